	.target	sm_80

	.elftype	@"ET_EXEC"


//--------------------- .note.nv.tkinfo           --------------------------
	.section	.note.nv.tkinfo,"",@"SHT_NOTE"
	.sectionflags	@"SHF_NOTE_NV_TKINFO"
	.tkinfo
        /*0018*/ 	.word	0x00000002
        /*0030*/ 	.string	""
        /*0030*/ 	.string	"ptxas"
        /*0030*/ 	.string	"Cuda compilation tools, release 13.0, V13.0.88"
        /*0030*/ 	.string	"Build cuda_13.0.r13.0/compiler.36424714_0"
        /*0030*/ 	.string	"-v  -suppress-debug-info  -lineinfo  -arch sm_80 "



//--------------------- .note.nv.cuinfo           --------------------------
	.section	.note.nv.cuinfo,"",@"SHT_NOTE"
	.sectionflags	@"SHF_NOTE_NV_CUINFO"
        /*0018*/ 	.short	0x0002
        /*001a*/ 	.short	0x0050
        /*001c*/ 	.short	0x0082
	.zero		2


//--------------------- .nv.info                  --------------------------
	.section	.nv.info,"",@"SHT_CUDA_INFO"
	.align	4


	//----- nvinfo : EIATTR_REGCOUNT
	.align		4
        /*0000*/ 	.byte	0x04, 0x2f
        /*0002*/ 	.short	(.L_1 - .L_0)
	.align		4
.L_0:
        /*0004*/ 	.word	index@(matmul_kernel)
        /*0008*/ 	.word	0x000000ff


	//----- nvinfo : EIATTR_FRAME_SIZE
	.align		4
.L_1:
        /*000c*/ 	.byte	0x04, 0x11
        /*000e*/ 	.short	(.L_3 - .L_2)
	.align		4
.L_2:
        /*0010*/ 	.word	index@(matmul_kernel)
        /*0014*/ 	.word	0x00002830


	//----- nvinfo : EIATTR_MIN_STACK_SIZE
	.align		4
.L_3:
        /*0018*/ 	.byte	0x04, 0x12
        /*001a*/ 	.short	(.L_5 - .L_4)
	.align		4
.L_4:
        /*001c*/ 	.word	index@(matmul_kernel)
        /*0020*/ 	.word	0x00002830
.L_5:


//--------------------- .nv.info.matmul_kernel    --------------------------
	.section	.nv.info.matmul_kernel,"",@"SHT_CUDA_INFO"
	.sectionflags	@""
	.align	4


	//----- nvinfo : EIATTR_CUDA_API_VERSION
	.align		4
        /*0000*/ 	.byte	0x04, 0x37
        /*0002*/ 	.short	(.L_7 - .L_6)
.L_6:
        /*0004*/ 	.word	0x00000082


	//----- nvinfo : EIATTR_SW2861232_WAR
	.align		4
.L_7:
        /*0008*/ 	.byte	0x01, 0x35
	.zero		2


	//----- nvinfo : EIATTR_PARAM_CBANK
	.align		4
        /*000c*/ 	.byte	0x04, 0x0a
        /*000e*/ 	.short	(.L_9 - .L_8)
	.align		4
.L_8:
        /*0010*/ 	.word	index@(.nv.constant0.matmul_kernel)
        /*0014*/ 	.short	0x0160
        /*0016*/ 	.short	0x0050


	//----- nvinfo : EIATTR_CBANK_PARAM_SIZE
	.align		4
.L_9:
        /*0018*/ 	.byte	0x03, 0x19
        /*001a*/ 	.short	0x0050


	//----- nvinfo : EIATTR_KPARAM_INFO
	.align		4
        /*001c*/ 	.byte	0x04, 0x17
        /*001e*/ 	.short	(.L_11 - .L_10)
.L_10:
        /*0020*/ 	.word	0x00000000
        /*0024*/ 	.short	0x000d
        /*0026*/ 	.short	0x0048
        /*0028*/ 	.byte	0x00, 0xf4, 0x21, 0x00


	//----- nvinfo : EIATTR_KPARAM_INFO
	.align		4
.L_11:
        /*002c*/ 	.byte	0x04, 0x17
        /*002e*/ 	.short	(.L_13 - .L_12)
.L_12:
        /*0030*/ 	.word	0x00000000
        /*0034*/ 	.short	0x000c
        /*0036*/ 	.short	0x0040
        /*0038*/ 	.byte	0x00, 0xf4, 0x21, 0x00


	//----- nvinfo : EIATTR_KPARAM_INFO
	.align		4
.L_13:
        /*003c*/ 	.byte	0x04, 0x17
        /*003e*/ 	.short	(.L_15 - .L_14)
.L_14:
        /*0040*/ 	.word	0x00000000
        /*0044*/ 	.short	0x000b
        /*0046*/ 	.short	0x0038
        /*0048*/ 	.byte	0x00, 0xf0, 0x11, 0x00


	//----- nvinfo : EIATTR_KPARAM_INFO
	.align		4
.L_15:
        /*004c*/ 	.byte	0x04, 0x17
        /*004e*/ 	.short	(.L_17 - .L_16)
.L_16:
        /*0050*/ 	.word	0x00000000
        /*0054*/ 	.short	0x000a
        /*0056*/ 	.short	0x0034
        /*0058*/ 	.byte	0x00, 0xf0, 0x11, 0x00


	//----- nvinfo : EIATTR_KPARAM_INFO
	.align		4
.L_17:
        /*005c*/ 	.byte	0x04, 0x17
        /*005e*/ 	.short	(.L_19 - .L_18)
.L_18:
        /*0060*/ 	.word	0x00000000
        /*0064*/ 	.short	0x0009
        /*0066*/ 	.short	0x0030
        /*0068*/ 	.byte	0x00, 0xf0, 0x11, 0x00


	//----- nvinfo : EIATTR_KPARAM_INFO
	.align		4
.L_19:
        /*006c*/ 	.byte	0x04, 0x17
        /*006e*/ 	.short	(.L_21 - .L_20)
.L_20:
        /*0070*/ 	.word	0x00000000
        /*0074*/ 	.short	0x0008
        /*0076*/ 	.short	0x002c
        /*0078*/ 	.byte	0x00, 0xf0, 0x11, 0x00


	//----- nvinfo : EIATTR_KPARAM_INFO
	.align		4
.L_21:
        /*007c*/ 	.byte	0x04, 0x17
        /*007e*/ 	.short	(.L_23 - .L_22)
.L_22:
        /*0080*/ 	.word	0x00000000
        /*0084*/ 	.short	0x0007
        /*0086*/ 	.short	0x0028
        /*0088*/ 	.byte	0x00, 0xf0, 0x11, 0x00


	//----- nvinfo : EIATTR_KPARAM_INFO
	.align		4
.L_23:
        /*008c*/ 	.byte	0x04, 0x17
        /*008e*/ 	.short	(.L_25 - .L_24)
.L_24:
        /*0090*/ 	.word	0x00000000
        /*0094*/ 	.short	0x0006
        /*0096*/ 	.short	0x0024
        /*0098*/ 	.byte	0x00, 0xf0, 0x11, 0x00


	//----- nvinfo : EIATTR_KPARAM_INFO
	.align		4
.L_25:
        /*009c*/ 	.byte	0x04, 0x17
        /*009e*/ 	.short	(.L_27 - .L_26)
.L_26:
        /*00a0*/ 	.word	0x00000000
        /*00a4*/ 	.short	0x0005
        /*00a6*/ 	.short	0x0020
        /*00a8*/ 	.byte	0x00, 0xf0, 0x11, 0x00


	//----- nvinfo : EIATTR_KPARAM_INFO
	.align		4
.L_27:
        /*00ac*/ 	.byte	0x04, 0x17
        /*00ae*/ 	.short	(.L_29 - .L_28)
.L_28:
        /*00b0*/ 	.word	0x00000000
        /*00b4*/ 	.short	0x0004
        /*00b6*/ 	.short	0x001c
        /*00b8*/ 	.byte	0x00, 0xf0, 0x11, 0x00


	//----- nvinfo : EIATTR_KPARAM_INFO
	.align		4
.L_29:
        /*00bc*/ 	.byte	0x04, 0x17
        /*00be*/ 	.short	(.L_31 - .L_30)
.L_30:
        /*00c0*/ 	.word	0x00000000
        /*00c4*/ 	.short	0x0003
        /*00c6*/ 	.short	0x0018
        /*00c8*/ 	.byte	0x00, 0xf0, 0x11, 0x00


	//----- nvinfo : EIATTR_KPARAM_INFO
	.align		4
.L_31:
        /*00cc*/ 	.byte	0x04, 0x17
        /*00ce*/ 	.short	(.L_33 - .L_32)
.L_32:
        /*00d0*/ 	.word	0x00000000
        /*00d4*/ 	.short	0x0002
        /*00d6*/ 	.short	0x0010
        /*00d8*/ 	.byte	0x00, 0xf4, 0x21, 0x00


	//----- nvinfo : EIATTR_KPARAM_INFO
	.align		4
.L_33:
        /*00dc*/ 	.byte	0x04, 0x17
        /*00de*/ 	.short	(.L_35 - .L_34)
.L_34:
        /*00e0*/ 	.word	0x00000000
        /*00e4*/ 	.short	0x0001
        /*00e6*/ 	.short	0x0008
        /*00e8*/ 	.byte	0x00, 0xf4, 0x21, 0x00


	//----- nvinfo : EIATTR_KPARAM_INFO
	.align		4
.L_35:
        /*00ec*/ 	.byte	0x04, 0x17
        /*00ee*/ 	.short	(.L_37 - .L_36)
.L_36:
        /*00f0*/ 	.word	0x00000000
        /*00f4*/ 	.short	0x0000
        /*00f6*/ 	.short	0x0000
        /*00f8*/ 	.byte	0x00, 0xf4, 0x21, 0x00


	//----- nvinfo : EIATTR_MAXREG_COUNT
	.align		4
.L_37:
        /*00fc*/ 	.byte	0x03, 0x1b
        /*00fe*/ 	.short	0x00ff


	//----- nvinfo : EIATTR_NUM_BARRIERS
	.align		4
        /*0100*/ 	.byte	0x02, 0x4c
        /*0102*/ 	.byte	0x01
	.zero		1


	//----- nvinfo : EIATTR_ANNOTATIONS
	.align		4
        /*0104*/ 	.byte	0x04, 0x55
        /*0106*/ 	.short	(.L_39 - .L_38)


	//   ....[0]....
.L_38:
        /*0108*/ 	.word	0x00000001
        /*010c*/ 	.byte	0x60, 0x06, 0x00, 0x00, 0x01, 0x00, 0x00, 0x00, 0xc0, 0x06, 0x00, 0x00, 0x01, 0x00, 0x00, 0x00
        /* <DEDUP_REMOVED lines=1690> */
        /*6abc*/ 	.byte	0x10, 0x98, 0x02, 0x00, 0x01, 0x00, 0x00, 0x00, 0x30, 0x98, 0x02, 0x00


	//----- nvinfo : EIATTR_MERCURY_ISA_VERSION
	.align		4
.L_39:
        /*6ac8*/ 	.byte	0x03, 0x5f
        /*6aca*/ 	.short	0x0000


	//----- nvinfo : EIATTR_EXIT_INSTR_OFFSETS
	.align		4
        /*6acc*/ 	.byte	0x04, 0x1c
        /*6ace*/ 	.short	(.L_41 - .L_40)


	//   ....[0]....
.L_40:
        /*6ad0*/ 	.word	0x00073e20


	//   ....[1]....
        /*6ad4*/ 	.word	0x00073e40


	//----- nvinfo : EIATTR_REQNTID
	.align		4
.L_41:
        /*6ad8*/ 	.byte	0x04, 0x10
        /*6ada*/ 	.short	(.L_43 - .L_42)
.L_42:
        /*6adc*/ 	.word	0x00000080
        /*6ae0*/ 	.word	0x00000001
        /*6ae4*/ 	.word	0x00000001
.L_43:


//--------------------- .nv.callgraph             --------------------------
	.section	.nv.callgraph,"",@"SHT_CUDA_CALLGRAPH"
	.align	4
	.sectionentsize	8
	.align		4
        /*0000*/ 	.word	0x00000000
	.align		4
        /*0004*/ 	.word	0xffffffff
	.align		4
        /*0008*/ 	.word	0x00000000
	.align		4
        /*000c*/ 	.word	0xfffffffe
	.align		4
        /*0010*/ 	.word	0x00000000
	.align		4
        /*0014*/ 	.word	0xfffffffd
	.align		4
        /*0018*/ 	.word	0x00000000
	.align		4
        /*001c*/ 	.word	0xfffffffc


//--------------------- .nv.rel.action            --------------------------
	.section	.nv.rel.action,"",@"SHT_CUDA_RELOCINFO"
	.align	8
	.sectionentsize	8
        /*0000*/ 	.byte	0x73, 0x00, 0x00, 0x00, 0x00, 0x00, 0x00, 0x00, 0x00, 0x00, 0x00, 0x11, 0x25, 0x00, 0x05, 0x36


//--------------------- .nv.constant0.matmul_kernel --------------------------
	.section	.nv.constant0.matmul_kernel,"a",@progbits
	.sectionflags	@""
	.align	4
.nv.constant0.matmul_kernel:
	.zero		432


//--------------------- .text.matmul_kernel       --------------------------
	.section	.text.matmul_kernel,"ax",@progbits
	.sectioninfo	@"SHI_REGISTERS=255"
	.align	128
        .global         matmul_kernel
        .type           matmul_kernel,@function
        .size           matmul_kernel,(.L_x_3 - matmul_kernel)
        .other          matmul_kernel,@"STO_CUDA_ENTRY STV_DEFAULT"
matmul_kernel:
.text.matmul_kernel:
[----:B------:R-:W-:-:S03]  /*0000*/  IMAD.MOV.U32 R1, RZ, RZ, c[0x0][0x28] ;  /* 0x00000a00ff017624 */ /* 0x000fc600078e00ff */
[----:B------:R-:W-:Y:S01]  /*0010*/  IMAD.MOV.U32 R0, RZ, RZ, c[0x0][0x17c] ;  /* 0x00005f00ff007624 */ /* 0x000fe200078e00ff */
[----:B------:R-:W1:Y:S01]  /*0020*/  S2R R7, SR_CTAID.X ;  /* 0x0000000000077919 */ /* 0x000e620000002500 */
[----:B------:R-:W-:Y:S01]  /*0030*/  IADD3 R1, R1, -0x2830, RZ ;  /* 0xffffd7d001017810 */ /* 0x000fe20007ffe0ff */
[----:B------:R-:W-:Y:S02]  /*0040*/  ULDC.64 UR8, c[0x0][0x118] ;  /* 0x0000460000087ab9 */ /* 0x000fe40000000a00 */
[----:B------:R-:W-:-:S04]  /*0050*/  IADD3 R0, R0, 0x3f, RZ ;  /* 0x0000003f00007810 */ /* 0x000fc80007ffe0ff */
[----:B------:R-:W-:-:S04]  /*0060*/  SHF.R.S32.HI R3, RZ, 0x1f, R0 ;  /* 0x0000001fff037819 */ /* 0x000fc80000011400 */
[----:B------:R-:W-:-:S04]  /*0070*/  LEA.HI R3, R3, R0, RZ, 0x6 ;  /* 0x0000000003037211 */ /* 0x000fc800078f30ff */
[----:B------:R-:W-:-:S04]  /*0080*/  SHF.R.S32.HI R3, RZ, 0x6, R3 ;  /* 0x00000006ff037819 */ /* 0x000fc80000011403 */
[----:B------:R-:W-:-:S04]  /*0090*/  SHF.L.U32 R4, R3, 0x3, RZ ;  /* 0x0000000303047819 */ /* 0x000fc800000006ff */
[-C--:B------:R-:W-:Y:S02]  /*00a0*/  IABS R5, R4.reuse ;  /* 0x0000000400057213 */ /* 0x080fe40000000000 */
[----:B-1----:R-:W-:Y:S02]  /*00b0*/  IABS R8, R7 ;  /* 0x0000000700087213 */ /* 0x002fe40000000000 */
[----:B------:R-:W1:Y:S01]  /*00c0*/  I2F.RP R0, R5 ;  /* 0x0000000500007306 */ /* 0x000e620000209400 */
[----:B------:R-:W-:-:S07]  /*00d0*/  IABS R10, R4 ;  /* 0x00000004000a7213 */ /* 0x000fce0000000000 */
[----:B-1----:R-:W1:Y:S02]  /*00e0*/  MUFU.RCP R0, R0 ;  /* 0x0000000000007308 */ /* 0x002e640000001000 */
[----:B-1----:R-:W-:Y:S01]  /*00f0*/  IADD3 R2, R0, 0xffffffe, RZ ;  /* 0x0ffffffe00027810 */ /* 0x002fe20007ffe0ff */
[----:B------:R-:W-:-:S05]  /*0100*/  IMAD.MOV R0, RZ, RZ, -R10 ;  /* 0x000000ffff007224 */ /* 0x000fca00078e0a0a */
[----:B------:R1:W2:Y:S02]  /*0110*/  F2I.FTZ.U32.TRUNC.NTZ R3, R2 ;  /* 0x0000000200037305 */ /* 0x0002a4000021f000 */
[----:B-1----:R-:W-:Y:S01]  /*0120*/  MOV R2, RZ ;  /* 0x000000ff00027202 */ /* 0x002fe20000000f00 */
[----:B--2---:R-:W-:-:S04]  /*0130*/  IMAD.MOV R6, RZ, RZ, -R3 ;  /* 0x000000ffff067224 */ /* 0x004fc800078e0a03 */
[----:B------:R-:W-:Y:S02]  /*0140*/  IMAD R9, R6, R5, RZ ;  /* 0x0000000506097224 */ /* 0x000fe400078e02ff */
[----:B------:R-:W-:Y:S02]  /*0150*/  IMAD.MOV.U32 R6, RZ, RZ, R8 ;  /* 0x000000ffff067224 */ /* 0x000fe400078e0008 */
[----:B------:R-:W-:-:S06]  /*0160*/  IMAD.HI.U32 R3, R3, R9, R2 ;  /* 0x0000000903037227 */ /* 0x000fcc00078e0002 */
[----:B------:R-:W-:-:S04]  /*0170*/  IMAD.HI.U32 R3, R3, R6, RZ ;  /* 0x0000000603037227 */ /* 0x000fc800078e00ff */
[----:B------:R-:W-:-:S05]  /*0180*/  IMAD R0, R3, R0, R6 ;  /* 0x0000000003007224 */ /* 0x000fca00078e0206 */
[----:B------:R-:W-:-:S13]  /*0190*/  ISETP.GT.U32.AND P1, PT, R5, R0, PT ;  /* 0x000000000500720c */ /* 0x000fda0003f24070 */
[----:B------:R-:W-:Y:S01]  /*01a0*/  @!P1 IMAD.IADD R0, R0, 0x1, -R5 ;  /* 0x0000000100009824 */ /* 0x000fe200078e0a05 */
[----:B------:R-:W-:Y:S02]  /*01b0*/  @!P1 IADD3 R3, R3, 0x1, RZ ;  /* 0x0000000103039810 */ /* 0x000fe40007ffe0ff */
[----:B------:R-:W-:Y:S02]  /*01c0*/  ISETP.NE.AND P1, PT, R4, RZ, PT ;  /* 0x000000ff0400720c */ /* 0x000fe40003f25270 */
[----:B------:R-:W-:Y:S02]  /*01d0*/  ISETP.GE.U32.AND P0, PT, R0, R5, PT ;  /* 0x000000050000720c */ /* 0x000fe40003f06070 */
[----:B------:R-:W-:-:S04]  /*01e0*/  LOP3.LUT R0, R7, R4, RZ, 0x3c, !PT ;  /* 0x0000000407007212 */ /* 0x000fc800078e3cff */
[----:B------:R-:W-:Y:S02]  /*01f0*/  ISETP.GE.AND P2, PT, R0, RZ, PT ;  /* 0x000000ff0000720c */ /* 0x000fe40003f46270 */
[----:B------:R-:W-:-:S04]  /*0200*/  MOV R0, c[0x0][0x178] ;  /* 0x00005e0000007a02 */ /* 0x000fc80000000f00 */
[----:B------:R-:W-:Y:S02]  /*0210*/  IADD3 R0, R0, 0x1ff, RZ ;  /* 0x000001ff00007810 */ /* 0x000fe40007ffe0ff */
[----:B------:R-:W-:-:S05]  /*0220*/  @P0 IADD3 R3, R3, 0x1, RZ ;  /* 0x0000000103030810 */ /* 0x000fca0007ffe0ff */
[----:B------:R-:W-:Y:S01]  /*0230*/  IMAD.MOV.U32 R2, RZ, RZ, R3 ;  /* 0x000000ffff027224 */ /* 0x000fe200078e0003 */
[----:B------:R-:W-:-:S03]  /*0240*/  SHF.R.S32.HI R3, RZ, 0x1f, R0 ;  /* 0x0000001fff037819 */ /* 0x000fc60000011400 */
[----:B------:R-:W-:Y:S01]  /*0250*/  @!P2 IMAD.MOV R2, RZ, RZ, -R2 ;  /* 0x000000ffff02a224 */ /* 0x000fe200078e0a02 */
[----:B------:R-:W-:Y:S02]  /*0260*/  @!P1 LOP3.LUT R2, RZ, R4, RZ, 0x33, !PT ;  /* 0x00000004ff029212 */ /* 0x000fe400078e33ff */
[----:B------:R-:W-:Y:S02]  /*0270*/  LEA.HI R3, R3, R0, RZ, 0x9 ;  /* 0x0000000003037211 */ /* 0x000fe400078f48ff */
[----:B------:R-:W-:Y:S01]  /*0280*/  SHF.L.U32 R12, R2, 0x3, RZ ;  /* 0x00000003020c7819 */ /* 0x000fe200000006ff */
[----:B------:R-:W-:Y:S01]  /*0290*/  IMAD.MOV R2, RZ, RZ, -R2 ;  /* 0x000000ffff027224 */ /* 0x000fe200078e0a02 */
[----:B------:R-:W-:Y:S02]  /*02a0*/  IABS R0, c[0x0][0x17c] ;  /* 0x00005f0000007a13 */ /* 0x000fe40000000000 */
[----:B------:R-:W-:Y:S01]  /*02b0*/  LEA.HI.SX32 R3, R3, -R12, 0x17 ;  /* 0x8000000c03037211 */ /* 0x000fe200078fbaff */
[----:B------:R-:W-:Y:S01]  /*02c0*/  IMAD R11, R4, R2, R7 ;  /* 0x00000002040b7224 */ /* 0x000fe200078e0207 */
[----:B------:R-:W-:Y:S01]  /*02d0*/  MOV R2, RZ ;  /* 0x000000ff00027202 */ /* 0x000fe20000000f00 */
[----:B------:R-:W1:Y:S01]  /*02e0*/  I2F.RP R8, R0 ;  /* 0x0000000000087306 */ /* 0x000e620000209400 */
[----:B------:R-:W-:-:S02]  /*02f0*/  IMNMX R10, R3, 0x8, PT ;  /* 0x00000008030a7817 */ /* 0x000fc40003800200 */
[----:B------:R-:W-:Y:S02]  /*0300*/  IABS R4, R11 ;  /* 0x0000000b00047213 */ /* 0x000fe40000000000 */
[----:B------:R-:W-:Y:S02]  /*0310*/  IABS R9, R10 ;  /* 0x0000000a00097213 */ /* 0x000fe40000000000 */
[----:B------:R-:W-:Y:S02]  /*0320*/  IABS R7, c[0x0][0x178] ;  /* 0x00005e0000077a13 */ /* 0x000fe40000000000 */
[----:B------:R-:W2:Y:S08]  /*0330*/  I2F.RP R5, R9 ;  /* 0x0000000900057306 */ /* 0x000eb00000209400 */
[----:B-1----:R-:W-:Y:S08]  /*0340*/  MUFU.RCP R8, R8 ;  /* 0x0000000800087308 */ /* 0x002ff00000001000 */
[----:B--2---:R-:W1:Y:S02]  /*0350*/  MUFU.RCP R5, R5 ;  /* 0x0000000500057308 */ /* 0x004e640000001000 */
[----:B-1----:R-:W-:-:S06]  /*0360*/  IADD3 R3, R5, 0xffffffe, RZ ;  /* 0x0ffffffe05037810 */ /* 0x002fcc0007ffe0ff */
[----:B------:R-:W1:Y:S02]  /*0370*/  F2I.FTZ.U32.TRUNC.NTZ R3, R3 ;  /* 0x0000000300037305 */ /* 0x000e64000021f000 */
[----:B-1----:R-:W-:-:S04]  /*0380*/  IMAD.MOV R6, RZ, RZ, -R3 ;  /* 0x000000ffff067224 */ /* 0x002fc800078e0a03 */
[----:B------:R-:W-:Y:S01]  /*0390*/  IMAD R5, R6, R9, RZ ;  /* 0x0000000906057224 */ /* 0x000fe200078e02ff */
[----:B------:R-:W-:-:S03]  /*03a0*/  IABS R6, R10 ;  /* 0x0000000a00067213 */ /* 0x000fc60000000000 */
[----:B------:R-:W-:-:S04]  /*03b0*/  IMAD.HI.U32 R3, R3, R5, R2 ;  /* 0x0000000503037227 */ /* 0x000fc800078e0002 */
[----:B------:R-:W-:Y:S02]  /*03c0*/  IMAD.MOV R6, RZ, RZ, -R6 ;  /* 0x000000ffff067224 */ /* 0x000fe400078e0a06 */
[----:B------:R-:W-:-:S04]  /*03d0*/  IMAD.HI.U32 R3, R3, R4, RZ ;  /* 0x0000000403037227 */ /* 0x000fc800078e00ff */
[----:B------:R-:W-:Y:S01]  /*03e0*/  IMAD R4, R3, R6, R4 ;  /* 0x0000000603047224 */ /* 0x000fe200078e0204 */
[----:B------:R-:W-:Y:S01]  /*03f0*/  IADD3 R6, R8, 0xffffffe, RZ ;  /* 0x0ffffffe08067810 */ /* 0x000fe20007ffe0ff */
[----:B------:R-:W-:-:S03]  /*0400*/  IMAD.MOV.U32 R2, RZ, RZ, R7 ;  /* 0x000000ffff027224 */ /* 0x000fc600078e0007 */
[----:B------:R-:W-:Y:S01]  /*0410*/  ISETP.GT.U32.AND P1, PT, R9, R4, PT ;  /* 0x000000040900720c */ /* 0x000fe20003f24070 */
[----:B------:R-:W1:Y:S08]  /*0420*/  I2F.RP R5, R2 ;  /* 0x0000000200057306 */ /* 0x000e700000209400 */
[----:B------:R2:W-:Y:S04]  /*0430*/  F2I.FTZ.U32.TRUNC.NTZ R7, R6 ;  /* 0x0000000600077305 */ /* 0x0005e8000021f000 */
[----:B------:R-:W-:-:S02]  /*0440*/  @!P1 IADD3 R4, R4, -R9, RZ ;  /* 0x8000000904049210 */ /* 0x000fc40007ffe0ff */
[----:B------:R-:W-:Y:S02]  /*0450*/  @!P1 IADD3 R3, R3, 0x1, RZ ;  /* 0x0000000103039810 */ /* 0x000fe40007ffe0ff */
[----:B-1----:R-:W1:Y:S01]  /*0460*/  MUFU.RCP R5, R5 ;  /* 0x0000000500057308 */ /* 0x002e620000001000 */
[----:B------:R-:W-:Y:S02]  /*0470*/  ISETP.GE.U32.AND P0, PT, R4, R9, PT ;  /* 0x000000090400720c */ /* 0x000fe40003f06070 */
[----:B------:R-:W-:Y:S02]  /*0480*/  LOP3.LUT R4, R11, R10, RZ, 0x3c, !PT ;  /* 0x0000000a0b047212 */ /* 0x000fe400078e3cff */
[----:B------:R-:W-:Y:S02]  /*0490*/  ISETP.NE.AND P1, PT, R10, RZ, PT ;  /* 0x000000ff0a00720c */ /* 0x000fe40003f25270 */
[----:B------:R-:W-:Y:S01]  /*04a0*/  ISETP.GE.AND P2, PT, R4, RZ, PT ;  /* 0x000000ff0400720c */ /* 0x000fe20003f46270 */
[----:B------:R-:W-:Y:S01]  /*04b0*/  IMAD.MOV.U32 R4, RZ, RZ, c[0x0][0x180] ;  /* 0x00006000ff047624 */ /* 0x000fe200078e00ff */
[----:B--2---:R-:W-:-:S04]  /*04c0*/  MOV R6, RZ ;  /* 0x000000ff00067202 */ /* 0x004fc80000000f00 */
[C---:B------:R-:W-:Y:S02]  /*04d0*/  IADD3 R158, R4.reuse, -0x1e, RZ ;  /* 0xffffffe2049e7810 */ /* 0x040fe40007ffe0ff */
[----:B------:R-:W-:Y:S02]  /*04e0*/  @P0 IADD3 R3, R3, 0x1, RZ ;  /* 0x0000000103030810 */ /* 0x000fe40007ffe0ff */
[----:B-1----:R-:W-:Y:S02]  /*04f0*/  IADD3 R8, R5, 0xffffffe, RZ ;  /* 0x0ffffffe05087810 */ /* 0x002fe40007ffe0ff */
[C---:B------:R-:W-:Y:S01]  /*0500*/  IADD3 R200, R4.reuse, -0x1b, RZ ;  /* 0xffffffe504c87810 */ /* 0x040fe20007ffe0ff */
[----:B------:R-:W-:Y:S01]  /*0510*/  IMAD.MOV.U32 R5, RZ, RZ, R3 ;  /* 0x000000ffff057224 */ /* 0x000fe200078e0003 */
[----:B------:R1:W2:Y:S01]  /*0520*/  F2I.FTZ.U32.TRUNC.NTZ R9, R8 ;  /* 0x0000000800097305 */ /* 0x0002a2000021f000 */
[----:B------:R-:W-:Y:S01]  /*0530*/  IMAD.MOV R3, RZ, RZ, -R7 ;  /* 0x000000ffff037224 */ /* 0x000fe200078e0a07 */
[----:B------:R-:W-:-:S02]  /*0540*/  IADD3 R252, R4, -0x1c, RZ ;  /* 0xffffffe404fc7810 */ /* 0x000fc40007ffe0ff */
[----:B------:R-:W-:Y:S01]  /*0550*/  @!P2 IADD3 R5, -R5, RZ, RZ ;  /* 0x000000ff0505a210 */ /* 0x000fe20007ffe1ff */
[----:B------:R-:W-:Y:S01]  /*0560*/  IMAD R3, R3, R0, RZ ;  /* 0x0000000003037224 */ /* 0x000fe200078e02ff */
[----:B------:R-:W-:-:S03]  /*0570*/  @!P1 LOP3.LUT R5, RZ, R10, RZ, 0x33, !PT ;  /* 0x0000000aff059212 */ /* 0x000fc600078e33ff */
[----:B------:R-:W-:Y:S01]  /*0580*/  IMAD.HI.U32 R6, R7, R3, R6 ;  /* 0x0000000307067227 */ /* 0x000fe200078e0006 */
[----:B------:R-:W-:Y:S02]  /*0590*/  IADD3 R3, R4, -0x1, RZ ;  /* 0xffffffff04037810 */ /* 0x000fe40007ffe0ff */
[----:B-1----:R-:W-:Y:S01]  /*05a0*/  MOV R8, RZ ;  /* 0x000000ff00087202 */ /* 0x002fe20000000f00 */
[----:B------:R-:W-:Y:S01]  /*05b0*/  IMAD.SHL.U32 R16, R5, 0x40, RZ ;  /* 0x0000004005107824 */ /* 0x000fe200078e00ff */
[----:B------:R-:W-:Y:S01]  /*05c0*/  ISETP.GE.U32.AND P3, PT, R3, 0x7fffff80, PT ;  /* 0x7fffff800300780c */ /* 0x000fe20003f66070 */
[----:B------:R-:W-:Y:S02]  /*05d0*/  IMAD.MOV R5, RZ, RZ, -R5 ;  /* 0x000000ffff057224 */ /* 0x000fe400078e0a05 */
[----:B--2---:R-:W-:Y:S01]  /*05e0*/  IMAD.MOV R7, RZ, RZ, -R9 ;  /* 0x000000ffff077224 */ /* 0x004fe200078e0a09 */
[----:B------:R-:W-:Y:S01]  /*05f0*/  IABS R13, R16 ;  /* 0x00000010000d7213 */ /* 0x000fe20000000000 */
[----:B------:R-:W-:Y:S01]  /*0600*/  IMAD R5, R10, R5, R11 ;  /* 0x000000050a057224 */ /* 0x000fe200078e020b */
[C---:B------:R-:W-:Y:S01]  /*0610*/  IADD3 R122, R16.reuse, 0x1, RZ ;  /* 0x00000001107a7810 */ /* 0x040fe20007ffe0ff */
[----:B------:R-:W-:Y:S01]  /*0620*/  IMAD R11, R7, R2, RZ ;  /* 0x00000002070b7224 */ /* 0x000fe200078e02ff */
[----:B------:R-:W-:Y:S01]  /*0630*/  IADD3 R120, R16, 0x2, RZ ;  /* 0x0000000210787810 */ /* 0x000fe20007ffe0ff */
[----:B------:R-:W-:Y:S01]  /*0640*/  IMAD.HI.U32 R3, R6, R13, RZ ;  /* 0x0000000d06037227 */ /* 0x000fe200078e00ff */
[----:B------:R-:W-:Y:S01]  /*0650*/  IABS R15, R122 ;  /* 0x0000007a000f7213 */ /* 0x000fe20000000000 */
[----:B------:R-:W-:Y:S01]  /*0660*/  STL [R1+0x15b0], R16 ;  /* 0x0015b01001007387 */ /* 0x000fe20000100800 */
[C---:B------:R-:W-:Y:S01]  /*0670*/  IADD3 R118, R16.reuse, 0x3, RZ ;  /* 0x0000000310767810 */ /* 0x040fe20007ffe0ff */
[----:B------:R-:W-:Y:S01]  /*0680*/  IMAD.MOV R10, RZ, RZ, -R3 ;  /* 0x000000ffff0a7224 */ /* 0x000fe200078e0a03 */
[----:B------:R-:W-:Y:S01]  /*0690*/  IADD3 R112, R16, 0x6, RZ ;  /* 0x0000000610707810 */ /* 0x000fe20007ffe0ff */
[----:B------:R-:W-:Y:S01]  /*06a0*/  IMAD.HI.U32 R7, R6, R15, RZ ;  /* 0x0000000f06077227 */ /* 0x000fe200078e00ff */
[----:B------:R-:W-:Y:S01]  /*06b0*/  IADD3 R114, R16, 0x5, RZ ;  /* 0x0000000510727810 */ /* 0x000fe20007ffe0ff */
[----:B------:R-:W-:Y:S01]  /*06c0*/  STL [R1+0x1b38], R122 ;  /* 0x001b387a01007387 */ /* 0x000fe20000100800 */
[----:B------:R-:W-:Y:S01]  /*06d0*/  IABS R19, R112 ;  /* 0x0000007000137213 */ /* 0x000fe20000000000 */
[----:B------:R-:W-:Y:S01]  /*06e0*/  IMAD.HI.U32 R3, R9, R11, R8 ;  /* 0x0000000b09037227 */ /* 0x000fe200078e0008 */
[----:B------:R-:W-:Y:S01]  /*06f0*/  IABS R11, R120 ;  /* 0x00000078000b7213 */ /* 0x000fe20000000000 */
[----:B------:R-:W-:Y:S01]  /*0700*/  STL [R1+0x1b34], R120 ;  /* 0x001b347801007387 */ /* 0x000fe20000100800 */
[----:B------:R-:W-:Y:S01]  /*0710*/  IADD3 R9, -R7, RZ, RZ ;  /* 0x000000ff07097210 */ /* 0x000fe20007ffe1ff */
[----:B------:R-:W-:Y:S01]  /*0720*/  IMAD R7, R0, R10, R13 ;  /* 0x0000000a00077224 */ /* 0x000fe200078e020d */
[----:B------:R-:W-:Y:S01]  /*0730*/  IABS R13, R118 ;  /* 0x00000076000d7213 */ /* 0x000fe20000000000 */
[----:B------:R-:W-:Y:S01]  /*0740*/  IMAD.HI.U32 R8, R6, R11, RZ ;  /* 0x0000000b06087227 */ /* 0x000fe200078e00ff */
[C---:B------:R-:W-:Y:S01]  /*0750*/  IADD3 R110, R16.reuse, 0x7, RZ ;  /* 0x00000007106e7810 */ /* 0x040fe20007ffe0ff */
[----:B------:R-:W-:Y:S01]  /*0760*/  STL [R1+0x1b30], R118 ;  /* 0x001b307601007387 */ /* 0x000fe20000100800 */
[----:B------:R-:W-:Y:S01]  /*0770*/  IADD3 R108, R16, 0x8, RZ ;  /* 0x00000008106c7810 */ /* 0x000fe20007ffe0ff */
[----:B------:R-:W-:Y:S01]  /*0780*/  IMAD.IADD R5, R12, 0x1, R5 ;  /* 0x000000010c057824 */ /* 0x000fe200078e0205 */
[----:B------:R-:W-:Y:S01]  /*0790*/  IABS R21, R110 ;  /* 0x0000006e00157213 */ /* 0x000fe20000000000 */
[----:B------:R-:W-:Y:S01]  /*07a0*/  IMAD.MOV R12, RZ, RZ, -R8 ;  /* 0x000000ffff0c7224 */ /* 0x000fe200078e0a08 */
[----:B------:R-:W-:Y:S01]  /*07b0*/  IABS R23, R108 ;  /* 0x0000006c00177213 */ /* 0x000fe20000000000 */
[----:B------:R-:W-:Y:S01]  /*07c0*/  IMAD.HI.U32 R8, R6, R13, RZ ;  /* 0x0000000d06087227 */ /* 0x000fe200078e00ff */
[----:B------:R-:W-:-:S02]  /*07d0*/  IADD3 R102, R16, 0xb, RZ ;  /* 0x0000000b10667810 */ /* 0x000fc40007ffe0ff */
[----:B------:R-:W-:Y:S01]  /*07e0*/  IADD3 R104, R16, 0xa, RZ ;  /* 0x0000000a10687810 */ /* 0x000fe20007ffe0ff */
[----:B------:R-:W-:Y:S01]  /*07f0*/  IMAD R9, R0, R9, R15 ;  /* 0x0000000900097224 */ /* 0x000fe200078e020f */
[----:B------:R-:W-:Y:S01]  /*0800*/  IABS R15, R114 ;  /* 0x00000072000f7213 */ /* 0x000fe20000000000 */
[----:B------:R-:W-:Y:S01]  /*0810*/  IMAD.MOV R14, RZ, RZ, -R8 ;  /* 0x000000ffff0e7224 */ /* 0x000fe200078e0a08 */
[----:B------:R-:W-:Y:S01]  /*0820*/  IABS R29, R102 ;  /* 0x00000066001d7213 */ /* 0x000fe20000000000 */
[----:B------:R-:W-:Y:S01]  /*0830*/  IMAD.HI.U32 R8, R6, R19, RZ ;  /* 0x0000001306087227 */ /* 0x000fe200078e00ff */
[----:B------:R-:W-:Y:S02]  /*0840*/  IABS R25, R104 ;  /* 0x0000006800197213 */ /* 0x000fe40000000000 */
[----:B------:R-:W-:Y:S01]  /*0850*/  IADD3 R101, R16, 0xc, RZ ;  /* 0x0000000c10657810 */ /* 0x000fe20007ffe0ff */
[----:B------:R-:W-:Y:S01]  /*0860*/  IMAD R11, R0, R12, R11 ;  /* 0x0000000c000b7224 */ /* 0x000fe200078e020b */
[----:B------:R-:W-:Y:S01]  /*0870*/  IADD3 R99, R16, 0xd, RZ ;  /* 0x0000000d10637810 */ /* 0x000fe20007ffe0ff */
[----:B------:R-:W-:Y:S01]  /*0880*/  IMAD.MOV R8, RZ, RZ, -R8 ;  /* 0x000000ffff087224 */ /* 0x000fe200078e0a08 */
[----:B------:R-:W-:Y:S01]  /*0890*/  IABS R31, R101 ;  /* 0x00000065001f7213 */ /* 0x000fe20000000000 */
[----:B------:R-:W-:Y:S01]  /*08a0*/  IMAD.HI.U32 R12, R6, R15, RZ ;  /* 0x0000000f060c7227 */ /* 0x000fe200078e00ff */
[----:B------:R-:W-:-:S02]  /*08b0*/  IABS R33, R99 ;  /* 0x0000006300217213 */ /* 0x000fc40000000000 */
[----:B------:R-:W-:Y:S01]  /*08c0*/  IADD3 R98, R16, 0x10, RZ ;  /* 0x0000001010627810 */ /* 0x000fe20007ffe0ff */
[----:B------:R-:W-:Y:S01]  /*08d0*/  IMAD R19, R0, R8, R19 ;  /* 0x0000000800137224 */ /* 0x000fe200078e0213 */
[----:B------:R-:W-:Y:S01]  /*08e0*/  IADD3 R100, R16, 0xf, RZ ;  /* 0x0000000f10647810 */ /* 0x000fe20007ffe0ff */
[----:B------:R-:W-:Y:S01]  /*08f0*/  IMAD.MOV R12, RZ, RZ, -R12 ;  /* 0x000000ffff0c7224 */ /* 0x000fe200078e0a0c */
[----:B------:R-:W-:Y:S01]  /*0900*/  IABS R39, R98 ;  /* 0x0000006200277213 */ /* 0x000fe20000000000 */
[----:B------:R-:W-:Y:S01]  /*0910*/  IMAD.HI.U32 R8, R6, R21, RZ ;  /* 0x0000001506087227 */ /* 0x000fe200078e00ff */
[----:B------:R-:W-:Y:S02]  /*0920*/  IABS R35, R100 ;  /* 0x0000006400237213 */ /* 0x000fe40000000000 */
[----:B------:R-:W-:Y:S01]  /*0930*/  IADD3 R96, R16, 0x11, RZ ;  /* 0x0000001110607810 */ /* 0x000fe20007ffe0ff */
[----:B------:R-:W-:Y:S01]  /*0940*/  IMAD R15, R0, R12, R15 ;  /* 0x0000000c000f7224 */ /* 0x000fe200078e020f */
[----:B------:R-:W-:Y:S01]  /*0950*/  IADD3 R12, -R8, RZ, RZ ;  /* 0x000000ff080c7210 */ /* 0x000fe20007ffe1ff */
        /* <DEDUP_REMOVED lines=11> */
[----:B------:R-:W-:Y:S01]  /*0a10*/  IADD3 R88, R16, 0x16, RZ ;  /* 0x0000001610587810 */ /* 0x000fe20007ffe0ff */
[----:B------:R-:W-:Y:S01]  /*0a20*/  IMAD.HI.U32 R12, R6, R25, RZ ;  /* 0x00000019060c7227 */ /* 0x000fe200078e00ff */
[----:B------:R-:W-:-:S02]  /*0a30*/  IABS R45, R92 ;  /* 0x0000005c002d7213 */ /* 0x000fc40000000000 */
[----:B------:R-:W-:Y:S01]  /*0a40*/  IABS R51, R88 ;  /* 0x0000005800337213 */ /* 0x000fe20000000000 */
[----:B------:R-:W-:Y:S01]  /*0a50*/  IMAD.MOV R8, RZ, RZ, -R8 ;  /* 0x000000ffff087224 */ /* 0x000fe200078e0a08 */
[----:B------:R-:W-:Y:S01]  /*0a60*/  IADD3 R12, -R12, RZ, RZ ;  /* 0x000000ff0c0c7210 */ /* 0x000fe20007ffe1ff */
[----:B------:R-:W-:Y:S01]  /*0a70*/  IMAD R23, R0, R14, R23 ;  /* 0x0000000e00177224 */ /* 0x000fe200078e0217 */
[----:B------:R-:W-:Y:S01]  /*0a80*/  IADD3 R86, R16, 0x17, RZ ;  /* 0x0000001710567810 */ /* 0x000fe20007ffe0ff */
[----:B------:R-:W-:Y:S01]  /*0a90*/  IMAD R29, R0, R8, R29 ;  /* 0x00000008001d7224 */ /* 0x000fe200078e021d */
[----:B------:R-:W-:Y:S01]  /*0aa0*/  IADD3 R82, R16, 0x1a, RZ ;  /* 0x0000001a10527810 */ /* 0x000fe20007ffe0ff */
[----:B------:R-:W-:Y:S01]  /*0ab0*/  IMAD.HI.U32 R8, R6, R31, RZ ;  /* 0x0000001f06087227 */ /* 0x000fe200078e00ff */
[----:B------:R-:W-:Y:S02]  /*0ac0*/  IABS R59, R86 ;  /* 0x00000056003b7213 */ /* 0x000fe40000000000 */
[----:B------:R-:W-:Y:S01]  /*0ad0*/  IADD3 R84, R16, 0x19, RZ ;  /* 0x0000001910547810 */ /* 0x000fe20007ffe0ff */
[----:B------:R-:W-:Y:S01]  /*0ae0*/  IMAD R25, R0, R12, R25 ;  /* 0x0000000c00197224 */ /* 0x000fe200078e0219 */
[----:B------:R-:W-:Y:S01]  /*0af0*/  IABS R55, R82 ;  /* 0x0000005200377213 */ /* 0x000fe20000000000 */
[----:B------:R-:W-:Y:S01]  /*0b00*/  IMAD.MOV R12, RZ, RZ, -R8 ;  /* 0x000000ffff0c7224 */ /* 0x000fe200078e0a08 */
[----:B------:R-:W-:Y:S01]  /*0b10*/  IABS R53, R84 ;  /* 0x0000005400357213 */ /* 0x000fe20000000000 */
[----:B------:R-:W-:Y:S01]  /*0b20*/  IMAD.HI.U32 R8, R6, R33, RZ ;  /* 0x0000002106087227 */ /* 0x000fe200078e00ff */
[----:B------:R-:W-:-:S02]  /*0b30*/  IADD3 R80, R16, 0x1b, RZ ;  /* 0x0000001b10507810 */ /* 0x000fc40007ffe0ff */
[----:B------:R-:W-:Y:S01]  /*0b40*/  IADD3 R30, R16, 0x1c, RZ ;  /* 0x0000001c101e7810 */ /* 0x000fe20007ffe0ff */
[----:B------:R-:W-:Y:S01]  /*0b50*/  IMAD R31, R0, R12, R31 ;  /* 0x0000000c001f7224 */ /* 0x000fe200078e021f */
[----:B------:R-:W-:Y:S01]  /*0b60*/  IADD3 R14, -R8, RZ, RZ ;  /* 0x000000ff080e7210 */ /* 0x000fe20007ffe1ff */
[C---:B------:R-:W-:Y:S01]  /*0b70*/  IMAD.HI.U32 R8, R6.reuse, R39, RZ ;  /* 0x0000002706087227 */ /* 0x040fe200078e00ff */
[----:B------:R-:W-:Y:S02]  /*0b80*/  IABS R63, R80 ;  /* 0x00000050003f7213 */ /* 0x000fe40000000000 */
[----:B------:R-:W-:Y:S01]  /*0b90*/  IABS R69, R30 ;  /* 0x0000001e00457213 */ /* 0x000fe20000000000 */
[----:B------:R-:W-:Y:S01]  /*0ba0*/  IMAD.HI.U32 R12, R6, R35, RZ ;  /* 0x00000023060c7227 */ /* 0x000fe200078e00ff */
[----:B------:R-:W-:Y:S02]  /*0bb0*/  IADD3 R8, -R8, RZ, RZ ;  /* 0x000000ff08087210 */ /* 0x000fe40007ffe1ff */
[C---:B------:R-:W-:Y:S01]  /*0bc0*/  IADD3 R76, R16.reuse, 0x1f, RZ ;  /* 0x0000001f104c7810 */ /* 0x040fe20007ffe0ff */
[----:B------:R-:W-:Y:S01]  /*0bd0*/  IMAD.MOV R12, RZ, RZ, -R12 ;  /* 0x000000ffff0c7224 */ /* 0x000fe200078e0a0c */
[----:B------:R-:W-:Y:S01]  /*0be0*/  IADD3 R78, R16, 0x1e, RZ ;  /* 0x0000001e104e7810 */ /* 0x000fe20007ffe0ff */
[----:B------:R-:W-:Y:S01]  /*0bf0*/  IMAD R39, R0, R8, R39 ;  /* 0x0000000800277224 */ /* 0x000fe200078e0227 */
        /* <DEDUP_REMOVED lines=33> */
[----:B------:R-:W-:Y:S01]  /*0e10*/  IADD3 R12, -R8, RZ, RZ ;  /* 0x000000ff080c7210 */ /* 0x000fe20007ffe1ff */
        /* <DEDUP_REMOVED lines=12> */
[----:B------:R-:W-:Y:S01]  /*0ee0*/  IMAD.HI.U32 R12, R6, R53, RZ ;  /* 0x00000035060c7227 */ /* 0x000fe200078e00ff */
[----:B------:R-:W-:Y:S02]  /*0ef0*/  IABS R95, R50 ;  /* 0x00000032005f7213 */ /* 0x000fe40000000000 */
        /* <DEDUP_REMOVED lines=8> */
[----:B------:R-:W-:-:S02]  /*0f80*/  IABS R57, R26 ;  /* 0x0000001a00397213 */ /* 0x000fc40000000000 */
[----:B------:R-:W-:Y:S01]  /*0f90*/  IABS R17, R116 ;  /* 0x0000007400117213 */ /* 0x000fe20000000000 */
[C---:B------:R-:W-:Y:S01]  /*0fa0*/  IMAD R53, R0.reuse, R12, R53 ;  /* 0x0000000c00357224 */ /* 0x040fe200078e0235 */
[C---:B------:R-:W-:Y:S01]  /*0fb0*/  ISETP.GT.U32.AND P0, PT, R0.reuse, R9, PT ;  /* 0x000000090000720c */ /* 0x040fe20003f04070 */
[----:B------:R-:W-:Y:S01]  /*0fc0*/  IMAD.MOV R12, RZ, RZ, -R8 ;  /* 0x000000ffff0c7224 */ /* 0x000fe200078e0a08 */
[----:B------:R-:W-:Y:S01]  /*0fd0*/  ISETP.GT.U32.AND P2, PT, R0, R7, PT ;  /* 0x000000070000720c */ /* 0x000fe20003f44070 */
[----:B------:R-:W-:Y:S01]  /*0fe0*/  IMAD.HI.U32 R8, R6, R69, RZ ;  /* 0x0000004506087227 */ /* 0x000fe200078e00ff */
[C---:B------:R-:W-:Y:S01]  /*0ff0*/  ISETP.GT.U32.AND P1, PT, R0.reuse, R11, PT ;  /* 0x0000000b0000720c */ /* 0x040fe20003f24070 */
[----:B------:R1:W-:Y:S01]  /*1000*/  STL [R1+0x1b2c], R116 ;  /* 0x001b2c7401007387 */ /* 0x0003e20000100800 */
[C---:B------:R-:W-:Y:S01]  /*1010*/  ISETP.GT.U32.AND P5, PT, R0.reuse, R13, PT ;  /* 0x0000000d0000720c */ /* 0x040fe20003fa4070 */
[----:B------:R-:W-:Y:S01]  /*1020*/  IMAD R63, R0, R12, R63 ;  /* 0x0000000c003f7224 */ /* 0x000fe200078e023f */
[----:B------:R-:W-:Y:S01]  /*1030*/  IADD3 R14, -R8, RZ, RZ ;  /* 0x000000ff080e7210 */ /* 0x000fe20007ffe1ff */
[----:B------:R-:W-:Y:S01]  /*1040*/  IMAD.HI.U32 R8, R6, R67, RZ ;  /* 0x0000004306087227 */ /* 0x000fe200078e00ff */
[C---:B------:R-:W-:Y:S01]  /*1050*/  IADD3 R106, R16.reuse, 0x9, RZ ;  /* 0x00000009106a7810 */ /* 0x040fe20007ffe0ff */
[----:B------:R-:W-:Y:S01]  /*1060*/  STL [R1+0x1b28], R114 ;  /* 0x001b287201007387 */ /* 0x000fe20000100800 */
[----:B------:R-:W-:Y:S01]  /*1070*/  IADD3 R36, R16, 0xe, RZ ;  /* 0x0000000e10247810 */ /* 0x000fe20007ffe0ff */
[----:B------:R-:W-:Y:S01]  /*1080*/  IMAD.HI.U32 R12, R6, R65, RZ ;  /* 0x00000041060c7227 */ /* 0x000fe200078e00ff */
[----:B------:R-:W-:Y:S01]  /*1090*/  IADD3 R8, -R8, RZ, RZ ;  /* 0x000000ff08087210 */ /* 0x000fe20007ffe1ff */
[----:B------:R-:W-:Y:S01]  /*10a0*/  STL [R1+0x1b3c], R112 ;  /* 0x001b3c7001007387 */ /* 0x000fe20000100800 */
[-C--:B------:R-:W-:Y:S01]  /*10b0*/  @!P2 IADD3 R7, R7, -R0.reuse, RZ ;  /* 0x800000000707a210 */ /* 0x080fe20007ffe0ff */
[----:B------:R-:W-:Y:S01]  /*10c0*/  IMAD.MOV R12, RZ, RZ, -R12 ;  /* 0x000000ffff0c7224 */ /* 0x000fe200078e0a0c */
[----:B------:R-:W-:Y:S01]  /*10d0*/  @!P1 IADD3 R11, R11, -R0, RZ ;  /* 0x800000000b0b9210 */ /* 0x000fe20007ffe0ff */
[----:B------:R-:W-:Y:S01]  /*10e0*/  IMAD R67, R0, R8, R67 ;  /* 0x0000000800437224 */ /* 0x000fe200078e0243 */
[----:B------:R-:W-:Y:S01]  /*10f0*/  IABS R27, R106 ;  /* 0x0000006a001b7213 */ /* 0x000fe20000000000 */
[----:B------:R-:W-:Y:S01]  /*1100*/  IMAD.HI.U32 R8, R6, R73, RZ ;  /* 0x0000004906087227 */ /* 0x000fe200078e00ff */
[----:B------:R-:W-:Y:S01]  /*1110*/  IABS R37, R36 ;  /* 0x0000002400257213 */ /* 0x000fe20000000000 */
[----:B------:R-:W-:Y:S01]  /*1120*/  STL [R1+0x1b48], R110 ;  /* 0x001b486e01007387 */ /* 0x000fe20000100800 */
[----:B------:R-:W-:Y:S01]  /*1130*/  IADD3 R34, R16, 0x13, RZ ;  /* 0x0000001310227810 */ /* 0x000fe20007ffe0ff */
[----:B------:R-:W-:Y:S01]  /*1140*/  IMAD R65, R0, R12, R65 ;  /* 0x0000000c00417224 */ /* 0x000fe200078e0241 */
[----:B------:R-:W-:Y:S01]  /*1150*/  IADD3 R32, R16, 0x18, RZ ;  /* 0x0000001810207810 */ /* 0x000fe20007ffe0ff */
[----:B------:R-:W-:Y:S01]  /*1160*/  IMAD.MOV R12, RZ, RZ, -R8 ;  /* 0x000000ffff0c7224 */ /* 0x000fe200078e0a08 */
[----:B------:R-:W-:Y:S01]  /*1170*/  IABS R47, R34 ;  /* 0x00000022002f7213 */ /* 0x000fe20000000000 */
[----:B------:R-:W-:Y:S01]  /*1180*/  IMAD.HI.U32 R8, R6, R77, RZ ;  /* 0x0000004d06087227 */ /* 0x000fe200078e00ff */
[----:B------:R-:W-:Y:S01]  /*1190*/  STL [R1+0x1b4c], R108 ;  /* 0x001b4c6c01007387 */ /* 0x000fe20000100800 */
[----:B------:R-:W-:-:S02]  /*11a0*/  IABS R61, R32 ;  /* 0x00000020003d7213 */ /* 0x000fc40000000000 */
[----:B------:R-:W-:Y:S01]  /*11b0*/  IMAD R69, R0, R14, R69 ;  /* 0x0000000e00457224 */ /* 0x000fe200078e0245 */
[----:B------:R-:W-:Y:S01]  /*11c0*/  STL [R1+0x1b58], R106 ;  /* 0x001b586a01007387 */ /* 0x000fe20000100800 */
[----:B------:R-:W-:Y:S01]  /*11d0*/  IMAD.MOV R14, RZ, RZ, -R8 ;  /* 0x000000ffff0e7224 */ /* 0x000fe200078e0a08 */
[----:B------:R-:W-:Y:S01]  /*11e0*/  IADD3 R28, R16, 0x1d, RZ ;  /* 0x0000001d101c7810 */ /* 0x000fe20007ffe0ff */
[----:B------:R-:W-:Y:S01]  /*11f0*/  IMAD.HI.U32 R8, R6, R81, RZ ;  /* 0x0000005106087227 */ /* 0x000fe200078e00ff */
[----:B------:R-:W-:Y:S01]  /*1200*/  STL [R1+0x1b64], R104 ;  /* 0x001b646801007387 */ /* 0x000fe20000100800 */
[----:B------:R-:W-:Y:S02]  /*1210*/  IADD3 R70, R16, 0x22, RZ ;  /* 0x0000002210467810 */ /* 0x000fe40007ffe0ff */
[----:B------:R-:W-:Y:S01]  /*1220*/  IMAD R73, R0, R12, R73 ;  /* 0x0000000c00497224 */ /* 0x000fe200078e0249 */
[----:B------:R-:W-:Y:S01]  /*1230*/  STL [R1+0x1b7c], R102 ;  /* 0x001b7c6601007387 */ /* 0x000fe20000100800 */
[----:B------:R-:W-:Y:S01]  /*1240*/  IMAD.MOV R8, RZ, RZ, -R8 ;  /* 0x000000ffff087224 */ /* 0x000fe200078e0a08 */
[----:B------:R-:W-:Y:S01]  /*1250*/  IABS R71, R28 ;  /* 0x0000001c00477213 */ /* 0x000fe20000000000 */
[----:B------:R-:W-:Y:S01]  /*1260*/  IMAD.HI.U32 R12, R6, R75, RZ ;  /* 0x0000004b060c7227 */ /* 0x000fe200078e00ff */
[----:B------:R-:W-:Y:S01]  /*1270*/  STL [R1+0x1b78], R101 ;  /* 0x001b786501007387 */ /* 0x000fe20000100800 */
[----:B------:R-:W-:-:S02]  /*1280*/  IABS R79, R70 ;  /* 0x00000046004f7213 */ /* 0x000fc40000000000 */
[----:B------:R-:W-:Y:S01]  /*1290*/  IMAD R81, R0, R8, R81 ;  /* 0x0000000800517224 */ /* 0x000fe200078e0251 */
[----:B------:R2:W-:Y:S01]  /*12a0*/  STL [R1+0x1b8c], R99 ;  /* 0x001b8c6301007387 */ /* 0x0005e20000100800 */
[----:B------:R-:W-:Y:S01]  /*12b0*/  IMAD.MOV R12, RZ, RZ, -R12 ;  /* 0x000000ffff0c7224 */ /* 0x000fe200078e0a0c */
[----:B------:R-:W-:Y:S01]  /*12c0*/  IADD3 R60, R16, 0x27, RZ ;  /* 0x00000027103c7810 */ /* 0x000fe20007ffe0ff */
[----:B------:R-:W-:Y:S01]  /*12d0*/  IMAD.HI.U32 R8, R6, R83, RZ ;  /* 0x0000005306087227 */ /* 0x000fe200078e00ff */
[----:B------:R-:W-:Y:S01]  /*12e0*/  IADD3 R24, R16, 0x2c, RZ ;  /* 0x0000002c10187810 */ /* 0x000fe20007ffe0ff */
[----:B------:R3:W-:Y:S01]  /*12f0*/  STL [R1+0x1b94], R36 ;  /* 0x001b942401007387 */ /* 0x0007e20000100800 */
[----:B------:R-:W-:Y:S01]  /*1300*/  IABS R91, R60 ;  /* 0x0000003c005b7213 */ /* 0x000fe20000000000 */
[----:B------:R-:W-:Y:S01]  /*1310*/  IMAD R75, R0, R12, R75 ;  /* 0x0000000c004b7224 */ /* 0x000fe200078e024b */
[----:B------:R-:W-:Y:S01]  /*1320*/  IADD3 R12, -R8, RZ, RZ ;  /* 0x000000ff080c7210 */ /* 0x000fe20007ffe1ff */
        /* <DEDUP_REMOVED lines=9> */
[----:B------:R-:W-:Y:S01]  /*13c0*/  IABS R113, R40 ;  /* 0x0000002800717213 */ /* 0x000fe20000000000 */
[----:B------:R-:W-:Y:S01]  /*13d0*/  STL [R1+0x1ba8], R98 ;  /* 0x001ba86201007387 */ /* 0x000fe20000100800 */
[----:B------:R-:W-:Y:S01]  /*13e0*/  IADD3 R38, R16, 0x33, RZ ;  /* 0x0000003310267810 */ /* 0x000fe20007ffe0ff */
[----:B------:R-:W-:Y:S01]  /*13f0*/  IMAD R83, R0, R12, R83 ;  /* 0x0000000c00537224 */ /* 0x000fe200078e0253 */
[----:B------:R-:W-:Y:S01]  /*1400*/  IADD3 R42, R16, 0x31, RZ ;  /* 0x00000031102a7810 */ /* 0x000fe20007ffe0ff */
[----:B------:R-:W-:Y:S01]  /*1410*/  IMAD.HI.U32 R12, R6, R85, RZ ;  /* 0x00000055060c7227 */ /* 0x000fe200078e00ff */
[----:B------:R-:W-:Y:S01]  /*1420*/  IABS R115, R38 ;  /* 0x0000002600737213 */ /* 0x000fe20000000000 */
[----:B------:R-:W-:Y:S01]  /*1430*/  STL [R1+0x1bbc], R96 ;  /* 0x001bbc6001007387 */ /* 0x000fe20000100800 */
        /* <DEDUP_REMOVED lines=8> */
[----:B------:R-:W-:Y:S01]  /*14c0*/  IABS R117, R22 ;  /* 0x0000001600757213 */ /* 0x000fe20000000000 */
[----:B------:R-:W-:Y:S01]  /*14d0*/  STL [R1+0x1bc4], R94 ;  /* 0x001bc45e01007387 */ /* 0x000fe20000100800 */
[----:B------:R-:W-:Y:S01]  /*14e0*/  IADD3 R18, R16, 0x36, RZ ;  /* 0x0000003610127810 */ /* 0x000fe20007ffe0ff */
[----:B------:R-:W-:Y:S01]  /*14f0*/  IMAD R85, R0, R12, R85 ;  /* 0x0000000c00557224 */ /* 0x000fe200078e0255 */
[----:B------:R-:W-:Y:S01]  /*1500*/  IABS R119, R20 ;  /* 0x0000001400777213 */ /* 0x000fe20000000000 */
[----:B------:R-:W-:Y:S01]  /*1510*/  IMAD.MOV R12, RZ, RZ, -R8 ;  /* 0x000000ffff0c7224 */ /* 0x000fe200078e0a08 */
[----:B------:R-:W-:Y:S01]  /*1520*/  IABS R121, R18 ;  /* 0x0000001200797213 */ /* 0x000fe20000000000 */
[----:B------:R-:W-:Y:S01]  /*1530*/  IMAD.HI.U32 R8, R6, R103, RZ ;  /* 0x0000006706087227 */ /* 0x000fe200078e00ff */
[----:B------:R4:W-:Y:S03]  /*1540*/  STL [R1+0x1bdc], R34 ;  /* 0x001bdc2201007387 */ /* 0x0009e60000100800 */
[----:B------:R-:W-:Y:S01]  /*1550*/  IMAD R93, R0, R12, R93 ;  /* 0x0000000c005d7224 */ /* 0x000fe200078e025d */
[----:B------:R-:W-:Y:S01]  /*1560*/  IADD3 R14, -R8, RZ, RZ ;  /* 0x000000ff080e7210 */ /* 0x000fe20007ffe1ff */
[C---:B------:R-:W-:Y:S01]  /*1570*/  IMAD.HI.U32 R8, R6.reuse, R97, RZ ;  /* 0x0000006106087227 */ /* 0x040fe200078e00ff */
[----:B------:R-:W-:Y:S03]  /*1580*/  STL [R1+0x1bd8], R92 ;  /* 0x001bd85c01007387 */ /* 0x000fe60000100800 */
[----:B------:R-:W-:Y:S01]  /*1590*/  IMAD.HI.U32 R12, R6, R95, RZ ;  /* 0x0000005f060c7227 */ /* 0x000fe200078e00ff */
[----:B------:R-:W-:Y:S01]  /*15a0*/  IADD3 R8, -R8, RZ, RZ ;  /* 0x000000ff08087210 */ /* 0x000fe20007ffe1ff */
[----:B------:R-:W-:Y:S02]  /*15b0*/  STL [R1+0x1bec], R90 ;  /* 0x001bec5a01007387 */ /* 0x000fe40000100800 */
[----:B------:R-:W-:-:S02]  /*15c0*/  IMAD.MOV R12, RZ, RZ, -R12 ;  /* 0x000000ffff0c7224 */ /* 0x000fc400078e0a0c */
[----:B------:R-:W-:Y:S01]  /*15d0*/  IMAD R97, R0, R8, R97 ;  /* 0x0000000800617224 */ /* 0x000fe200078e0261 */
[----:B------:R-:W-:Y:S01]  /*15e0*/  STL [R1+0x1bf4], R88 ;  /* 0x001bf45801007387 */ /* 0x000fe20000100800 */
[----:B------:R-:W-:-:S03]  /*15f0*/  IMAD.HI.U32 R8, R6, R107, RZ ;  /* 0x0000006b06087227 */ /* 0x000fc600078e00ff */
[----:B------:R-:W-:Y:S01]  /*1600*/  STL [R1+0x1c0c], R86 ;  /* 0x001c0c5601007387 */ /* 0x000fe20000100800 */
[----:B------:R-:W-:Y:S02]  /*1610*/  IMAD R95, R0, R12, R95 ;  /* 0x0000000c005f7224 */ /* 0x000fe400078e025f */
[----:B------:R-:W-:Y:S01]  /*1620*/  IMAD.MOV R12, RZ, RZ, -R8 ;  /* 0x000000ffff0c7224 */ /* 0x000fe200078e0a08 */
[----:B------:R5:W-:Y:S01]  /*1630*/  STL [R1+0x1c08], R32 ;  /* 0x001c082001007387 */ /* 0x000be20000100800 */
[----:B------:R-:W-:-:S03]  /*1640*/  IMAD.HI.U32 R10, R6, R17, RZ ;  /* 0x00000011060a7227 */ /* 0x000fc600078e00ff */
[----:B------:R-:W-:Y:S01]  /*1650*/  STL [R1+0x1c1c], R84 ;  /* 0x001c1c5401007387 */ /* 0x000fe20000100800 */
[----:B------:R-:W-:Y:S01]  /*1660*/  IMAD R107, R0, R12, R107 ;  /* 0x0000000c006b7224 */ /* 0x000fe200078e026b */
[----:B------:R-:W-:Y:S01]  /*1670*/  IADD3 R10, -R10, RZ, RZ ;  /* 0x000000ff0a0a7210 */ /* 0x000fe20007ffe1ff */
[----:B------:R-:W-:Y:S01]  /*1680*/  IMAD.HI.U32 R12, R6, R57, RZ ;  /* 0x00000039060c7227 */ /* 0x000fe200078e00ff */
[----:B------:R-:W-:Y:S03]  /*1690*/  STL [R1+0x1c20], R82 ;  /* 0x001c205201007387 */ /* 0x000fe60000100800 */
[----:B------:R-:W-:Y:S01]  /*16a0*/  IMAD.MOV R12, RZ, RZ, -R12 ;  /* 0x000000ffff0c7224 */ /* 0x000fe200078e0a0c */
[----:B------:R-:W-:Y:S01]  /*16b0*/  STL [R1+0x1c18], R80 ;  /* 0x001c185001007387 */ /* 0x000fe20000100800 */
[C---:B------:R-:W-:Y:S02]  /*16c0*/  IMAD R17, R0.reuse, R10, R17 ;  /* 0x0000000a00117224 */ /* 0x040fe400078e0211 */
[C---:B------:R-:W-:Y:S01]  /*16d0*/  IMAD R57, R0.reuse, R12, R57 ;  /* 0x0000000c00397224 */ /* 0x040fe200078e0239 */
[----:B------:R1:W-:Y:S01]  /*16e0*/  STL [R1+0x1c14], R30 ;  /* 0x001c141e01007387 */ /* 0x0003e20000100800 */
[--C-:B------:R-:W-:Y:S01]  /*16f0*/  @!P0 IMAD.IADD R9, R9, 0x1, -R0.reuse ;  /* 0x0000000109098824 */ /* 0x100fe200078e0a00 */
[C---:B------:R-:W-:Y:S01]  /*1700*/  ISETP.GT.U32.AND P4, PT, R0.reuse, R17, PT ;  /* 0x000000110000720c */ /* 0x040fe20003f84070 */
[----:B------:R-:W-:Y:S01]  /*1710*/  @!P5 IMAD.IADD R13, R13, 0x1, -R0 ;  /* 0x000000010d0dd824 */ /* 0x000fe200078e0a00 */
[----:B------:R-:W-:Y:S01]  /*1720*/  ISETP.GT.U32.AND P6, PT, R0, R57, PT ;  /* 0x000000390000720c */ /* 0x000fe20003fc4070 */
[----:B------:R-:W-:Y:S01]  /*1730*/  IMAD.HI.U32 R10, R6, R27, RZ ;  /* 0x0000001b060a7227 */ /* 0x000fe200078e00ff */
[C---:B------:R-:W-:Y:S01]  /*1740*/  ISETP.GT.U32.AND P1, PT, R0.reuse, R9, PT ;  /* 0x000000090000720c */ /* 0x040fe20003f24070 */
[----:B------:R1:W-:Y:S01]  /*1750*/  STL [R1+0x1c10], R28 ;  /* 0x001c101c01007387 */ /* 0x0003e20000100800 */
[C---:B------:R-:W-:Y:S01]  /*1760*/  ISETP.GT.U32.AND P0, PT, R0.reuse, R7, PT ;  /* 0x000000070000720c */ /* 0x040fe20003f04070 */
[----:B------:R-:W-:Y:S01]  /*1770*/  IMAD.MOV R10, RZ, RZ, -R10 ;  /* 0x000000ffff0a7224 */ /* 0x000fe200078e0a0a */
[C---:B------:R-:W-:Y:S01]  /*1780*/  ISETP.GT.U32.AND P5, PT, R0.reuse, R11, PT ;  /* 0x0000000b0000720c */ /* 0x040fe20003fa4070 */
[C---:B------:R-:W-:Y:S01]  /*1790*/  IMAD R103, R0.reuse, R14, R103 ;  /* 0x0000000e00677224 */ /* 0x040fe200078e0267 */
[----:B------:R-:W-:Y:S01]  /*17a0*/  STL [R1+0x1c04], R78 ;  /* 0x001c044e01007387 */ /* 0x000fe20000100800 */
[----:B------:R-:W-:-:S02]  /*17b0*/  IMAD R27, R0, R10, R27 ;  /* 0x0000000a001b7224 */ /* 0x000fc400078e021b */
[--C-:B------:R-:W-:Y:S01]  /*17c0*/  @!P4 IMAD.IADD R17, R17, 0x1, -R0.reuse ;  /* 0x000000011111c824 */ /* 0x100fe200078e0a00 */
[C---:B------:R-:W-:Y:S01]  /*17d0*/  ISETP.GT.U32.AND P4, PT, R0.reuse, R13, PT ;  /* 0x0000000d0000720c */ /* 0x040fe20003f84070 */
[--C-:B------:R-:W-:Y:S01]  /*17e0*/  @!P6 IMAD.IADD R57, R57, 0x1, -R0.reuse ;  /* 0x000000013939e824 */ /* 0x100fe200078e0a00 */
[----:B------:R-:W-:Y:S01]  /*17f0*/  STL [R1+0x1c00], R76 ;  /* 0x001c004c01007387 */ /* 0x000fe20000100800 */
[--C-:B------:R-:W-:Y:S01]  /*1800*/  @!P1 IMAD.IADD R9, R9, 0x1, -R0.reuse ;  /* 0x0000000109099824 */ /* 0x100fe200078e0a00 */
[C---:B------:R-:W-:Y:S01]  /*1810*/  ISETP.GT.U32.AND P1, PT, R0.reuse, R21, PT ;  /* 0x000000150000720c */ /* 0x040fe20003f24070 */
[----:B------:R-:W-:Y:S01]  /*1820*/  @!P0 IMAD.IADD R7, R7, 0x1, -R0 ;  /* 0x0000000107078824 */ /* 0x000fe200078e0a00 */
[----:B------:R-:W-:Y:S01]  /*1830*/  ISETP.GT.U32.AND P2, PT, R0, R57, PT ;  /* 0x000000390000720c */ /* 0x000fe20003f44070 */
[----:B------:R-:W-:Y:S01]  /*1840*/  IMAD.HI.U32 R10, R6, R37, RZ ;  /* 0x00000025060a7227 */ /* 0x000fe200078e00ff */
[----:B------:R-:W-:Y:S01]  /*1850*/  @!P5 IADD3 R11, R11, -R0, RZ ;  /* 0x800000000b0bd210 */ /* 0x000fe20007ffe0ff */
[----:B------:R-:W-:Y:S01]  /*1860*/  STL [R1+0x1bfc], R74 ;  /* 0x001bfc4a01007387 */ /* 0x000fe20000100800 */
[C---:B------:R-:W-:Y:S01]  /*1870*/  ISETP.GT.U32.AND P0, PT, R0.reuse, R19, PT ;  /* 0x000000130000720c */ /* 0x040fe20003f04070 */
[----:B------:R-:W-:Y:S01]  /*1880*/  IMAD.MOV R10, RZ, RZ, -R10 ;  /* 0x000000ffff0a7224 */ /* 0x000fe200078e0a0a */
[----:B------:R-:W-:Y:S01]  /*1890*/  ISETP.GT.U32.AND P5, PT, R0, R23, PT ;  /* 0x000000170000720c */ /* 0x000fe20003fa4070 */
[--C-:B------:R-:W-:Y:S01]  /*18a0*/  @!P4 IMAD.IADD R13, R13, 0x1, -R0.reuse ;  /* 0x000000010d0dc824 */ /* 0x100fe200078e0a00 */
[----:B------:R-:W-:Y:S01]  /*18b0*/  ISETP.GE.AND P4, PT, R16, RZ, PT ;  /* 0x000000ff1000720c */ /* 0x000fe20003f86270 */
[C---:B------:R-:W-:Y:S01]  /*18c0*/  IMAD R37, R0.reuse, R10, R37 ;  /* 0x0000000a00257224 */ /* 0x040fe200078e0225 */
[----:B------:R-:W-:Y:S01]  /*18d0*/  ISETP.GT.U32.AND P6, PT, R0, R17, PT ;  /* 0x000000110000720c */ /* 0x000fe20003fc4070 */
[--C-:B------:R-:W-:Y:S01]  /*18e0*/  @!P1 IMAD.IADD R21, R21, 0x1, -R0.reuse ;  /* 0x0000000115159824 */ /* 0x100fe200078e0a00 */
[----:B------:R-:W-:Y:S01]  /*18f0*/  ISETP.GE.AND P1, PT, R118, RZ, PT ;  /* 0x000000ff7600720c */ /* 0x000fe20003f26270 */
[----:B------:R-:W-:Y:S01]  /*1900*/  IMAD.HI.U32 R10, R6, R47, RZ ;  /* 0x0000002f060a7227 */ /* 0x000fe200078e00ff */
[-C--:B------:R-:W-:Y:S01]  /*1910*/  @!P2 IADD3 R57, R57, -R0.reuse, RZ ;  /* 0x800000003939a210 */ /* 0x080fe20007ffe0ff */
[----:B------:R-:W-:Y:S01]  /*1920*/  STL [R1+0x1bf8], R72 ;  /* 0x001bf84801007387 */ /* 0x000fe20000100800 */
[----:B------:R-:W-:Y:S01]  /*1930*/  ISETP.GT.U32.AND P2, PT, R0, R15, PT ;  /* 0x0000000f0000720c */ /* 0x000fe20003f44070 */
[--C-:B------:R-:W-:Y:S01]  /*1940*/  @!P0 IMAD.IADD R19, R19, 0x1, -R0.reuse ;  /* 0x0000000113138824 */ /* 0x100fe200078e0a00 */
[----:B------:R-:W-:Y:S01]  /*1950*/  ISETP.GE.AND P0, PT, R120, RZ, PT ;  /* 0x000000ff7800720c */ /* 0x000fe20003f06270 */
[----:B------:R-:W-:Y:S01]  /*1960*/  IMAD.HI.U32 R8, R6, R109, RZ ;  /* 0x0000006d06087227 */ /* 0x000fe200078e00ff */
[-C--:B------:R-:W-:Y:S01]  /*1970*/  @!P5 IADD3 R23, R23, -R0.reuse, RZ ;  /* 0x800000001717d210 */ /* 0x080fe20007ffe0ff */
[----:B------:R-:W-:Y:S01]  /*1980*/  STL [R1+0x1bf0], R70 ;  /* 0x001bf04601007387 */ /* 0x000fe20000100800 */
[----:B------:R-:W-:Y:S01]  /*1990*/  @!P4 IADD3 R7, -R7, RZ, RZ ;  /* 0x000000ff0707c210 */ /* 0x000fe20007ffe1ff */
[----:B------:R-:W-:Y:S01]  /*19a0*/  @!P6 IMAD.IADD R17, R17, 0x1, -R0 ;  /* 0x000000011111e824 */ /* 0x000fe200078e0a00 */
[----:B------:R-:W-:Y:S01]  /*19b0*/  ISETP.GE.AND P5, PT, R116, RZ, PT ;  /* 0x000000ff7400720c */ /* 0x000fe20003fa6270 */
[----:B------:R-:W-:Y:S01]  /*19c0*/  IMAD.MOV R14, RZ, RZ, -R8 ;  /* 0x000000ffff0e7224 */ /* 0x000fe200078e0a08 */
[----:B------:R-:W-:Y:S01]  /*19d0*/  @!P1 IADD3 R13, -R13, RZ, RZ ;  /* 0x000000ff0d0d9210 */ /* 0x000fe20007ffe1ff */
[----:B------:R-:W-:Y:S01]  /*19e0*/  IMAD.HI.U32 R8, R6, R113, RZ ;  /* 0x0000007106087227 */ /* 0x000fe200078e00ff */
[----:B------:R-:W-:Y:S01]  /*19f0*/  ISETP.GT.U32.AND P1, PT, R0, R23, PT ;  /* 0x000000170000720c */ /* 0x000fe20003f24070 */
[----:B------:R-:W-:Y:S01]  /*1a00*/  STL [R1+0x1be8], R68 ;  /* 0x001be84401007387 */ /* 0x000fe20000100800 */
[----:B------:R-:W-:Y:S01]  /*1a10*/  @!P2 IADD3 R15, R15, -R0, RZ ;  /* 0x800000000f0fa210 */ /* 0x000fe20007ffe0ff */
[----:B------:R-:W-:Y:S01]  /*1a20*/  @!P0 IMAD.MOV R11, RZ, RZ, -R11 ;  /* 0x000000ffff0b8224 */ /* 0x000fe200078e0a0b */
[----:B------:R-:W-:Y:S01]  /*1a30*/  ISETP.GE.AND P2, PT, R122, RZ, PT ;  /* 0x000000ff7a00720c */ /* 0x000fe20003f46270 */
[----:B------:R-:W-:Y:S01]  /*1a40*/  IMAD.MOV R8, RZ, RZ, -R8 ;  /* 0x000000ffff087224 */ /* 0x000fe200078e0a08 */
[C---:B------:R-:W-:Y:S01]  /*1a50*/  ISETP.GT.U32.AND P4, PT, R0.reuse, R15, PT ;  /* 0x0000000f0000720c */ /* 0x040fe20003f84070 */
[C---:B------:R-:W-:Y:S01]  /*1a60*/  IMAD R109, R0.reuse, R14, R109 ;  /* 0x0000000e006d7224 */ /* 0x040fe200078e026d */
[C---:B------:R-:W-:Y:S01]  /*1a70*/  ISETP.GT.U32.AND P6, PT, R0.reuse, R27, PT ;  /* 0x0000001b0000720c */ /* 0x040fe20003fc4070 */
[----:B------:R-:W-:Y:S01]  /*1a80*/  @!P5 IMAD.MOV R17, RZ, RZ, -R17 ;  /* 0x000000ffff11d224 */ /* 0x000fe200078e0a11 */
[C---:B------:R-:W-:Y:S01]  /*1a90*/  ISETP.GT.U32.AND P0, PT, R0.reuse, R21, PT ;  /* 0x000000150000720c */ /* 0x040fe20003f04070 */
[C---:B------:R-:W-:Y:S01]  /*1aa0*/  IMAD R113, R0.reuse, R8, R113 ;  /* 0x0000000800717224 */ /* 0x040fe200078e0271 */
[----:B------:R-:W-:Y:S01]  /*1ab0*/  ISETP.GT.U32.AND P5, PT, R0, R25, PT ;  /* 0x000000190000720c */ /* 0x000fe20003fa4070 */
[--C-:B------:R-:W-:Y:S01]  /*1ac0*/  @!P1 IMAD.IADD R23, R23, 0x1, -R0.reuse ;  /* 0x0000000117179824 */ /* 0x100fe200078e0a00 */
[----:B------:R-:W-:Y:S01]  /*1ad0*/  ISETP.GE.AND P1, PT, R114, RZ, PT ;  /* 0x000000ff7200720c */ /* 0x000fe20003f26270 */
[----:B------:R-:W-:Y:S01]  /*1ae0*/  IMAD.HI.U32 R8, R6, R115, RZ ;  /* 0x0000007306087227 */ /* 0x000fe200078e00ff */
[----:B------:R-:W-:Y:S01]  /*1af0*/  IADD3 R10, -R10, RZ, RZ ;  /* 0x000000ff0a0a7210 */ /* 0x000fe20007ffe1ff */
[----:B------:R-:W-:Y:S01]  /*1b00*/  STL [R1+0x1be4], R66 ;  /* 0x001be44201007387 */ /* 0x000fe20000100800 */
[----:B-1----:R-:W-:Y:S01]  /*1b10*/  IADD3 R116, R4, -0x11, RZ ;  /* 0xffffffef04747810 */ /* 0x002fe20007ffe0ff */
[----:B------:R-:W-:Y:S01]  /*1b20*/  @!P2 IMAD.MOV R9, RZ, RZ, -R9 ;  /* 0x000000ffff09a224 */ /* 0x000fe200078e0a09 */
[C---:B------:R-:W-:Y:S01]  /*1b30*/  ISETP.GT.U32.AND P2, PT, R0.reuse, R19, PT ;  /* 0x000000130000720c */ /* 0x040fe20003f44070 */
[--C-:B------:R-:W-:Y:S01]  /*1b40*/  @!P4 IMAD.IADD R15, R15, 0x1, -R0.reuse ;  /* 0x000000010f0fc824 */ /* 0x100fe200078e0a00 */
[----:B------:R-:W-:Y:S01]  /*1b50*/  ISETP.GT.U32.AND P4, PT, R0, R29, PT ;  /* 0x0000001d0000720c */ /* 0x000fe20003f84070 */
[--C-:B------:R-:W-:Y:S01]  /*1b60*/  @!P6 IMAD.IADD R27, R27, 0x1, -R0.reuse ;  /* 0x000000011b1be824 */ /* 0x100fe200078e0a00 */
[----:B------:R-:W-:Y:S01]  /*1b70*/  IADD3 R12, -R8, RZ, RZ ;  /* 0x000000ff080c7210 */ /* 0x000fe20007ffe1ff */
[--C-:B------:R-:W-:Y:S01]  /*1b80*/  @!P0 IMAD.IADD R21, R21, 0x1, -R0.reuse ;  /* 0x0000000115158824 */ /* 0x100fe200078e0a00 */
[----:B------:R-:W-:Y:S01]  /*1b90*/  ISETP.GT.U32.AND P0, PT, R0, R33, PT ;  /* 0x000000210000720c */ /* 0x000fe20003f04070 */
[--C-:B------:R-:W-:Y:S01]  /*1ba0*/  @!P5 IMAD.IADD R25, R25, 0x1, -R0.reuse ;  /* 0x000000011919d824 */ /* 0x100fe200078e0a00 */
[----:B------:R-:W-:Y:S01]  /*1bb0*/  ISETP.GE.AND P5, PT, R112, RZ, PT ;  /* 0x000000ff7000720c */ /* 0x000fe20003fa6270 */
[----:B------:R-:W-:Y:S01]  /*1bc0*/  @!P1 IMAD.MOV R15, RZ, RZ, -R15 ;  /* 0x000000ffff0f9224 */ /* 0x000fe200078e0a0f */
[C---:B------:R-:W-:Y:S01]  /*1bd0*/  ISETP.GT.U32.AND P6, PT, R0.reuse, R27, PT ;  /* 0x0000001b0000720c */ /* 0x040fe20003fc4070 */
[C---:B------:R-:W-:Y:S01]  /*1be0*/  IMAD R47, R0.reuse, R10, R47 ;  /* 0x0000000a002f7224 */ /* 0x040fe200078e022f */
[----:B------:R-:W-:Y:S01]  /*1bf0*/  ISETP.GT.U32.AND P1, PT, R0, R25, PT ;  /* 0x000000190000720c */ /* 0x000fe20003f24070 */
[----:B------:R-:W-:Y:S01]  /*1c00*/  IMAD.HI.U32 R10, R6, R61, RZ ;  /* 0x0000003d060a7227 */ /* 0x000fe200078e00ff */
[-C--:B------:R-:W-:Y:S01]  /*1c10*/  @!P2 IADD3 R19, R19, -R0.reuse, RZ ;  /* 0x800000001313a210 */ /* 0x080fe20007ffe0ff */
[----:B------:R-:W-:Y:S01]  /*1c20*/  STL [R1+0x1be0], R64 ;  /* 0x001be04001007387 */ /* 0x000fe20000100800 */
[----:B------:R-:W-:Y:S01]  /*1c30*/  ISETP.GT.U32.AND P2, PT, R0, R31, PT ;  /* 0x0000001f0000720c */ /* 0x000fe20003f44070 */
[--C-:B------:R-:W-:Y:S01]  /*1c40*/  @!P4 IMAD.IADD R29, R29, 0x1, -R0.reuse ;  /* 0x000000011d1dc824 */ /* 0x100fe200078e0a00 */
[----:B------:R-:W-:Y:S01]  /*1c50*/  ISETP.GE.AND P4, PT, R110, RZ, PT ;  /* 0x000000ff6e00720c */ /* 0x000fe20003f86270 */
[----:B------:R-:W-:Y:S01]  /*1c60*/  @!P0 IMAD.IADD R33, R33, 0x1, -R0 ;  /* 0x0000000121218824 */ /* 0x000fe200078e0a00 */
[----:B------:R-:W-:Y:S01]  /*1c70*/  ISETP.GE.AND P0, PT, R106, RZ, PT ;  /* 0x000000ff6a00720c */ /* 0x000fe20003f06270 */
[----:B------:R-:W-:Y:S01]  /*1c80*/  @!P5 IMAD.MOV R19, RZ, RZ, -R19 ;  /* 0x000000ffff13d224 */ /* 0x000fe200078e0a13 */
[----:B------:R-:W-:Y:S01]  /*1c90*/  ISETP.GT.U32.AND P5, PT, R0, R29, PT ;  /* 0x0000001d0000720c */ /* 0x000fe20003fa4070 */
[----:B------:R-:W-:Y:S01]  /*1ca0*/  IMAD.MOV R10, RZ, RZ, -R10 ;  /* 0x000000ffff0a7224 */ /* 0x000fe200078e0a0a */
[-C--:B------:R-:W-:Y:S01]  /*1cb0*/  @!P6 IADD3 R27, R27, -R0.reuse, RZ ;  /* 0x800000001b1be210 */ /* 0x080fe20007ffe0ff */
[----:B------:R-:W-:Y:S01]  /*1cc0*/  IMAD.HI.U32 R8, R6, R117, RZ ;  /* 0x0000007506087227 */ /* 0x000fe200078e00ff */
[C---:B------:R-:W-:Y:S01]  /*1cd0*/  ISETP.GT.U32.AND P6, PT, R0.reuse, R37, PT ;  /* 0x000000250000720c */ /* 0x040fe20003fc4070 */
[----:B------:R-:W-:Y:S01]  /*1ce0*/  STL [R1+0x1bd4], R62 ;  /* 0x001bd43e01007387 */ /* 0x000fe20000100800 */
[----:B------:R-:W-:Y:S01]  /*1cf0*/  @!P1 IADD3 R25, R25, -R0, RZ ;  /* 0x8000000019199210 */ /* 0x000fe20007ffe0ff */
[----:B------:R-:W-:Y:S01]  /*1d00*/  IMAD R61, R0, R10, R61 ;  /* 0x0000000a003d7224 */ /* 0x000fe200078e023d */
[----:B------:R-:W-:Y:S01]  /*1d10*/  @!P2 IADD3 R31, R31, -R0, RZ ;  /* 0x800000001f1fa210 */ /* 0x000fe20007ffe0ff */
[----:B------:R-:W-:Y:S01]  /*1d20*/  IMAD.HI.U32 R10, R6, R71, RZ ;  /* 0x00000047060a7227 */ /* 0x000fe200078e00ff */
[----:B------:R-:W-:Y:S01]  /*1d30*/  ISETP.GE.AND P2, PT, R108, RZ, PT ;  /* 0x000000ff6c00720c */ /* 0x000fe20003f46270 */
[----:B------:R-:W-:Y:S01]  /*1d40*/  STL [R1+0x1bd0], R60 ;  /* 0x001bd03c01007387 */ /* 0x000fe20000100800 */
[----:B------:R-:W-:Y:S01]  /*1d50*/  @!P4 IADD3 R21, -R21, RZ, RZ ;  /* 0x000000ff1515c210 */ /* 0x000fe20007ffe1ff */
[----:B------:R-:W-:Y:S01]  /*1d60*/  @!P0 IMAD.MOV R27, RZ, RZ, -R27 ;  /* 0x000000ffff1b8224 */ /* 0x000fe200078e0a1b */
[C---:B------:R-:W-:Y:S01]  /*1d70*/  ISETP.GT.U32.AND P4, PT, R0.reuse, R31, PT ;  /* 0x0000001f0000720c */ /* 0x040fe20003f84070 */
[----:B------:R-:W-:Y:S01]  /*1d80*/  @!P5 IMAD.IADD R29, R29, 0x1, -R0 ;  /* 0x000000011d1dd824 */ /* 0x000fe200078e0a00 */
[C---:B------:R-:W-:Y:S01]  /*1d90*/  ISETP.GT.U32.AND P1, PT, R0.reuse, R39, PT ;  /* 0x000000270000720c */ /* 0x040fe20003f24070 */
[----:B------:R-:W-:Y:S01]  /*1da0*/  IMAD.MOV R10, RZ, RZ, -R10 ;  /* 0x000000ffff0a7224 */ /* 0x000fe200078e0a0a */
[C---:B------:R-:W-:Y:S01]  /*1db0*/  ISETP.GT.U32.AND P0, PT, R0.reuse, R35, PT ;  /* 0x000000230000720c */ /* 0x040fe20003f04070 */
[----:B------:R-:W-:Y:S01]  /*1dc0*/  IMAD.MOV R8, RZ, RZ, -R8 ;  /* 0x000000ffff087224 */ /* 0x000fe200078e0a08 */
[C---:B------:R-:W-:Y:S01]  /*1dd0*/  ISETP.GT.U32.AND P5, PT, R0.reuse, R41, PT ;  /* 0x000000290000720c */ /* 0x040fe20003fa4070 */
[C---:B------:R-:W-:Y:S01]  /*1de0*/  IMAD R71, R0.reuse, R10, R71 ;  /* 0x0000000a00477224 */ /* 0x040fe200078e0247 */
[-C--:B------:R-:W-:Y:S01]  /*1df0*/  @!P6 IADD3 R37, R37, -R0.reuse, RZ ;  /* 0x800000002525e210 */ /* 0x080fe20007ffe0ff */
[----:B------:R-:W-:Y:S01]  /*1e00*/  @!P2 IMAD.MOV R23, RZ, RZ, -R23 ;  /* 0x000000ffff17a224 */ /* 0x000fe200078e0a17 */
[----:B------:R-:W-:Y:S01]  /*1e10*/  ISETP.GT.U32.AND P2, PT, R0, R33, PT ;  /* 0x000000210000720c */ /* 0x000fe20003f44070 */
[----:B------:R-:W-:Y:S01]  /*1e20*/  IMAD.HI.U32 R10, R6, R79, RZ ;  /* 0x0000004f060a7227 */ /* 0x000fe200078e00ff */
[C---:B------:R-:W-:Y:S01]  /*1e30*/  ISETP.GT.U32.AND P6, PT, R0.reuse, R37, PT ;  /* 0x000000250000720c */ /* 0x040fe20003fc4070 */
[----:B------:R-:W-:Y:S02]  /*1e40*/  STL [R1+0x1bcc], R58 ;  /* 0x001bcc3a01007387 */ /* 0x000fe40000100800 */
[--C-:B------:R-:W-:Y:S01]  /*1e50*/  @!P4 IMAD.IADD R31, R31, 0x1, -R0.reuse ;  /* 0x000000011f1fc824 */ /* 0x100fe200078e0a00 */
[C---:B------:R-:W-:Y:S01]  /*1e60*/  ISETP.GT.U32.AND P4, PT, R0.reuse, R43, PT ;  /* 0x0000002b0000720c */ /* 0x040fe20003f84070 */
[--C-:B------:R-:W-:Y:S01]  /*1e70*/  @!P0 IMAD.IADD R35, R35, 0x1, -R0.reuse ;  /* 0x0000000123238824 */ /* 0x100fe200078e0a00 */
[----:B------:R-:W-:Y:S01]  /*1e80*/  @!P1 IADD3 R39, R39, -R0, RZ ;  /* 0x8000000027279210 */ /* 0x000fe20007ffe0ff */
[--C-:B------:R-:W-:Y:S01]  /*1e90*/  @!P5 IMAD.IADD R41, R41, 0x1, -R0.reuse ;  /* 0x000000012929d824 */ /* 0x100fe200078e0a00 */
[----:B------:R-:W-:Y:S01]  /*1ea0*/  ISETP.GE.AND P1, PT, R101, RZ, PT ;  /* 0x000000ff6500720c */ /* 0x000fe20003f26270 */
[----:B------:R-:W-:Y:S01]  /*1eb0*/  IMAD R115, R0, R12, R115 ;  /* 0x0000000c00737224 */ /* 0x000fe200078e0273 */
[----:B------:R-:W-:Y:S01]  /*1ec0*/  ISETP.GE.AND P0, PT, R102, RZ, PT ;  /* 0x000000ff6600720c */ /* 0x000fe20003f06270 */
[----:B------:R-:W-:Y:S01]  /*1ed0*/  IMAD R117, R0, R8, R117 ;  /* 0x0000000800757224 */ /* 0x000fe200078e0275 */
[----:B------:R-:W-:Y:S01]  /*1ee0*/  @!P2 IADD3 R33, R33, -R0, RZ ;  /* 0x800000002121a210 */ /* 0x000fe20007ffe0ff */
[--C-:B------:R-:W-:Y:S01]  /*1ef0*/  @!P6 IMAD.IADD R37, R37, 0x1, -R0.reuse ;  /* 0x000000012525e824 */ /* 0x100fe200078e0a00 */
[----:B------:R-:W-:Y:S01]  /*1f00*/  ISETP.GE.AND P2, PT, R104, RZ, PT ;  /* 0x000000ff6800720c */ /* 0x000fe20003f46270 */
[----:B------:R-:W-:Y:S01]  /*1f10*/  IMAD.HI.U32 R8, R6, R121, RZ ;  /* 0x0000007906087227 */ /* 0x000fe200078e00ff */
[----:B------:R-:W-:Y:S01]  /*1f20*/  ISETP.GE.AND P5, PT, R99, RZ, PT ;  /* 0x000000ff6300720c */ /* 0x000fe20003fa6270 */
[----:B------:R-:W-:Y:S01]  /*1f30*/  STL [R1+0x1bc8], R56 ;  /* 0x001bc83801007387 */ /* 0x000fe20000100800 */
[----:B--2---:R-:W-:Y:S01]  /*1f40*/  MOV R99, R25 ;  /* 0x0000001900637202 */ /* 0x004fe20000000f00 */
[----:B------:R-:W-:Y:S01]  /*1f50*/  @!P4 IMAD.IADD R43, R43, 0x1, -R0 ;  /* 0x000000012b2bc824 */ /* 0x000fe200078e0a00 */
[----:B------:R-:W-:Y:S01]  /*1f60*/  ISETP.GE.AND P4, PT, R36, RZ, PT ;  /* 0x000000ff2400720c */ /* 0x000fe20003f86270 */
[----:B------:R-:W-:Y:S01]  /*1f70*/  IMAD.MOV R8, RZ, RZ, -R8 ;  /* 0x000000ffff087224 */ /* 0x000fe200078e0a08 */
[C---:B------:R-:W-:Y:S01]  /*1f80*/  ISETP.GT.U32.AND P6, PT, R0.reuse, R47, PT ;  /* 0x0000002f0000720c */ /* 0x040fe20003fc4070 */
[----:B------:R-:W-:Y:S01]  /*1f90*/  STL [R1+0x1bc0], R54 ;  /* 0x001bc03601007387 */ /* 0x000fe20000100800 */
[----:B------:R-:W-:Y:S01]  /*1fa0*/  @!P1 IADD3 R31, -R31, RZ, RZ ;  /* 0x000000ff1f1f9210 */ /* 0x000fe20007ffe1ff */
[C---:B------:R-:W-:Y:S01]  /*1fb0*/  IMAD R121, R0.reuse, R8, R121 ;  /* 0x0000000800797224 */ /* 0x040fe200078e0279 */
[C---:B------:R-:W-:Y:S01]  /*1fc0*/  ISETP.GT.U32.AND P1, PT, R0.reuse, R41, PT ;  /* 0x000000290000720c */ /* 0x040fe20003f24070 */
[----:B------:R-:W-:Y:S01]  /*1fd0*/  @!P2 IMAD.MOV R99, RZ, RZ, -R99 ;  /* 0x000000ffff63a224 */ /* 0x000fe200078e0a63 */
[C---:B------:R-:W-:Y:S01]  /*1fe0*/  ISETP.GT.U32.AND P2, PT, R0.reuse, R35, PT ;  /* 0x000000230000720c */ /* 0x040fe20003f44070 */
[----:B------:R-:W-:Y:S01]  /*1ff0*/  @!P5 IMAD.MOV R33, RZ, RZ, -R33 ;  /* 0x000000ffff21d224 */ /* 0x000fe200078e0a21 */
[----:B------:R-:W-:Y:S01]  /*2000*/  MOV R101, R29 ;  /* 0x0000001d00657202 */ /* 0x000fe20000000f00 */
[----:B------:R-:W-:Y:S01]  /*2010*/  STL [R1+0x1bb8], R52 ;  /* 0x001bb83401007387 */ /* 0x000fe20000100800 */
[C---:B------:R-:W-:Y:S01]  /*2020*/  ISETP.GT.U32.AND P5, PT, R0.reuse, R43, PT ;  /* 0x0000002b0000720c */ /* 0x040fe20003fa4070 */
[----:B------:R-:W-:Y:S01]  /*2030*/  @!P4 IMAD.MOV R37, RZ, RZ, -R37 ;  /* 0x000000ffff25c224 */ /* 0x000fe200078e0a25 */
[C---:B------:R-:W-:Y:S01]  /*2040*/  ISETP.GT.U32.AND P4, PT, R0.reuse, R45, PT ;  /* 0x0000002d0000720c */ /* 0x040fe20003f84070 */
[----:B------:R-:W-:Y:S01]  /*2050*/  @!P0 IMAD.MOV R101, RZ, RZ, -R101 ;  /* 0x000000ffff658224 */ /* 0x000fe200078e0a65 */
[----:B------:R-:W-:Y:S01]  /*2060*/  ISETP.GT.U32.AND P0, PT, R0, R39, PT ;  /* 0x000000270000720c */ /* 0x000fe20003f04070 */
[--C-:B------:R-:W-:Y:S01]  /*2070*/  @!P6 IMAD.IADD R47, R47, 0x1, -R0.reuse ;  /* 0x000000012f2fe824 */ /* 0x100fe200078e0a00 */
[----:B------:R-:W-:Y:S01]  /*2080*/  IADD3 R10, -R10, RZ, RZ ;  /* 0x000000ff0a0a7210 */ /* 0x000fe20007ffe1ff */
[--C-:B------:R-:W-:Y:S01]  /*2090*/  @!P1 IMAD.IADD R41, R41, 0x1, -R0.reuse ;  /* 0x0000000129299824 */ /* 0x100fe200078e0a00 */
[C---:B------:R-:W-:Y:S01]  /*20a0*/  ISETP.GT.U32.AND P1, PT, R0.reuse, R59, PT ;  /* 0x0000003b0000720c */ /* 0x040fe20003f24070 */
[----:B------:R1:W-:Y:S01]  /*20b0*/  STL [R1+0x1bb4], R24 ;  /* 0x001bb41801007387 */ /* 0x0003e20000100800 */
[----:B------:R-:W-:Y:S01]  /*20c0*/  @!P2 IADD3 R35, R35, -R0, RZ ;  /* 0x800000002323a210 */ /* 0x000fe20007ffe0ff */
[C---:B------:R-:W-:Y:S01]  /*20d0*/  IMAD R79, R0.reuse, R10, R79 ;  /* 0x0000000a004f7224 */ /* 0x040fe200078e024f */
[----:B------:R-:W-:Y:S01]  /*20e0*/  ISETP.GT.U32.AND P2, PT, R0, R49, PT ;  /* 0x000000310000720c */ /* 0x000fe20003f44070 */
[----:B------:R-:W-:Y:S01]  /*20f0*/  IMAD.HI.U32 R10, R6, R91, RZ ;  /* 0x0000005b060a7227 */ /* 0x000fe200078e00ff */
[----:B------:R-:W-:Y:S01]  /*2100*/  ISETP.GT.U32.AND P6, PT, R0, R47, PT ;  /* 0x0000002f0000720c */ /* 0x000fe20003fc4070 */
[----:B------:R-:W-:Y:S01]  /*2110*/  STL [R1+0x1bb0], R50 ;  /* 0x001bb03201007387 */ /* 0x000fe20000100800 */
[-C--:B------:R-:W-:Y:S01]  /*2120*/  @!P5 IADD3 R43, R43, -R0.reuse, RZ ;  /* 0x800000002b2bd210 */ /* 0x080fe20007ffe0ff */
[--C-:B------:R-:W-:Y:S01]  /*2130*/  @!P4 IMAD.IADD R45, R45, 0x1, -R0.reuse ;  /* 0x000000012d2dc824 */ /* 0x100fe200078e0a00 */
[----:B------:R-:W-:Y:S01]  /*2140*/  ISETP.GE.AND P4, PT, R98, RZ, PT ;  /* 0x000000ff6200720c */ /* 0x000fe20003f86270 */
[--C-:B------:R-:W-:Y:S01]  /*2150*/  @!P0 IMAD.IADD R39, R39, 0x1, -R0.reuse ;  /* 0x0000000127278824 */ /* 0x100fe200078e0a00 */
[----:B------:R-:W-:Y:S01]  /*2160*/  ISETP.GT.U32.AND P0, PT, R0, R51, PT ;  /* 0x000000330000720c */ /* 0x000fe20003f04070 */
[----:B------:R-:W-:Y:S01]  /*2170*/  @!P1 IMAD.IADD R59, R59, 0x1, -R0 ;  /* 0x000000013b3b9824 */ /* 0x000fe200078e0a00 */
[----:B------:R-:W-:Y:S01]  /*2180*/  ISETP.GE.AND P5, PT, R100, RZ, PT ;  /* 0x000000ff6400720c */ /* 0x000fe20003fa6270 */
[----:B------:R-:W-:Y:S01]  /*2190*/  IMAD.MOV R10, RZ, RZ, -R10 ;  /* 0x000000ffff0a7224 */ /* 0x000fe200078e0a0a */
[----:B------:R-:W-:Y:S01]  /*21a0*/  ISETP.GE.AND P1, PT, R34, RZ, PT ;  /* 0x000000ff2200720c */ /* 0x000fe20003f26270 */
[----:B------:R-:W-:Y:S01]  /*21b0*/  STL [R1+0x1ba4], R48 ;  /* 0x001ba43001007387 */ /* 0x000fe20000100800 */
[----:B------:R-:W-:Y:S01]  /*21c0*/  @!P2 IADD3 R49, R49, -R0, RZ ;  /* 0x800000003131a210 */ /* 0x000fe20007ffe0ff */
[--C-:B------:R-:W-:Y:S01]  /*21d0*/  @!P6 IMAD.IADD R47, R47, 0x1, -R0.reuse ;  /* 0x000000012f2fe824 */ /* 0x100fe200078e0a00 */
[----:B------:R-:W-:Y:S01]  /*21e0*/  ISETP.GE.AND P2, PT, R96, RZ, PT ;  /* 0x000000ff6000720c */ /* 0x000fe20003f46270 */
[C---:B------:R-:W-:Y:S01]  /*21f0*/  IMAD R91, R0.reuse, R10, R91 ;  /* 0x0000000a005b7224 */ /* 0x040fe200078e025b */
[----:B------:R-:W-:Y:S01]  /*2200*/  ISETP.GT.U32.AND P6, PT, R0, R61, PT ;  /* 0x0000003d0000720c */ /* 0x000fe20003fc4070 */
[----:B------:R-:W-:Y:S01]  /*2210*/  IMAD.HI.U32 R10, R6, R105, RZ ;  /* 0x00000069060a7227 */ /* 0x000fe200078e00ff */
[----:B------:R-:W-:Y:S01]  /*2220*/  @!P4 IADD3 R39, -R39, RZ, RZ ;  /* 0x000000ff2727c210 */ /* 0x000fe20007ffe1ff */
[----:B------:R-:W-:Y:S01]  /*2230*/  STL [R1+0x1ba0], R46 ;  /* 0x001ba02e01007387 */ /* 0x000fe20000100800 */
[----:B------:R-:W-:Y:S01]  /*2240*/  ISETP.GT.U32.AND P4, PT, R0, R49, PT ;  /* 0x000000310000720c */ /* 0x000fe20003f84070 */
[----:B------:R-:W-:Y:S01]  /*2250*/  @!P0 IMAD.IADD R51, R51, 0x1, -R0 ;  /* 0x0000000133338824 */ /* 0x000fe200078e0a00 */
[----:B------:R-:W-:Y:S01]  /*2260*/  ISETP.GE.AND P0, PT, R94, RZ, PT ;  /* 0x000000ff5e00720c */ /* 0x000fe20003f06270 */
[----:B------:R-:W-:Y:S01]  /*2270*/  @!P5 IMAD.MOV R35, RZ, RZ, -R35 ;  /* 0x000000ffff23d224 */ /* 0x000fe200078e0a23 */
[C---:B------:R-:W-:Y:S01]  /*2280*/  ISETP.GT.U32.AND P5, PT, R0.reuse, R45, PT ;  /* 0x0000002d0000720c */ /* 0x040fe20003fa4070 */
[----:B------:R-:W-:Y:S01]  /*2290*/  IMAD.MOV R10, RZ, RZ, -R10 ;  /* 0x000000ffff0a7224 */ /* 0x000fe200078e0a0a */
[----:B------:R-:W-:Y:S01]  /*22a0*/  @!P1 IADD3 R47, -R47, RZ, RZ ;  /* 0x000000ff2f2f9210 */ /* 0x000fe20007ffe1ff */
[----:B------:R-:W-:Y:S01]  /*22b0*/  @!P2 IMAD.MOV R41, RZ, RZ, -R41 ;  /* 0x000000ffff29a224 */ /* 0x000fe200078e0a29 */
[C---:B------:R-:W-:Y:S01]  /*22c0*/  ISETP.GT.U32.AND P2, PT, R0.reuse, R51, PT ;  /* 0x000000330000720c */ /* 0x040fe20003f44070 */
[--C-:B------:R-:W-:Y:S01]  /*22d0*/  @!P6 IMAD.IADD R61, R61, 0x1, -R0.reuse ;  /* 0x000000013d3de824 */ /* 0x100fe200078e0a00 */
[C---:B------:R-:W-:Y:S01]  /*22e0*/  ISETP.GT.U32.AND P1, PT, R0.reuse, R53, PT ;  /* 0x000000350000720c */ /* 0x040fe20003f24070 */
[----:B------:R-:W-:Y:S01]  /*22f0*/  IMAD R105, R0, R10, R105 ;  /* 0x0000000a00697224 */ /* 0x000fe200078e0269 */
[----:B------:R-:W-:Y:S01]  /*2300*/  IADD3 R12, R16, 0x37, RZ ;  /* 0x00000037100c7810 */ /* 0x000fe20007ffe0ff */
[--C-:B------:R-:W-:Y:S01]  /*2310*/  @!P4 IMAD.IADD R49, R49, 0x1, -R0.reuse ;  /* 0x000000013131c824 */ /* 0x100fe200078e0a00 */
[C---:B------:R-:W-:Y:S01]  /*2320*/  ISETP.GT.U32.AND P4, PT, R0.reuse, R63, PT ;  /* 0x0000003f0000720c */ /* 0x040fe20003f84070 */
[----:B------:R-:W-:Y:S01]  /*2330*/  @!P0 IMAD.MOV R43, RZ, RZ, -R43 ;  /* 0x000000ffff2b8224 */ /* 0x000fe200078e0a2b */
[C---:B------:R-:W-:Y:S01]  /*2340*/  ISETP.GT.U32.AND P0, PT, R0.reuse, R59, PT ;  /* 0x0000003b0000720c */ /* 0x040fe20003f04070 */
[----:B------:R-:W-:Y:S01]  /*2350*/  @!P5 IMAD.IADD R45, R45, 0x1, -R0 ;  /* 0x000000012d2dd824 */ /* 0x000fe200078e0a00 */
[----:B------:R-:W-:Y:S01]  /*2360*/  ISETP.GT.U32.AND P6, PT, R0, R61, PT ;  /* 0x0000003d0000720c */ /* 0x000fe20003fc4070 */
[----:B------:R-:W-:Y:S01]  /*2370*/  IMAD.HI.U32 R10, R6, R111, RZ ;  /* 0x0000006f060a7227 */ /* 0x000fe200078e00ff */
[----:B------:R-:W-:Y:S01]  /*2380*/  ISETP.GT.U32.AND P5, PT, R0, R55, PT ;  /* 0x000000370000720c */ /* 0x000fe20003fa4070 */
[----:B------:R-:W-:Y:S01]  /*2390*/  STL [R1+0x1b9c], R44 ;  /* 0x001b9c2c01007387 */ /* 0x000fe20000100800 */
[----:B------:R-:W-:-:S02]  /*23a0*/  @!P2 IADD3 R51, R51, -R0, RZ ;  /* 0x800000003333a210 */ /* 0x000fc40007ffe0ff */
[----:B------:R-:W-:Y:S01]  /*23b0*/  @!P1 IADD3 R53, R53, -R0, RZ ;  /* 0x8000000035359210 */ /* 0x000fe20007ffe0ff */
[----:B------:R-:W-:Y:S01]  /*23c0*/  STL [R1+0x1b98], R42 ;  /* 0x001b982a01007387 */ /* 0x000fe20000100800 */
[----:B------:R-:W-:Y:S01]  /*23d0*/  ISETP.GT.U32.AND P2, PT, R0, R69, PT ;  /* 0x000000450000720c */ /* 0x000fe20003f44070 */
[--C-:B------:R-:W-:Y:S01]  /*23e0*/  @!P4 IMAD.IADD R63, R63, 0x1, -R0.reuse ;  /* 0x000000013f3fc824 */ /* 0x100fe200078e0a00 */
[----:B------:R-:W-:Y:S01]  /*23f0*/  ISETP.GE.AND P1, PT, R90, RZ, PT ;  /* 0x000000ff5a00720c */ /* 0x000fe20003f26270 */
[--C-:B------:R-:W-:Y:S01]  /*2400*/  @!P0 IMAD.IADD R59, R59, 0x1, -R0.reuse ;  /* 0x000000013b3b8824 */ /* 0x100fe200078e0a00 */
[----:B------:R-:W-:Y:S01]  /*2410*/  ISETP.GE.AND P4, PT, R86, RZ, PT ;  /* 0x000000ff5600720c */ /* 0x000fe20003f86270 */
[--C-:B------:R-:W-:Y:S01]  /*2420*/  @!P6 IMAD.IADD R61, R61, 0x1, -R0.reuse ;  /* 0x000000013d3de824 */ /* 0x100fe200078e0a00 */
[----:B------:R-:W-:Y:S01]  /*2430*/  ISETP.GE.AND P0, PT, R92, RZ, PT ;  /* 0x000000ff5c00720c */ /* 0x000fe20003f06270 */
[----:B------:R-:W-:Y:S01]  /*2440*/  @!P5 IMAD.IADD R55, R55, 0x1, -R0 ;  /* 0x000000013737d824 */ /* 0x000fe200078e0a00 */
[----:B------:R-:W-:Y:S01]  /*2450*/  ISETP.GT.U32.AND P6, PT, R0, R71, PT ;  /* 0x000000470000720c */ /* 0x000fe20003fc4070 */
[----:B------:R-:W-:Y:S01]  /*2460*/  STL [R1+0x1b40], R26 ;  /* 0x001b401a01007387 */ /* 0x000fe20000100800 */
[----:B------:R-:W-:-:S02]  /*2470*/  ISETP.GE.AND P5, PT, R88, RZ, PT ;  /* 0x000000ff5800720c */ /* 0x000fc40003fa6270 */
[----:B------:R-:W-:Y:S01]  /*2480*/  IADD3 R10, -R10, RZ, RZ ;  /* 0x000000ff0a0a7210 */ /* 0x000fe20007ffe1ff */
[----:B------:R-:W-:Y:S01]  /*2490*/  STL [R1+0x1b90], R40 ;  /* 0x001b902801007387 */ /* 0x000fe20000100800 */
[----:B------:R-:W-:Y:S01]  /*24a0*/  @!P2 IADD3 R69, R69, -R0, RZ ;  /* 0x800000004545a210 */ /* 0x000fe20007ffe0ff */
[----:B------:R-:W-:Y:S01]  /*24b0*/  @!P1 IMAD.MOV R49, RZ, RZ, -R49 ;  /* 0x000000ffff319224 */ /* 0x000fe200078e0a31 */
[----:B------:R-:W-:Y:S01]  /*24c0*/  ISETP.GE.AND P2, PT, R32, RZ, PT ;  /* 0x000000ff2000720c */ /* 0x000fe20003f46270 */
[C---:B------:R-:W-:Y:S01]  /*24d0*/  IMAD R111, R0.reuse, R10, R111 ;  /* 0x0000000a006f7224 */ /* 0x040fe200078e026f */
[----:B------:R-:W-:Y:S01]  /*24e0*/  ISETP.GT.U32.AND P1, PT, R0, R55, PT ;  /* 0x000000370000720c */ /* 0x000fe20003f24070 */
[----:B------:R-:W-:Y:S01]  /*24f0*/  IMAD.HI.U32 R10, R6, R119, RZ ;  /* 0x00000077060a7227 */ /* 0x000fe200078e00ff */
[----:B------:R-:W-:Y:S01]  /*2500*/  @!P4 IADD3 R59, -R59, RZ, RZ ;  /* 0x000000ff3b3bc210 */ /* 0x000fe20007ffe1ff */
[----:B------:R-:W-:Y:S01]  /*2510*/  STL [R1+0x1b88], R38 ;  /* 0x001b882601007387 */ /* 0x000fe20000100800 */
[C---:B------:R-:W-:Y:S01]  /*2520*/  ISETP.GT.U32.AND P4, PT, R0.reuse, R69, PT ;  /* 0x000000450000720c */ /* 0x040fe20003f84070 */
[----:B------:R-:W-:Y:S01]  /*2530*/  @!P6 IMAD.IADD R71, R71, 0x1, -R0 ;  /* 0x000000014747e824 */ /* 0x000fe200078e0a00 */
[----:B------:R-:W-:Y:S01]  /*2540*/  @!P0 IADD3 R45, -R45, RZ, RZ ;  /* 0x000000ff2d2d8210 */ /* 0x000fe20007ffe1ff */
[----:B------:R-:W-:Y:S01]  /*2550*/  @!P5 IMAD.MOV R51, RZ, RZ, -R51 ;  /* 0x000000ffff33d224 */ /* 0x000fe200078e0a33 */
[C---:B------:R-:W-:Y:S01]  /*2560*/  ISETP.GT.U32.AND P0, PT, R0.reuse, R53, PT ;  /* 0x000000350000720c */ /* 0x040fe20003f04070 */
[----:B------:R-:W-:Y:S01]  /*2570*/  IMAD.MOV R10, RZ, RZ, -R10 ;  /* 0x000000ffff0a7224 */ /* 0x000fe200078e0a0a */
[C---:B------:R-:W-:Y:S01]  /*2580*/  ISETP.GT.U32.AND P6, PT, R0.reuse, R63, PT ;  /* 0x0000003f0000720c */ /* 0x040fe20003fc4070 */
[----:B------:R-:W-:Y:S01]  /*2590*/  @!P2 IMAD.MOV R61, RZ, RZ, -R61 ;  /* 0x000000ffff3da224 */ /* 0x000fe200078e0a3d */
[C---:B------:R-:W-:Y:S01]  /*25a0*/  ISETP.GT.U32.AND P5, PT, R0.reuse, R71, PT ;  /* 0x000000470000720c */ /* 0x040fe20003fa4070 */
[C---:B------:R-:W-:Y:S01]  /*25b0*/  IMAD R119, R0.reuse, R10, R119 ;  /* 0x0000000a00777224 */ /* 0x040fe200078e0277 */
[-C--:B------:R-:W-:Y:S01]  /*25c0*/  @!P1 IADD3 R55, R55, -R0.reuse, RZ ;  /* 0x8000000037379210 */ /* 0x080fe20007ffe0ff */
[----:B------:R2:W-:Y:S01]  /*25d0*/  STL [R1+0x1b84], R22 ;  /* 0x001b841601007387 */ /* 0x0005e20000100800 */
[C---:B------:R-:W-:Y:S01]  /*25e0*/  ISETP.GT.U32.AND P2, PT, R0.reuse, R65, PT ;  /* 0x000000410000720c */ /* 0x040fe20003f44070 */
[--C-:B------:R-:W-:Y:S01]  /*25f0*/  @!P4 IMAD.IADD R69, R69, 0x1, -R0.reuse ;  /* 0x000000014545c824 */ /* 0x100fe200078e0a00 */
[----:B------:R-:W-:Y:S01]  /*2600*/  ISETP.GT.U32.AND P1, PT, R0, R73, PT ;  /* 0x000000490000720c */ /* 0x000fe20003f24070 */
[----:B------:R1:W-:Y:S01]  /*2610*/  STL [R1+0x1b80], R20 ;  /* 0x001b801401007387 */ /* 0x0003e20000100800 */
[----:B------:R-:W-:Y:S01]  /*2620*/  ISETP.GE.AND P4, PT, R84, RZ, PT ;  /* 0x000000ff5400720c */ /* 0x000fe20003f86270 */
[--C-:B------:R-:W-:Y:S01]  /*2630*/  @!P0 IMAD.IADD R53, R53, 0x1, -R0.reuse ;  /* 0x0000000135358824 */ /* 0x100fe200078e0a00 */
[C---:B------:R-:W-:Y:S01]  /*2640*/  ISETP.GT.U32.AND P0, PT, R0.reuse, R67, PT ;  /* 0x000000430000720c */ /* 0x040fe20003f04070 */
[----:B------:R-:W-:Y:S01]  /*2650*/  @!P6 IMAD.IADD R63, R63, 0x1, -R0 ;  /* 0x000000013f3fe824 */ /* 0x000fe200078e0a00 */
[----:B------:R-:W-:Y:S01]  /*2660*/  ISETP.GT.U32.AND P6, PT, R0, R77, PT ;  /* 0x0000004d0000720c */ /* 0x000fe20003fc4070 */
[----:B------:R-:W-:Y:S01]  /*2670*/  STL [R1+0x1b74], R18 ;  /* 0x001b741201007387 */ /* 0x000fe20000100800 */
[----:B------:R-:W-:-:S02]  /*2680*/  @!P5 IADD3 R71, R71, -R0, RZ ;  /* 0x800000004747d210 */ /* 0x000fc40007ffe0ff */
[----:B------:R-:W-:Y:S01]  /*2690*/  ISETP.GT.U32.AND P5, PT, R0, R79, PT ;  /* 0x0000004f0000720c */ /* 0x000fe20003fa4070 */
[--C-:B------:R-:W-:Y:S01]  /*26a0*/  @!P2 IMAD.IADD R65, R65, 0x1, -R0.reuse ;  /* 0x000000014141a824 */ /* 0x100fe200078e0a00 */
[----:B------:R-:W-:Y:S01]  /*26b0*/  ISETP.GE.AND P2, PT, R82, RZ, PT ;  /* 0x000000ff5200720c */ /* 0x000fe20003f46270 */
[----:B------:R-:W-:Y:S01]  /*26c0*/  STL [R1+0x1b70], R12 ;  /* 0x001b700c01007387 */ /* 0x000fe20000100800 */
[----:B------:R-:W-:Y:S01]  /*26d0*/  @!P1 IADD3 R73, R73, -R0, RZ ;  /* 0x8000000049499210 */ /* 0x000fe20007ffe0ff */
[----:B------:R-:W-:Y:S01]  /*26e0*/  @!P4 IMAD.MOV R53, RZ, RZ, -R53 ;  /* 0x000000ffff35c224 */ /* 0x000fe200078e0a35 */
[----:B------:R-:W-:Y:S01]  /*26f0*/  ISETP.GE.AND P1, PT, R30, RZ, PT ;  /* 0x000000ff1e00720c */ /* 0x000fe20003f26270 */
[--C-:B------:R-:W-:Y:S01]  /*2700*/  @!P0 IMAD.IADD R67, R67, 0x1, -R0.reuse ;  /* 0x0000000143438824 */ /* 0x100fe200078e0a00 */
[----:B------:R-:W-:Y:S01]  /*2710*/  ISETP.GT.U32.AND P4, PT, R0, R65, PT ;  /* 0x000000410000720c */ /* 0x000fe20003f84070 */
[----:B------:R-:W-:Y:S01]  /*2720*/  @!P6 IMAD.IADD R77, R77, 0x1, -R0 ;  /* 0x000000014d4de824 */ /* 0x000fe200078e0a00 */
[----:B------:R-:W-:-:S02]  /*2730*/  ISETP.GE.AND P0, PT, R80, RZ, PT ;  /* 0x000000ff5000720c */ /* 0x000fc40003f06270 */
[----:B------:R-:W-:Y:S02]  /*2740*/  ISETP.GE.AND P6, PT, R28, RZ, PT ;  /* 0x000000ff1c00720c */ /* 0x000fe40003fc6270 */
[-C--:B------:R-:W-:Y:S01]  /*2750*/  @!P5 IADD3 R79, R79, -R0.reuse, RZ ;  /* 0x800000004f4fd210 */ /* 0x080fe20007ffe0ff */
[----:B------:R-:W-:Y:S01]  /*2760*/  @!P2 IMAD.MOV R55, RZ, RZ, -R55 ;  /* 0x000000ffff37a224 */ /* 0x000fe200078e0a37 */
[C---:B------:R-:W-:Y:S02]  /*2770*/  ISETP.GT.U32.AND P5, PT, R0.reuse, R67, PT ;  /* 0x000000430000720c */ /* 0x040fe40003fa4070 */
[C---:B------:R-:W-:Y:S01]  /*2780*/  ISETP.GT.U32.AND P2, PT, R0.reuse, R79, PT ;  /* 0x0000004f0000720c */ /* 0x040fe20003f44070 */
[----:B------:R-:W-:Y:S01]  /*2790*/  @!P1 IMAD.MOV R69, RZ, RZ, -R69 ;  /* 0x000000ffff459224 */ /* 0x000fe200078e0a45 */
[----:B------:R-:W-:Y:S02]  /*27a0*/  ISETP.GT.U32.AND P1, PT, R0, R77, PT ;  /* 0x0000004d0000720c */ /* 0x000fe40003f24070 */
[----:B------:R-:W-:-:S02]  /*27b0*/  @!P4 IADD3 R65, R65, -R0, RZ ;  /* 0x800000004141c210 */ /* 0x000fc40007ffe0ff */
[C---:B------:R-:W-:Y:S01]  /*27c0*/  ISETP.GT.U32.AND P4, PT, R0.reuse, R81, PT ;  /* 0x000000510000720c */ /* 0x040fe20003f84070 */
[----:B------:R-:W-:Y:S01]  /*27d0*/  @!P6 IMAD.MOV R71, RZ, RZ, -R71 ;  /* 0x000000ffff47e224 */ /* 0x000fe200078e0a47 */
[----:B------:R-:W-:Y:S02]  /*27e0*/  @!P0 IADD3 R63, -R63, RZ, RZ ;  /* 0x000000ff3f3f8210 */ /* 0x000fe40007ffe1ff */
[C---:B------:R-:W-:Y:S01]  /*27f0*/  ISETP.GT.U32.AND P0, PT, R0.reuse, R73, PT ;  /* 0x000000490000720c */ /* 0x040fe20003f04070 */
[--C-:B------:R-:W-:Y:S01]  /*2800*/  @!P5 IMAD.IADD R67, R67, 0x1, -R0.reuse ;  /* 0x000000014343d824 */ /* 0x100fe200078e0a00 */
[----:B------:R-:W-:Y:S01]  /*2810*/  ISETP.GT.U32.AND P5, PT, R0, R83, PT ;  /* 0x000000530000720c */ /* 0x000fe20003fa4070 */
[----:B------:R-:W-:Y:S01]  /*2820*/  @!P2 IMAD.IADD R79, R79, 0x1, -R0 ;  /* 0x000000014f4fa824 */ /* 0x000fe200078e0a00 */
[----:B------:R-:W-:Y:S02]  /*2830*/  ISETP.GE.AND P2, PT, R76, RZ, PT ;  /* 0x000000ff4c00720c */ /* 0x000fe40003f46270 */
[----:B------:R-:W-:-:S02]  /*2840*/  @!P1 IADD3 R77, R77, -R0, RZ ;  /* 0x800000004d4d9210 */ /* 0x000fc40007ffe0ff */
[C---:B------:R-:W-:Y:S02]  /*2850*/  ISETP.GT.U32.AND P1, PT, R0.reuse, R89, PT ;  /* 0x000000590000720c */ /* 0x040fe40003f24070 */
[----:B------:R-:W-:Y:S02]  /*2860*/  ISETP.GT.U32.AND P6, PT, R0, R75, PT ;  /* 0x0000004b0000720c */ /* 0x000fe40003fc4070 */
[----:B------:R-:W-:Y:S01]  /*2870*/  @!P4 IADD3 R81, R81, -R0, RZ ;  /* 0x800000005151c210 */ /* 0x000fe20007ffe0ff */
[--C-:B------:R-:W-:Y:S01]  /*2880*/  @!P0 IMAD.IADD R73, R73, 0x1, -R0.reuse ;  /* 0x0000000149498824 */ /* 0x100fe200078e0a00 */
[----:B------:R-:W-:Y:S01]  /*2890*/  ISETP.GE.AND P4, PT, R74, RZ, PT ;  /* 0x000000ff4a00720c */ /* 0x000fe20003f86270 */
[----:B------:R-:W-:Y:S01]  /*28a0*/  @!P5 IMAD.IADD R83, R83, 0x1, -R0 ;  /* 0x000000015353d824 */ /* 0x000fe200078e0a00 */
[----:B------:R-:W-:Y:S02]  /*28b0*/  ISETP.GE.AND P0, PT, R78, RZ, PT ;  /* 0x000000ff4e00720c */ /* 0x000fe40003f06270 */
[----:B------:R-:W-:-:S02]  /*28c0*/  @!P2 IADD3 R67, -R67, RZ, RZ ;  /* 0x000000ff4343a210 */ /* 0x000fc40007ffe1ff */
[----:B------:R-:W-:Y:S01]  /*28d0*/  ISETP.GE.AND P5, PT, R72, RZ, PT ;  /* 0x000000ff4800720c */ /* 0x000fe20003fa6270 */
[--C-:B------:R-:W-:Y:S01]  /*28e0*/  @!P1 IMAD.IADD R89, R89, 0x1, -R0.reuse ;  /* 0x0000000159599824 */ /* 0x100fe200078e0a00 */
[----:B------:R-:W-:Y:S01]  /*28f0*/  ISETP.GE.AND P1, PT, R70, RZ, PT ;  /* 0x000000ff4600720c */ /* 0x000fe20003f26270 */
[----:B------:R-:W-:Y:S01]  /*2900*/  @!P6 IMAD.IADD R75, R75, 0x1, -R0 ;  /* 0x000000014b4be824 */ /* 0x000fe200078e0a00 */
[C---:B------:R-:W-:Y:S02]  /*2910*/  ISETP.GT.U32.AND P2, PT, R0.reuse, R81, PT ;  /* 0x000000510000720c */ /* 0x040fe40003f44070 */
[C---:B------:R-:W-:Y:S01]  /*2920*/  ISETP.GT.U32.AND P6, PT, R0.reuse, R91, PT ;  /* 0x0000005b0000720c */ /* 0x040fe20003fc4070 */
[----:B------:R-:W-:Y:S01]  /*2930*/  @!P4 IMAD.MOV R73, RZ, RZ, -R73 ;  /* 0x000000ffff49c224 */ /* 0x000fe200078e0a49 */
[C---:B------:R-:W-:Y:S01]  /*2940*/  ISETP.GT.U32.AND P4, PT, R0.reuse, R83, PT ;  /* 0x000000530000720c */ /* 0x040fe20003f84070 */
[----:B------:R-:W-:Y:S01]  /*2950*/  @!P0 IMAD.MOV R65, RZ, RZ, -R65 ;  /* 0x000000ffff418224 */ /* 0x000fe200078e0a41 */
[----:B------:R-:W-:-:S02]  /*2960*/  ISETP.GT.U32.AND P0, PT, R0, R75, PT ;  /* 0x0000004b0000720c */ /* 0x000fc40003f04070 */
[----:B------:R-:W-:Y:S01]  /*2970*/  IABS R123, R12 ;  /* 0x0000000c007b7213 */ /* 0x000fe20000000000 */
[----:B------:R-:W-:Y:S01]  /*2980*/  @!P5 IMAD.MOV R77, RZ, RZ, -R77 ;  /* 0x000000ffff4dd224 */ /* 0x000fe200078e0a4d */
[C---:B------:R-:W-:Y:S02]  /*2990*/  ISETP.GT.U32.AND P5, PT, R0.reuse, R89, PT ;  /* 0x000000590000720c */ /* 0x040fe40003fa4070 */
[----:B------:R-:W-:Y:S01]  /*29a0*/  @!P1 IADD3 R79, -R79, RZ, RZ ;  /* 0x000000ff4f4f9210 */ /* 0x000fe20007ffe1ff */
[--C-:B------:R-:W-:Y:S01]  /*29b0*/  @!P2 IMAD.IADD R81, R81, 0x1, -R0.reuse ;  /* 0x000000015151a824 */ /* 0x100fe200078e0a00 */
[C---:B------:R-:W-:Y:S01]  /*29c0*/  ISETP.GT.U32.AND P1, PT, R0.reuse, R85, PT ;  /* 0x000000550000720c */ /* 0x040fe20003f24070 */
[----:B------:R-:W-:Y:S01]  /*29d0*/  @!P6 IMAD.IADD R91, R91, 0x1, -R0 ;  /* 0x000000015b5be824 */ /* 0x000fe200078e0a00 */
[----:B------:R-:W-:Y:S01]  /*29e0*/  ISETP.GT.U32.AND P2, PT, R0, R93, PT ;  /* 0x0000005d0000720c */ /* 0x000fe20003f44070 */
[----:B------:R-:W-:Y:S01]  /*29f0*/  IMAD.HI.U32 R8, R6, R123, RZ ;  /* 0x0000007b06087227 */ /* 0x000fe200078e00ff */
[----:B------:R-:W-:-:S02]  /*2a00*/  @!P4 IADD3 R83, R83, -R0, RZ ;  /* 0x800000005353c210 */ /* 0x000fc40007ffe0ff */
[C---:B------:R-:W-:Y:S01]  /*2a10*/  ISETP.GT.U32.AND P4, PT, R0.reuse, R103, PT ;  /* 0x000000670000720c */ /* 0x040fe20003f84070 */
[--C-:B------:R-:W-:Y:S01]  /*2a20*/  @!P0 IMAD.IADD R75, R75, 0x1, -R0.reuse ;  /* 0x000000014b4b8824 */ /* 0x100fe200078e0a00 */
[C---:B------:R-:W-:Y:S01]  /*2a30*/  ISETP.GT.U32.AND P0, PT, R0.reuse, R87, PT ;  /* 0x000000570000720c */ /* 0x040fe20003f04070 */
[----:B------:R-:W-:Y:S01]  /*2a40*/  @!P5 IMAD.IADD R89, R89, 0x1, -R0 ;  /* 0x000000015959d824 */ /* 0x000fe200078e0a00 */
[C---:B------:R-:W-:Y:S01]  /*2a50*/  ISETP.GT.U32.AND P6, PT, R0.reuse, R91, PT ;  /* 0x0000005b0000720c */ /* 0x040fe20003fc4070 */
[----:B------:R-:W-:Y:S01]  /*2a60*/  IMAD.MOV R8, RZ, RZ, -R8 ;  /* 0x000000ffff087224 */ /* 0x000fe200078e0a08 */
[----:B------:R-:W-:Y:S01]  /*2a70*/  ISETP.GT.U32.AND P5, PT, R0, R105, PT ;  /* 0x000000690000720c */ /* 0x000fe20003fa4070 */
[----:B------:R-:W-:Y:S01]  /*2a80*/  @!P1 IMAD.IADD R85, R85, 0x1, -R0 ;  /* 0x0000000155559824 */ /* 0x000fe200078e0a00 */
[----:B------:R-:W-:Y:S01]  /*2a90*/  ISETP.GE.AND P1, PT, R66, RZ, PT ;  /* 0x000000ff4200720c */ /* 0x000fe20003f26270 */
[----:B------:R-:W-:Y:S01]  /*2aa0*/  IMAD R123, R0, R8, R123 ;  /* 0x00000008007b7224 */ /* 0x000fe200078e027b */
[----:B------:R-:W-:-:S02]  /*2ab0*/  @!P2 IADD3 R93, R93, -R0, RZ ;  /* 0x800000005d5da210 */ /* 0x000fc40007ffe0ff */
[----:B------:R-:W-:Y:S01]  /*2ac0*/  ISETP.GE.AND P2, PT, R62, RZ, PT ;  /* 0x000000ff3e00720c */ /* 0x000fe20003f46270 */
[--C-:B------:R-:W-:Y:S01]  /*2ad0*/  @!P4 IMAD.IADD R103, R103, 0x1, -R0.reuse ;  /* 0x000000016767c824 */ /* 0x100fe200078e0a00 */
[----:B------:R-:W-:Y:S01]  /*2ae0*/  ISETP.GE.AND P4, PT, R60, RZ, PT ;  /* 0x000000ff3c00720c */ /* 0x000fe20003f86270 */
[--C-:B------:R-:W-:Y:S01]  /*2af0*/  @!P0 IMAD.IADD R87, R87, 0x1, -R0.reuse ;  /* 0x0000000157578824 */ /* 0x100fe200078e0a00 */
[----:B------:R-:W-:Y:S02]  /*2b00*/  ISETP.GE.AND P0, PT, R64, RZ, PT ;  /* 0x000000ff4000720c */ /* 0x000fe40003f06270 */
[----:B------:R-:W-:Y:S01]  /*2b10*/  @!P6 IADD3 R91, R91, -R0, RZ ;  /* 0x800000005b5be210 */ /* 0x000fe20007ffe0ff */
[----:B------:R-:W-:Y:S01]  /*2b20*/  @!P5 IMAD.IADD R105, R105, 0x1, -R0 ;  /* 0x000000016969d824 */ /* 0x000fe200078e0a00 */
[----:B------:R-:W-:Y:S01]  /*2b30*/  ISETP.GE.AND P6, PT, R68, RZ, PT ;  /* 0x000000ff4400720c */ /* 0x000fe20003fc6270 */
[----:B------:R-:W-:Y:S01]  /*2b40*/  @!P1 IMAD.MOV R81, RZ, RZ, -R81 ;  /* 0x000000ffff519224 */ /* 0x000fe200078e0a51 */
[----:B------:R-:W-:-:S02]  /*2b50*/  ISETP.GT.U32.AND P5, PT, R0, R85, PT ;  /* 0x000000550000720c */ /* 0x000fc40003fa4070 */
[C---:B------:R-:W-:Y:S02]  /*2b60*/  ISETP.GT.U32.AND P1, PT, R0.reuse, R87, PT ;  /* 0x000000570000720c */ /* 0x040fe40003f24070 */
[----:B------:R-:W-:Y:S01]  /*2b70*/  @!P2 IADD3 R89, -R89, RZ, RZ ;  /* 0x000000ff5959a210 */ /* 0x000fe20007ffe1ff */
[----:B------:R-:W-:Y:S01]  /*2b80*/  @!P4 IMAD.MOV R91, RZ, RZ, -R91 ;  /* 0x000000ffff5bc224 */ /* 0x000fe200078e0a5b */
[C---:B------:R-:W-:Y:S01]  /*2b90*/  ISETP.GT.U32.AND P2, PT, R0.reuse, R103, PT ;  /* 0x000000670000720c */ /* 0x040fe20003f44070 */
[----:B------:R-:W-:Y:S01]  /*2ba0*/  @!P0 IMAD.MOV R83, RZ, RZ, -R83 ;  /* 0x000000ffff538224 */ /* 0x000fe200078e0a53 */
[C---:B------:R-:W-:Y:S02]  /*2bb0*/  ISETP.GT.U32.AND P4, PT, R0.reuse, R95, PT ;  /* 0x0000005f0000720c */ /* 0x040fe40003f84070 */
[C---:B------:R-:W-:Y:S02]  /*2bc0*/  ISETP.GT.U32.AND P0, PT, R0.reuse, R93, PT ;  /* 0x0000005d0000720c */ /* 0x040fe40003f04070 */
[----:B------:R-:W-:Y:S01]  /*2bd0*/  @!P6 IADD3 R75, -R75, RZ, RZ ;  /* 0x000000ff4b4be210 */ /* 0x000fe20007ffe1ff */
[----:B------:R-:W-:Y:S01]  /*2be0*/  @!P5 IMAD.IADD R85, R85, 0x1, -R0 ;  /* 0x000000015555d824 */ /* 0x000fe200078e0a00 */
[----:B------:R-:W-:-:S02]  /*2bf0*/  ISETP.GT.U32.AND P6, PT, R0, R105, PT ;  /* 0x000000690000720c */ /* 0x000fc40003fc4070 */
[----:B------:R-:W-:Y:S02]  /*2c00*/  @!P1 IADD3 R87, R87, -R0, RZ ;  /* 0x8000000057579210 */ /* 0x000fe40007ffe0ff */
[C---:B------:R-:W-:Y:S01]  /*2c10*/  ISETP.GT.U32.AND P5, PT, R0.reuse, R97, PT ;  /* 0x000000610000720c */ /* 0x040fe20003fa4070 */
[--C-:B------:R-:W-:Y:S01]  /*2c20*/  @!P2 IMAD.IADD R103, R103, 0x1, -R0.reuse ;  /* 0x000000016767a824 */ /* 0x100fe200078e0a00 */
[----:B------:R-:W-:Y:S01]  /*2c30*/  ISETP.GT.U32.AND P1, PT, R0, R107, PT ;  /* 0x0000006b0000720c */ /* 0x000fe20003f24070 */
[--C-:B------:R-:W-:Y:S01]  /*2c40*/  @!P4 IMAD.IADD R95, R95, 0x1, -R0.reuse ;  /* 0x000000015f5fc824 */ /* 0x100fe200078e0a00 */
[----:B------:R-:W-:Y:S01]  /*2c50*/  ISETP.GE.AND P2, PT, R58, RZ, PT ;  /* 0x000000ff3a00720c */ /* 0x000fe20003f46270 */
[----:B------:R-:W-:Y:S01]  /*2c60*/  @!P0 IMAD.IADD R93, R93, 0x1, -R0 ;  /* 0x000000015d5d8824 */ /* 0x000fe200078e0a00 */
[----:B------:R-:W-:Y:S02]  /*2c70*/  ISETP.GE.AND P4, PT, R56, RZ, PT ;  /* 0x000000ff3800720c */ /* 0x000fe40003f86270 */
[----:B------:R-:W-:-:S02]  /*2c80*/  ISETP.GT.U32.AND P0, PT, R0, R109, PT ;  /* 0x0000006d0000720c */ /* 0x000fc40003f04070 */
[-C--:B------:R-:W-:Y:S02]  /*2c90*/  @!P6 IADD3 R105, R105, -R0.reuse, RZ ;  /* 0x800000006969e210 */ /* 0x080fe40007ffe0ff */
[----:B------:R-:W-:Y:S01]  /*2ca0*/  ISETP.GT.U32.AND P6, PT, R0, R111, PT ;  /* 0x0000006f0000720c */ /* 0x000fe20003fc4070 */
[--C-:B------:R-:W-:Y:S01]  /*2cb0*/  @!P5 IMAD.IADD R97, R97, 0x1, -R0.reuse ;  /* 0x000000016161d824 */ /* 0x100fe200078e0a00 */
[----:B------:R-:W-:Y:S02]  /*2cc0*/  IADD3 R10, R16, 0x38, RZ ;  /* 0x00000038100a7810 */ /* 0x000fe40007ffe0ff */
[----:B------:R-:W-:Y:S01]  /*2cd0*/  @!P1 IADD3 R107, R107, -R0, RZ ;  /* 0x800000006b6b9210 */ /* 0x000fe20007ffe0ff */
[----:B------:R-:W-:Y:S01]  /*2ce0*/  @!P2 IMAD.MOV R85, RZ, RZ, -R85 ;  /* 0x000000ffff55a224 */ /* 0x000fe200078e0a55 */
[----:B------:R-:W-:Y:S01]  /*2cf0*/  ISETP.GE.AND P1, PT, R52, RZ, PT ;  /* 0x000000ff3400720c */ /* 0x000fe20003f26270 */
[----:B------:R-:W-:Y:S01]  /*2d00*/  @!P4 IMAD.MOV R87, RZ, RZ, -R87 ;  /* 0x000000ffff57c224 */ /* 0x000fe200078e0a57 */
[C---:B------:R-:W-:Y:S01]  /*2d10*/  ISETP.GT.U32.AND P2, PT, R0.reuse, R95, PT ;  /* 0x0000005f0000720c */ /* 0x040fe20003f44070 */
[----:B------:R-:W-:Y:S01]  /*2d20*/  @!P0 IMAD.IADD R109, R109, 0x1, -R0 ;  /* 0x000000016d6d8824 */ /* 0x000fe200078e0a00 */
[----:B------:R-:W-:Y:S01]  /*2d30*/  ISETP.GT.U32.AND P4, PT, R0, R97, PT ;  /* 0x000000610000720c */ /* 0x000fe20003f84070 */
[----:B------:R1:W-:Y:S01]  /*2d40*/  STL [R1+0x1b6c], R10 ;  /* 0x001b6c0a01007387 */ /* 0x0003e20000100800 */
[----:B------:R-:W-:-:S02]  /*2d50*/  IABS R125, R10 ;  /* 0x0000000a007d7213 */ /* 0x000fc40000000000 */
[----:B------:R-:W-:Y:S02]  /*2d60*/  @!P6 IADD3 R111, R111, -R0, RZ ;  /* 0x800000006f6fe210 */ /* 0x000fe40007ffe0ff */
[----:B------:R-:W-:Y:S01]  /*2d70*/  ISETP.GE.AND P0, PT, R24, RZ, PT ;  /* 0x000000ff1800720c */ /* 0x000fe20003f06270 */
[----:B------:R-:W-:Y:S01]  /*2d80*/  IMAD.HI.U32 R8, R6, R125, RZ ;  /* 0x0000007d06087227 */ /* 0x000fe200078e00ff */
[----:B------:R-:W-:Y:S02]  /*2d90*/  ISETP.GT.U32.AND P6, PT, R0, R109, PT ;  /* 0x0000006d0000720c */ /* 0x000fe40003fc4070 */
[----:B---3--:R-:W-:Y:S01]  /*2da0*/  IADD3 R36, R16, 0x39, RZ ;  /* 0x0000003910247810 */ /* 0x008fe20007ffe0ff */
[----:B------:R-:W-:Y:S01]  /*2db0*/  @!P1 IMAD.MOV R103, RZ, RZ, -R103 ;  /* 0x000000ffff679224 */ /* 0x000fe200078e0a67 */
[----:B------:R-:W-:Y:S01]  /*2dc0*/  ISETP.GE.AND P5, PT, R54, RZ, PT ;  /* 0x000000ff3600720c */ /* 0x000fe20003fa6270 */
[----:B------:R-:W-:Y:S01]  /*2dd0*/  @!P2 IMAD.IADD R95, R95, 0x1, -R0 ;  /* 0x000000015f5fa824 */ /* 0x000fe200078e0a00 */
[C---:B------:R-:W-:Y:S01]  /*2de0*/  ISETP.GT.U32.AND P1, PT, R0.reuse, R111, PT ;  /* 0x0000006f0000720c */ /* 0x040fe20003f24070 */
[----:B------:R-:W-:Y:S01]  /*2df0*/  IMAD.MOV R8, RZ, RZ, -R8 ;  /* 0x000000ffff087224 */ /* 0x000fe200078e0a08 */
[C---:B------:R-:W-:Y:S01]  /*2e00*/  ISETP.GT.U32.AND P2, PT, R0.reuse, R115, PT ;  /* 0x000000730000720c */ /* 0x040fe20003f44070 */
[--C-:B------:R-:W-:Y:S01]  /*2e10*/  @!P4 IMAD.IADD R97, R97, 0x1, -R0.reuse ;  /* 0x000000016161c824 */ /* 0x100fe200078e0a00 */
[----:B------:R-:W-:Y:S01]  /*2e20*/  IABS R127, R36 ;  /* 0x00000024007f7213 */ /* 0x000fe20000000000 */
[C---:B------:R-:W-:Y:S01]  /*2e30*/  IMAD R125, R0.reuse, R8, R125 ;  /* 0x00000008007d7224 */ /* 0x040fe200078e027d */
[----:B------:R-:W-:Y:S01]  /*2e40*/  ISETP.GT.U32.AND P4, PT, R0, R117, PT ;  /* 0x000000750000720c */ /* 0x000fe20003f84070 */
[----:B------:R-:W-:Y:S01]  /*2e50*/  @!P0 IMAD.MOV R105, RZ, RZ, -R105 ;  /* 0x000000ffff698224 */ /* 0x000fe200078e0a69 */
[----:B----4-:R-:W-:Y:S01]  /*2e60*/  IADD3 R34, R16, 0x3a, RZ ;  /* 0x0000003a10227810 */ /* 0x010fe20007ffe0ff */
[----:B------:R-:W-:Y:S01]  /*2e70*/  IMAD.HI.U32 R8, R6, R127, RZ ;  /* 0x0000007f06087227 */ /* 0x000fe200078e00ff */
[C---:B------:R-:W-:Y:S01]  /*2e80*/  ISETP.GT.U32.AND P0, PT, R0.reuse, R113, PT ;  /* 0x000000710000720c */ /* 0x040fe20003f04070 */
[----:B------:R-:W-:Y:S01]  /*2e90*/  STL [R1+0x1b68], R36 ;  /* 0x001b682401007387 */ /* 0x000fe20000100800 */
[----:B------:R-:W-:Y:S01]  /*2ea0*/  @!P5 IADD3 R93, -R93, RZ, RZ ;  /* 0x000000ff5d5dd210 */ /* 0x000fe20007ffe1ff */
[--C-:B------:R-:W-:Y:S01]  /*2eb0*/  @!P6 IMAD.IADD R109, R109, 0x1, -R0.reuse ;  /* 0x000000016d6de824 */ /* 0x100fe200078e0a00 */
[----:B------:R-:W-:Y:S01]  /*2ec0*/  ISETP.GT.U32.AND P6, PT, R0, R119, PT ;  /* 0x000000770000720c */ /* 0x000fe20003fc4070 */
[--C-:B------:R-:W-:Y:S01]  /*2ed0*/  @!P1 IMAD.IADD R111, R111, 0x1, -R0.reuse ;  /* 0x000000016f6f9824 */ /* 0x100fe200078e0a00 */
[----:B------:R-:W-:Y:S01]  /*2ee0*/  IADD3 R8, -R8, RZ, RZ ;  /* 0x000000ff08087210 */ /* 0x000fe20007ffe1ff */
[--C-:B------:R-:W-:Y:S01]  /*2ef0*/  @!P2 IMAD.IADD R115, R115, 0x1, -R0.reuse ;  /* 0x000000017373a824 */ /* 0x100fe200078e0a00 */
[----:B------:R-:W-:Y:S01]  /*2f00*/  IABS R129, R34 ;  /* 0x0000002200817213 */ /* 0x000fe20000000000 */
[----:B------:R-:W-:Y:S01]  /*2f10*/  @!P4 IMAD.IADD R117, R117, 0x1, -R0 ;  /* 0x000000017575c824 */ /* 0x000fe200078e0a00 */
[C---:B------:R-:W-:Y:S01]  /*2f20*/  ISETP.GT.U32.AND P5, PT, R0.reuse, R107, PT ;  /* 0x0000006b0000720c */ /* 0x040fe20003fa4070 */
[----:B------:R-:W-:Y:S01]  /*2f30*/  IMAD R127, R0, R8, R127 ;  /* 0x00000008007f7224 */ /* 0x000fe200078e027f */
[----:B------:R-:W-:Y:S01]  /*2f40*/  ISETP.GE.AND P1, PT, R48, RZ, PT ;  /* 0x000000ff3000720c */ /* 0x000fe20003f26270 */
[----:B------:R-:W-:Y:S01]  /*2f50*/  IMAD.HI.U32 R8, R6, R129, RZ ;  /* 0x0000008106087227 */ /* 0x000fe200078e00ff */
[----:B------:R-:W-:Y:S01]  /*2f60*/  ISETP.GE.AND P2, PT, R44, RZ, PT ;  /* 0x000000ff2c00720c */ /* 0x000fe20003f46270 */
[----:B------:R-:W-:Y:S01]  /*2f70*/  STL [R1+0x1b60], R34 ;  /* 0x001b602201007387 */ /* 0x000fe20000100800 */
[----:B------:R-:W-:Y:S01]  /*2f80*/  ISETP.GE.AND P4, PT, R42, RZ, PT ;  /* 0x000000ff2a00720c */ /* 0x000fe20003f86270 */
[----:B------:R-:W-:Y:S01]  /*2f90*/  IMAD.MOV R8, RZ, RZ, -R8 ;  /* 0x000000ffff087224 */ /* 0x000fe200078e0a08 */
[----:B-----5:R-:W-:-:S02]  /*2fa0*/  IADD3 R32, R16, 0x3b, RZ ;  /* 0x0000003b10207810 */ /* 0x020fc40007ffe0ff */
[----:B------:R-:W-:Y:S01]  /*2fb0*/  @!P0 IADD3 R113, R113, -R0, RZ ;  /* 0x8000000071718210 */ /* 0x000fe20007ffe0ff */
[----:B------:R-:W-:Y:S01]  /*2fc0*/  IMAD R129, R0, R8, R129 ;  /* 0x0000000800817224 */ /* 0x000fe200078e0281 */
[----:B------:R-:W-:Y:S01]  /*2fd0*/  IABS R131, R32 ;  /* 0x0000002000837213 */ /* 0x000fe20000000000 */
[----:B------:R-:W-:Y:S01]  /*2fe0*/  STL [R1+0x1b5c], R32 ;  /* 0x001b5c2001007387 */ /* 0x000fe20000100800 */
[-C--:B------:R-:W-:Y:S01]  /*2ff0*/  @!P6 IADD3 R119, R119, -R0.reuse, RZ ;  /* 0x800000007777e210 */ /* 0x080fe20007ffe0ff */
[----:B------:R-:W-:Y:S01]  /*3000*/  @!P1 IMAD.MOV R97, RZ, RZ, -R97 ;  /* 0x000000ffff619224 */ /* 0x000fe200078e0a61 */
[----:B------:R-:W-:Y:S01]  /*3010*/  @!P5 IADD3 R107, R107, -R0, RZ ;  /* 0x800000006b6bd210 */ /* 0x000fe20007ffe0ff */
[----:B------:R-:W-:Y:S01]  /*3020*/  @!P2 IMAD.MOV R109, RZ, RZ, -R109 ;  /* 0x000000ffff6da224 */ /* 0x000fe200078e0a6d */
[----:B------:R-:W-:Y:S01]  /*3030*/  IADD3 R30, R16, 0x3c, RZ ;  /* 0x0000003c101e7810 */ /* 0x000fe20007ffe0ff */
[----:B------:R-:W-:Y:S01]  /*3040*/  IMAD.HI.U32 R8, R6, R131, RZ ;  /* 0x0000008306087227 */ /* 0x000fe200078e00ff */
[----:B------:R-:W-:-:S02]  /*3050*/  ISETP.GE.AND P5, PT, R50, RZ, PT ;  /* 0x000000ff3200720c */ /* 0x000fc40003fa6270 */
[C---:B------:R-:W-:Y:S01]  /*3060*/  ISETP.GT.U32.AND P6, PT, R0.reuse, R113, PT ;  /* 0x000000710000720c */ /* 0x040fe20003fc4070 */
[----:B------:R-:W-:Y:S01]  /*3070*/  IMAD.MOV R8, RZ, RZ, -R8 ;  /* 0x000000ffff087224 */ /* 0x000fe200078e0a08 */
[C---:B------:R-:W-:Y:S01]  /*3080*/  ISETP.GT.U32.AND P1, PT, R0.reuse, R119, PT ;  /* 0x000000770000720c */ /* 0x040fe20003f24070 */
[----:B------:R-:W-:Y:S01]  /*3090*/  STL [R1+0x1b54], R30 ;  /* 0x001b541e01007387 */ /* 0x000fe20000100800 */
[C---:B------:R-:W-:Y:S01]  /*30a0*/  ISETP.GT.U32.AND P2, PT, R0.reuse, R121, PT ;  /* 0x000000790000720c */ /* 0x040fe20003f44070 */
[C---:B------:R-:W-:Y:S01]  /*30b0*/  IMAD R131, R0.reuse, R8, R131 ;  /* 0x0000000800837224 */ /* 0x040fe200078e0283 */
[----:B------:R-:W-:Y:S02]  /*30c0*/  @!P4 IADD3 R111, -R111, RZ, RZ ;  /* 0x000000ff6f6fc210 */ /* 0x000fe40007ffe1ff */
[----:B------:R-:W-:Y:S02]  /*30d0*/  IABS R133, R30 ;  /* 0x0000001e00857213 */ /* 0x000fe40000000000 */
[----:B------:R-:W-:Y:S01]  /*30e0*/  ISETP.GT.U32.AND P4, PT, R0, R123, PT ;  /* 0x0000007b0000720c */ /* 0x000fe20003f84070 */
[----:B------:R-:W-:Y:S01]  /*30f0*/  @!P5 IMAD.MOV R95, RZ, RZ, -R95 ;  /* 0x000000ffff5fd224 */ /* 0x000fe200078e0a5f */
[----:B------:R-:W-:Y:S01]  /*3100*/  IADD3 R28, R16, 0x3d, RZ ;  /* 0x0000003d101c7810 */ /* 0x000fe20007ffe0ff */
[----:B------:R-:W-:Y:S01]  /*3110*/  IMAD.HI.U32 R8, R6, R133, RZ ;  /* 0x0000008506087227 */ /* 0x000fe200078e00ff */
[----:B------:R-:W-:-:S02]  /*3120*/  ISETP.GT.U32.AND P5, PT, R0, R115, PT ;  /* 0x000000730000720c */ /* 0x000fc40003fa4070 */
[----:B------:R-:W-:Y:S01]  /*3130*/  IABS R135, R28 ;  /* 0x0000001c00877213 */ /* 0x000fe20000000000 */
[--C-:B------:R-:W-:Y:S01]  /*3140*/  @!P6 IMAD.IADD R113, R113, 0x1, -R0.reuse ;  /* 0x000000017171e824 */ /* 0x100fe200078e0a00 */
[----:B------:R-:W-:Y:S01]  /*3150*/  IADD3 R8, -R8, RZ, RZ ;  /* 0x000000ff08087210 */ /* 0x000fe20007ffe1ff */
[--C-:B------:R-:W-:Y:S01]  /*3160*/  @!P1 IMAD.IADD R119, R119, 0x1, -R0.reuse ;  /* 0x0000000177779824 */ /* 0x100fe200078e0a00 */
[----:B------:R-:W-:Y:S01]  /*3170*/  ISETP.GE.AND P6, PT, R40, RZ, PT ;  /* 0x000000ff2800720c */ /* 0x000fe20003fc6270 */
[----:B------:R-:W-:Y:S01]  /*3180*/  @!P2 IMAD.IADD R121, R121, 0x1, -R0 ;  /* 0x000000017979a824 */ /* 0x000fe200078e0a00 */
[----:B------:R-:W-:Y:S01]  /*3190*/  ISETP.GE.AND P1, PT, R20, RZ, PT ;  /* 0x000000ff1400720c */ /* 0x000fe20003f26270 */
[----:B------:R-:W-:Y:S01]  /*31a0*/  IMAD R133, R0, R8, R133 ;  /* 0x0000000800857224 */ /* 0x000fe200078e0285 */
[----:B------:R-:W-:Y:S01]  /*31b0*/  @!P4 IADD3 R123, R123, -R0, RZ ;  /* 0x800000007b7bc210 */ /* 0x000fe20007ffe0ff */
[----:B------:R-:W-:Y:S01]  /*31c0*/  IMAD.HI.U32 R8, R6, R135, RZ ;  /* 0x0000008706087227 */ /* 0x000fe200078e00ff */
[----:B------:R-:W-:Y:S01]  /*31d0*/  ISETP.GT.U32.AND P4, PT, R0, R121, PT ;  /* 0x000000790000720c */ /* 0x000fe20003f84070 */
[----:B------:R3:W-:Y:S01]  /*31e0*/  STL [R1+0x1b50], R28 ;  /* 0x001b501c01007387 */ /* 0x0007e20000100800 */
[----:B------:R-:W-:Y:S01]  /*31f0*/  ISETP.GE.AND P0, PT, R46, RZ, PT ;  /* 0x000000ff2e00720c */ /* 0x000fe20003f06270 */
[----:B------:R-:W-:Y:S01]  /*3200*/  IMAD.MOV R8, RZ, RZ, -R8 ;  /* 0x000000ffff087224 */ /* 0x000fe200078e0a08 */
[----:B------:R-:W-:Y:S01]  /*3210*/  IADD3 R16, R16, 0x3e, RZ ;  /* 0x0000003e10107810 */ /* 0x000fe20007ffe0ff */
[--C-:B------:R-:W-:Y:S01]  /*3220*/  @!P5 IMAD.IADD R115, R115, 0x1, -R0.reuse ;  /* 0x000000017373d824 */ /* 0x100fe200078e0a00 */
[----:B------:R-:W-:Y:S01]  /*3230*/  ISETP.GE.AND P5, PT, R38, RZ, PT ;  /* 0x000000ff2600720c */ /* 0x000fe20003fa6270 */
[----:B------:R-:W-:Y:S01]  /*3240*/  @!P6 IMAD.MOV R113, RZ, RZ, -R113 ;  /* 0x000000ffff71e224 */ /* 0x000fe200078e0a71 */
[C---:B------:R-:W-:Y:S01]  /*3250*/  ISETP.GT.U32.AND P6, PT, R0.reuse, R123, PT ;  /* 0x0000007b0000720c */ /* 0x040fe20003fc4070 */
[----:B------:R-:W-:Y:S01]  /*3260*/  @!P1 IMAD.MOV R119, RZ, RZ, -R119 ;  /* 0x000000ffff779224 */ /* 0x000fe200078e0a77 */
[C---:B------:R-:W-:Y:S01]  /*3270*/  ISETP.GT.U32.AND P1, PT, R0.reuse, R125, PT ;  /* 0x0000007d0000720c */ /* 0x040fe20003f24070 */
[----:B------:R-:W-:Y:S01]  /*3280*/  IMAD R135, R0, R8, R135 ;  /* 0x0000000800877224 */ /* 0x000fe200078e0287 */
[----:B------:R-:W-:Y:S01]  /*3290*/  ISETP.GE.AND P2, PT, R18, RZ, PT ;  /* 0x000000ff1200720c */ /* 0x000fe20003f46270 */
[----:B------:R-:W4:Y:S01]  /*32a0*/  S2R R8, SR_TID.X ;  /* 0x0000000000087919 */ /* 0x000f220000002100 */
[----:B------:R-:W-:Y:S01]  /*32b0*/  @!P4 IMAD.IADD R121, R121, 0x1, -R0 ;  /* 0x000000017979c824 */ /* 0x000fe200078e0a00 */
[----:B------:R-:W-:-:S02]  /*32c0*/  ISETP.GT.U32.AND P4, PT, R0, R127, PT ;  /* 0x0000007f0000720c */ /* 0x000fc40003f84070 */
[----:B------:R-:W-:Y:S01]  /*32d0*/  @!P0 IADD3 R107, -R107, RZ, RZ ;  /* 0x000000ff6b6b8210 */ /* 0x000fe20007ffe1ff */
[----:B------:R5:W-:Y:S01]  /*32e0*/  STL [R1+0x1b44], R16 ;  /* 0x001b441001007387 */ /* 0x000be20000100800 */
[----:B------:R-:W-:Y:S01]  /*32f0*/  ISETP.GT.U32.AND P0, PT, R0, R117, PT ;  /* 0x000000750000720c */ /* 0x000fe20003f04070 */
[----:B------:R-:W-:Y:S01]  /*3300*/  @!P5 IMAD.MOV R115, RZ, RZ, -R115 ;  /* 0x000000ffff73d224 */ /* 0x000fe200078e0a73 */
[----:B------:R-:W-:Y:S02]  /*3310*/  @!P6 IADD3 R123, R123, -R0, RZ ;  /* 0x800000007b7be210 */ /* 0x000fe40007ffe0ff */
[--C-:B------:R-:W-:Y:S01]  /*3320*/  @!P1 IMAD.IADD R125, R125, 0x1, -R0.reuse ;  /* 0x000000017d7d9824 */ /* 0x100fe200078e0a00 */
[----:B------:R-:W-:Y:S01]  /*3330*/  ISETP.GE.AND P5, PT, R12, RZ, PT ;  /* 0x000000ff0c00720c */ /* 0x000fe20003fa6270 */
[----:B------:R-:W-:Y:S01]  /*3340*/  @!P2 IMAD.MOV R121, RZ, RZ, -R121 ;  /* 0x000000ffff79a224 */ /* 0x000fe200078e0a79 */
[C---:B------:R-:W-:Y:S02]  /*3350*/  ISETP.GT.U32.AND P6, PT, R0.reuse, R129, PT ;  /* 0x000000810000720c */ /* 0x040fe40003fc4070 */
[----:B------:R-:W-:Y:S01]  /*3360*/  @!P4 IMAD.IADD R127, R127, 0x1, -R0 ;  /* 0x000000017f7fc824 */ /* 0x000fe200078e0a00 */
[----:B------:R-:W-:-:S02]  /*3370*/  ISETP.GT.U32.AND P1, PT, R0, R131, PT ;  /* 0x000000830000720c */ /* 0x000fc40003f24070 */
[----:B------:R-:W-:Y:S02]  /*3380*/  ISETP.GT.U32.AND P4, PT, R0, R125, PT ;  /* 0x0000007d0000720c */ /* 0x000fe40003f84070 */
[----:B------:R-:W-:Y:S02]  /*3390*/  IABS R137, R16 ;  /* 0x0000001000897213 */ /* 0x000fe40000000000 */
[-C--:B------:R-:W-:Y:S02]  /*33a0*/  @!P0 IADD3 R117, R117, -R0.reuse, RZ ;  /* 0x8000000075758210 */ /* 0x080fe40007ffe0ff */
[----:B----4-:R-:W-:Y:S01]  /*33b0*/  LOP3.LUT R134, R8, 0x7f, RZ, 0xc0, !PT ;  /* 0x0000007f08867812 */ /* 0x010fe200078ec0ff */
[----:B------:R-:W-:Y:S01]  /*33c0*/  IMAD.HI.U32 R6, R6, R137, RZ ;  /* 0x0000008906067227 */ /* 0x000fe200078e00ff */
[----:B------:R-:W-:Y:S02]  /*33d0*/  ISETP.GE.AND P0, PT, R22, RZ, PT ;  /* 0x000000ff1600720c */ /* 0x000fe40003f06270 */
[----:B------:R-:W-:Y:S01]  /*33e0*/  @!P6 IADD3 R129, R129, -R0, RZ ;  /* 0x800000008181e210 */ /* 0x000fe20007ffe0ff */
[----:B------:R-:W-:Y:S01]  /*33f0*/  @!P5 IMAD.MOV R123, RZ, RZ, -R123 ;  /* 0x000000ffff7bd224 */ /* 0x000fe200078e0a7b */
[C---:B------:R-:W-:Y:S01]  /*3400*/  ISETP.GT.U32.AND P5, PT, R0.reuse, R133, PT ;  /* 0x000000850000720c */ /* 0x040fe20003fa4070 */
[----:B------:R-:W-:Y:S01]  /*3410*/  IMAD.MOV R6, RZ, RZ, -R6 ;  /* 0x000000ffff067224 */ /* 0x000fe200078e0a06 */
[----:B-1----:R-:W-:Y:S01]  /*3420*/  LEA R24, R5, R134, 0x9 ;  /* 0x0000008605187211 */ /* 0x002fe200078e48ff */
[----:B------:R-:W-:Y:S01]  /*3430*/  @!P1 IMAD.IADD R131, R131, 0x1, -R0 ;  /* 0x0000000183839824 */ /* 0x000fe200078e0a00 */
[C---:B------:R-:W-:Y:S01]  /*3440*/  ISETP.GT.U32.AND P2, PT, R0.reuse, R127, PT ;  /* 0x0000007f0000720c */ /* 0x040fe20003f44070 */
[C---:B------:R-:W-:Y:S01]  /*3450*/  IMAD R137, R0.reuse, R6, R137 ;  /* 0x0000000600897224 */ /* 0x040fe200078e0289 */
[----:B------:R-:W-:Y:S01]  /*3460*/  ISETP.GT.U32.AND P6, PT, R0, R129, PT ;  /* 0x000000810000720c */ /* 0x000fe20003fc4070 */
[----:B------:R-:W-:Y:S01]  /*3470*/  IMAD R112, R134, c[0x0][0x18c], RZ ;  /* 0x0000630086707a24 */ /* 0x000fe200078e02ff */
[----:B------:R-:W-:Y:S01]  /*3480*/  @!P4 IADD3 R125, R125, -R0, RZ ;  /* 0x800000007d7dc210 */ /* 0x000fe20007ffe0ff */
[----:B------:R-:W-:Y:S01]  /*3490*/  STL [R1+0x3b4], R24 ;  /* 0x0003b41801007387 */ /* 0x000fe20000100800 */
[----:B------:R-:W-:-:S02]  /*34a0*/  ISETP.GT.U32.AND P4, PT, R0, R135, PT ;  /* 0x000000870000720c */ /* 0x000fc40003f84070 */
[----:B------:R-:W-:Y:S01]  /*34b0*/  IABS R6, R24 ;  /* 0x0000001800067213 */ /* 0x000fe20000000000 */
[--C-:B------:R-:W-:Y:S01]  /*34c0*/  @!P5 IMAD.IADD R133, R133, 0x1, -R0.reuse ;  /* 0x000000018585d824 */ /* 0x100fe200078e0a00 */
[----:B------:R-:W-:Y:S02]  /*34d0*/  ISETP.GT.U32.AND P1, PT, R0, R131, PT ;  /* 0x000000830000720c */ /* 0x000fe40003f24070 */
[----:B------:R-:W-:Y:S01]  /*34e0*/  @!P0 IADD3 R117, -R117, RZ, RZ ;  /* 0x000000ff75758210 */ /* 0x000fe20007ffe1ff */
[----:B------:R-:W-:Y:S01]  /*34f0*/  IMAD.HI.U32 R5, R3, R6, RZ ;  /* 0x0000000603057227 */ /* 0x000fe200078e00ff */
[----:B--2---:R-:W-:Y:S02]  /*3500*/  IADD3 R22, R24, 0x80, RZ ;  /* 0x0000008018167810 */ /* 0x004fe40007ffe0ff */
[----:B------:R-:W-:Y:S01]  /*3510*/  ISETP.GE.AND P0, PT, R10, RZ, PT ;  /* 0x000000ff0a00720c */ /* 0x000fe20003f06270 */
[----:B------:R-:W-:Y:S01]  /*3520*/  IMAD.MOV R5, RZ, RZ, -R5 ;  /* 0x000000ffff057224 */ /* 0x000fe200078e0a05 */
[C---:B------:R-:W-:Y:S01]  /*3530*/  IADD3 R20, R24.reuse, 0x100, RZ ;  /* 0x0000010018147810 */ /* 0x040fe20007ffe0ff */
[--C-:B------:R-:W-:Y:S01]  /*3540*/  @!P2 IMAD.IADD R127, R127, 0x1, -R0.reuse ;  /* 0x000000017f7fa824 */ /* 0x100fe200078e0a00 */
[----:B------:R-:W-:Y:S01]  /*3550*/  IABS R10, R22 ;  /* 0x00000016000a7213 */ /* 0x000fe20000000000 */
[----:B------:R-:W-:Y:S01]  /*3560*/  @!P4 IMAD.IADD R135, R135, 0x1, -R0 ;  /* 0x000000018787c824 */ /* 0x000fe200078e0a00 */
[----:B------:R-:W-:Y:S01]  /*3570*/  IADD3 R18, R24, 0x180, RZ ;  /* 0x0000018018127810 */ /* 0x000fe20007ffe0ff */
[----:B------:R-:W-:Y:S01]  /*3580*/  IMAD R5, R2, R5, R6 ;  /* 0x0000000502057224 */ /* 0x000fe200078e0206 */
[----:B------:R-:W-:Y:S01]  /*3590*/  @!P6 IADD3 R129, R129, -R0, RZ ;  /* 0x800000008181e210 */ /* 0x000fe20007ffe0ff */
[----:B------:R-:W-:Y:S01]  /*35a0*/  IMAD.HI.U32 R6, R3, R10, RZ ;  /* 0x0000000a03067227 */ /* 0x000fe200078e00ff */
[----:B------:R-:W-:Y:S01]  /*35b0*/  ISETP.GE.AND P5, PT, R34, RZ, PT ;  /* 0x000000ff2200720c */ /* 0x000fe20003fa6270 */
[----:B------:R-:W-:Y:S01]  /*35c0*/  STL [R1+0x15b4], R22 ;  /* 0x0015b41601007387 */ /* 0x000fe20000100800 */
[----:B------:R-:W-:Y:S01]  /*35d0*/  ISETP.GE.AND P2, PT, R36, RZ, PT ;  /* 0x000000ff2400720c */ /* 0x000fe20003f46270 */
[----:B------:R-:W-:Y:S01]  /*35e0*/  @!P1 IMAD.IADD R131, R131, 0x1, -R0 ;  /* 0x0000000183839824 */ /* 0x000fe200078e0a00 */
[----:B------:R-:W-:Y:S01]  /*35f0*/  ISETP.GT.U32.AND P6, PT, R0, R137, PT ;  /* 0x000000890000720c */ /* 0x000fe20003fc4070 */
[----:B------:R-:W-:Y:S01]  /*3600*/  STL [R1+0x15b8], R20 ;  /* 0x0015b81401007387 */ /* 0x000fe20000100800 */
[----:B------:R-:W-:-:S02]  /*3610*/  IABS R12, R20 ;  /* 0x00000014000c7213 */ /* 0x000fc40000000000 */
[----:B------:R-:W-:Y:S01]  /*3620*/  ISETP.GT.U32.AND P4, PT, R0, R133, PT ;  /* 0x000000850000720c */ /* 0x000fe20003f84070 */
[----:B------:R1:W-:Y:S01]  /*3630*/  STL [R1+0x15bc], R18 ;  /* 0x0015bc1201007387 */ /* 0x0003e20000100800 */
[----:B------:R-:W-:Y:S01]  /*3640*/  IABS R14, R18 ;  /* 0x00000012000e7213 */ /* 0x000fe20000000000 */
[C---:B------:R-:W-:Y:S01]  /*3650*/  IMAD.HI.U32 R8, R3.reuse, R12, RZ ;  /* 0x0000000c03087227 */ /* 0x040fe200078e00ff */
[----:B------:R-:W-:Y:S02]  /*3660*/  ISETP.GE.AND P1, PT, R32, RZ, PT ;  /* 0x000000ff2000720c */ /* 0x000fe40003f26270 */
[----:B------:R-:W-:Y:S01]  /*3670*/  IADD3 R25, -R6, RZ, RZ ;  /* 0x000000ff06197210 */ /* 0x000fe20007ffe1ff */
[----:B------:R-:W-:Y:S01]  /*3680*/  IMAD.HI.U32 R3, R3, R14, RZ ;  /* 0x0000000e03037227 */ /* 0x000fe200078e00ff */
[----:B------:R-:W-:Y:S02]  /*3690*/  @!P0 IADD3 R125, -R125, RZ, RZ ;  /* 0x000000ff7d7d8210 */ /* 0x000fe40007ffe1ff */
[----:B------:R-:W-:Y:S01]  /*36a0*/  ISETP.GT.U32.AND P0, PT, R0, R135, PT ;  /* 0x000000870000720c */ /* 0x000fe20003f04070 */
[----:B------:R-:W-:Y:S01]  /*36b0*/  IMAD.MOV R29, RZ, RZ, -R8 ;  /* 0x000000ffff1d7224 */ /* 0x000fe200078e0a08 */
[----:B------:R-:W-:Y:S01]  /*36c0*/  @!P2 IADD3 R127, -R127, RZ, RZ ;  /* 0x000000ff7f7fa210 */ /* 0x000fe20007ffe1ff */
[----:B------:R-:W-:Y:S01]  /*36d0*/  IMAD.MOV R139, RZ, RZ, -R3 ;  /* 0x000000ffff8b7224 */ /* 0x000fe200078e0a03 */
[----:B------:R-:W-:Y:S01]  /*36e0*/  ISETP.GE.AND P2, PT, R30, RZ, PT ;  /* 0x000000ff1e00720c */ /* 0x000fe20003f46270 */
[----:B------:R-:W-:Y:S01]  /*36f0*/  @!P5 IMAD.MOV R129, RZ, RZ, -R129 ;  /* 0x000000ffff81d224 */ /* 0x000fe200078e0a81 */
[----:B------:R-:W-:Y:S01]  /*3700*/  ISETP.GE.AND P5, PT, R28, RZ, PT ;  /* 0x000000ff1c00720c */ /* 0x000fe20003fa6270 */
[----:B------:R-:W-:Y:S01]  /*3710*/  IMAD R3, R2, R25, R10 ;  /* 0x0000001902037224 */ /* 0x000fe200078e020a */
[----:B------:R-:W-:Y:S01]  /*3720*/  IADD3 R6, R4, -0x5, RZ ;  /* 0xfffffffb04067810 */ /* 0x000fe20007ffe0ff */
[----:B------:R-:W-:-:S02]  /*3730*/  @!P6 IMAD.IADD R137, R137, 0x1, -R0 ;  /* 0x000000018989e824 */ /* 0x000fc400078e0a00 */
[C---:B------:R-:W-:Y:S02]  /*3740*/  IMAD R25, R2.reuse, R29, R12 ;  /* 0x0000001d02197224 */ /* 0x040fe400078e020c */
[----:B------:R-:W-:Y:S01]  /*3750*/  @!P4 IMAD.IADD R133, R133, 0x1, -R0 ;  /* 0x000000018585c824 */ /* 0x000fe200078e0a00 */
[----:B------:R-:W-:Y:S01]  /*3760*/  ISETP.GT.U32.AND P4, PT, R2, R5, PT ;  /* 0x000000050200720c */ /* 0x000fe20003f84070 */
[----:B------:R-:W-:Y:S01]  /*3770*/  @!P1 IMAD.MOV R131, RZ, RZ, -R131 ;  /* 0x000000ffff839224 */ /* 0x000fe200078e0a83 */
[----:B------:R-:W-:Y:S01]  /*3780*/  ISETP.GT.U32.AND P6, PT, R0, R137, PT ;  /* 0x000000890000720c */ /* 0x000fe20003fc4070 */
[C---:B------:R-:W-:Y:S01]  /*3790*/  IMAD R29, R2.reuse, R139, R14 ;  /* 0x0000008b021d7224 */ /* 0x040fe200078e020e */
[C---:B------:R-:W-:Y:S01]  /*37a0*/  ISETP.GT.U32.AND P1, PT, R2.reuse, R25, PT ;  /* 0x000000190200720c */ /* 0x040fe20003f24070 */
[----:B------:R-:W-:Y:S01]  /*37b0*/  @!P2 IMAD.MOV R133, RZ, RZ, -R133 ;  /* 0x000000ffff85a224 */ /* 0x000fe200078e0a85 */
[----:B------:R-:W-:Y:S02]  /*37c0*/  @!P0 IADD3 R135, R135, -R0, RZ ;  /* 0x8000000087878210 */ /* 0x000fe40007ffe0ff */
[----:B------:R-:W-:-:S02]  /*37d0*/  ISETP.GT.U32.AND P0, PT, R2, R3, PT ;  /* 0x000000030200720c */ /* 0x000fc40003f04070 */
[----:B------:R-:W-:Y:S02]  /*37e0*/  @!P5 IADD3 R135, -R135, RZ, RZ ;  /* 0x000000ff8787d210 */ /* 0x000fe40007ffe1ff */
[----:B------:R-:W-:Y:S01]  /*37f0*/  ISETP.GE.AND P5, PT, R26, RZ, PT ;  /* 0x000000ff1a00720c */ /* 0x000fe20003fa6270 */
[----:B------:R-:W-:Y:S01]  /*3800*/  @!P4 IMAD.IADD R5, R5, 0x1, -R2 ;  /* 0x000000010505c824 */ /* 0x000fe200078e0a02 */
[----:B------:R-:W-:Y:S01]  /*3810*/  ISETP.GT.U32.AND P2, PT, R2, R29, PT ;  /* 0x0000001d0200720c */ /* 0x000fe20003f44070 */
[----:B------:R-:W-:Y:S01]  /*3820*/  @!P6 IMAD.IADD R137, R137, 0x1, -R0 ;  /* 0x000000018989e824 */ /* 0x000fe200078e0a00 */
[----:B------:R-:W-:Y:S01]  /*3830*/  ISETP.GE.AND P6, PT, R16, RZ, PT ;  /* 0x000000ff1000720c */ /* 0x000fe20003fc6270 */
[----:B------:R-:W-:Y:S01]  /*3840*/  @!P1 IMAD.IADD R25, R25, 0x1, -R2 ;  /* 0x0000000119199824 */ /* 0x000fe200078e0a02 */
[----:B------:R-:W-:Y:S02]  /*3850*/  ISETP.GT.U32.AND P1, PT, R2, R5, PT ;  /* 0x000000050200720c */ /* 0x000fe40003f24070 */
[----:B------:R-:W-:-:S02]  /*3860*/  LOP3.LUT R0, RZ, c[0x0][0x17c], RZ, 0x33, !PT ;  /* 0x00005f00ff007a12 */ /* 0x000fc400078e33ff */
[----:B------:R-:W-:Y:S02]  /*3870*/  @!P0 IADD3 R3, R3, -R2, RZ ;  /* 0x8000000203038210 */ /* 0x000fe40007ffe0ff */
[----:B------:R-:W-:Y:S02]  /*3880*/  ISETP.NE.AND P0, PT, RZ, c[0x0][0x17c], PT ;  /* 0x00005f00ff007a0c */ /* 0x000fe40003f05270 */
[----:B------:R-:W-:Y:S01]  /*3890*/  @!P5 IADD3 R57, -R57, RZ, RZ ;  /* 0x000000ff3939d210 */ /* 0x000fe20007ffe1ff */
[--C-:B------:R-:W-:Y:S01]  /*38a0*/  @!P2 IMAD.IADD R29, R29, 0x1, -R2.reuse ;  /* 0x000000011d1da824 */ /* 0x100fe200078e0a02 */
[C---:B------:R-:W-:Y:S01]  /*38b0*/  ISETP.GT.U32.AND P5, PT, R2.reuse, R25, PT ;  /* 0x000000190200720c */ /* 0x040fe20003fa4070 */
[----:B------:R-:W-:Y:S01]  /*38c0*/  @!P6 IMAD.MOV R137, RZ, RZ, -R137 ;  /* 0x000000ffff89e224 */ /* 0x000fe200078e0a89 */
[C---:B------:R-:W-:Y:S01]  /*38d0*/  ISETP.GT.U32.AND P2, PT, R2.reuse, R3, PT ;  /* 0x000000030200720c */ /* 0x040fe20003f44070 */
[----:B------:R-:W-:Y:S01]  /*38e0*/  @!P1 IMAD.IADD R5, R5, 0x1, -R2 ;  /* 0x0000000105059824 */ /* 0x000fe200078e0a02 */
[----:B------:R-:W-:-:S02]  /*38f0*/  ISETP.GT.U32.AND P6, PT, R2, R29, PT ;  /* 0x0000001d0200720c */ /* 0x000fc40003fc4070 */
[----:B------:R-:W-:Y:S02]  /*3900*/  ISETP.GE.AND P1, PT, R22, RZ, PT ;  /* 0x000000ff1600720c */ /* 0x000fe40003f26270 */
[C---:B---3--:R-:W-:Y:S02]  /*3910*/  SEL R28, R0.reuse, R33, !P0 ;  /* 0x00000021001c7207 */ /* 0x048fe40004000000 */
[C---:B------:R-:W-:Y:S02]  /*3920*/  SEL R30, R0.reuse, R35, !P0 ;  /* 0x00000023001e7207 */ /* 0x040fe40004000000 */
[C---:B------:R-:W-:Y:S01]  /*3930*/  SEL R33, R0.reuse, R41, !P0 ;  /* 0x0000002900217207 */ /* 0x040fe20004000000 */
[--C-:B------:R-:W-:Y:S01]  /*3940*/  @!P5 IMAD.IADD R25, R25, 0x1, -R2.reuse ;  /* 0x000000011919d824 */ /* 0x100fe200078e0a02 */
[----:B-----5:R-:W-:Y:S01]  /*3950*/  SEL R16, R0, R19, !P0 ;  /* 0x0000001300107207 */ /* 0x020fe20004000000 */
[----:B------:R-:W-:Y:S01]  /*3960*/  IMAD R28, R28, c[0x0][0x190], RZ ;  /* 0x000064001c1c7a24 */ /* 0x000fe200078e02ff */
[C---:B------:R-:W-:Y:S01]  /*3970*/  SEL R35, R0.reuse, R43, !P0 ;  /* 0x0000002b00237207 */ /* 0x040fe20004000000 */
[----:B------:R-:W-:Y:S01]  /*3980*/  @!P6 IMAD.IADD R29, R29, 0x1, -R2 ;  /* 0x000000011d1de824 */ /* 0x000fe200078e0a02 */
[----:B------:R-:W-:Y:S01]  /*3990*/  SEL R40, R0, R49, !P0 ;  /* 0x0000003100287207 */ /* 0x000fe20004000000 */
[----:B------:R-:W-:Y:S01]  /*39a0*/  IMAD R16, R16, c[0x0][0x190], RZ ;  /* 0x0000640010107a24 */ /* 0x000fe200078e02ff */
[----:B------:R-:W-:Y:S01]  /*39b0*/  SEL R41, R0, R51, !P0 ;  /* 0x0000003300297207 */ /* 0x000fe20004000000 */
[----:B------:R-:W-:Y:S01]  /*39c0*/  IMAD R30, R30, c[0x0][0x190], RZ ;  /* 0x000064001e1e7a24 */ /* 0x000fe200078e02ff */
[C---:B------:R-:W-:Y:S01]  /*39d0*/  SEL R42, R0.reuse, R59, !P0 ;  /* 0x0000003b002a7207 */ /* 0x040fe20004000000 */
[----:B------:R-:W-:Y:S01]  /*39e0*/  IMAD R33, R33, c[0x0][0x190], RZ ;  /* 0x0000640021217a24 */ /* 0x000fe200078e02ff */
[C---:B------:R-:W-:Y:S01]  /*39f0*/  SEL R19, R0.reuse, R23, !P0 ;  /* 0x0000001700137207 */ /* 0x040fe20004000000 */
        /* <DEDUP_REMOVED lines=15> */
[----:B------:R-:W-:Y:S01]  /*3af0*/  ISETP.GE.U32.AND P4, PT, R6, 0x7fffff7c, PT ;  /* 0x7fffff7c0600780c */ /* 0x000fe20003f86070 */
        /* <DEDUP_REMOVED lines=9> */
[C---:B------:R-:W-:Y:S01]  /*3b90*/  SEL R74, R0.reuse, R87, !P0 ;  /* 0x00000057004a7207 */ /* 0x040fe20004000000 */
[----:B------:R-:W-:Y:S01]  /*3ba0*/  IMAD R63, R63, c[0x0][0x190], RZ ;  /* 0x000064003f3f7a24 */ /* 0x000fe200078e02ff */
[C---:B------:R-:W-:Y:S01]  /*3bb0*/  SEL R71, R0.reuse, R93, !P0 ;  /* 0x0000005d00477207 */ /* 0x040fe20004000000 */
[----:B------:R-:W-:Y:S01]  /*3bc0*/  IMAD R69, R69, c[0x0][0x190], RZ ;  /* 0x0000640045457a24 */ /* 0x000fe200078e02ff */
        /* <DEDUP_REMOVED lines=14> */
[----:B------:R-:W-:-:S02]  /*3cb0*/  SEL R13, R0, R13, !P0 ;  /* 0x0000000d000d7207 */ /* 0x000fc40004000000 */
[C---:B------:R-:W-:Y:S02]  /*3cc0*/  SEL R17, R0.reuse, R17, !P0 ;  /* 0x0000001100117207 */ /* 0x040fe40004000000 */
[C---:B------:R-:W-:Y:S02]  /*3cd0*/  SEL R15, R0.reuse, R15, !P0 ;  /* 0x0000000f000f7207 */ /* 0x040fe40004000000 */
[C---:B------:R-:W-:Y:S02]  /*3ce0*/  SEL R21, R0.reuse, R21, !P0 ;  /* 0x0000001500157207 */ /* 0x040fe40004000000 */
[C---:B------:R-:W-:Y:S01]  /*3cf0*/  SEL R27, R0.reuse, R27, !P0 ;  /* 0x0000001b001b7207 */ /* 0x040fe20004000000 */
[----:B------:R-:W-:Y:S01]  /*3d00*/  IMAD R15, R15, c[0x0][0x190], RZ ;  /* 0x000064000f0f7a24 */ /* 0x000fe200078e02ff */
[C---:B------:R-:W-:Y:S02]  /*3d10*/  SEL R6, R0.reuse, R101, !P0 ;  /* 0x0000006500067207 */ /* 0x040fe40004000000 */
[----:B------:R-:W-:-:S02]  /*3d20*/  SEL R31, R0, R31, !P0 ;  /* 0x0000001f001f7207 */ /* 0x000fc40004000000 */
[C---:B------:R-:W-:Y:S02]  /*3d30*/  SEL R37, R0.reuse, R37, !P0 ;  /* 0x0000002500257207 */ /* 0x040fe40004000000 */
[C---:B------:R-:W-:Y:S02]  /*3d40*/  SEL R39, R0.reuse, R39, !P0 ;  /* 0x0000002700277207 */ /* 0x040fe40004000000 */
[C---:B------:R-:W-:Y:S02]  /*3d50*/  SEL R47, R0.reuse, R47, !P0 ;  /* 0x0000002f002f7207 */ /* 0x040fe40004000000 */
[C---:B------:R-:W-:Y:S02]  /*3d60*/  SEL R45, R0.reuse, R45, !P0 ;  /* 0x0000002d002d7207 */ /* 0x040fe40004000000 */
        /* <DEDUP_REMOVED lines=10> */
[C---:B------:R-:W-:Y:S01]  /*3e10*/  SEL R79, R0.reuse, R109, !P0 ;  /* 0x0000006d004f7207 */ /* 0x040fe20004000000 */
[----:B------:R-:W-:Y:S01]  /*3e20*/  IMAD R75, R75, c[0x0][0x190], RZ ;  /* 0x000064004b4b7a24 */ /* 0x000fe200078e02ff */
[----:B------:R-:W-:Y:S01]  /*3e30*/  SEL R8, R0, R111, !P0 ;  /* 0x0000006f00087207 */ /* 0x000fe20004000000 */
[----:B------:R-:W-:Y:S01]  /*3e40*/  IMAD R82, R82, c[0x0][0x190], RZ ;  /* 0x0000640052527a24 */ /* 0x000fe200078e02ff */
[C---:B------:R-:W-:Y:S01]  /*3e50*/  SEL R87, R0.reuse, R117, !P0 ;  /* 0x0000007500577207 */ /* 0x040fe20004000000 */
[----:B------:R-:W-:Y:S01]  /*3e60*/  IMAD R79, R79, c[0x0][0x190], RZ ;  /* 0x000064004f4f7a24 */ /* 0x000fe200078e02ff */
[----:B------:R-:W-:-:S02]  /*3e70*/  SEL R119, R0, R119, !P0 ;  /* 0x0000007700777207 */ /* 0x000fc40004000000 */
[C---:B------:R-:W-:Y:S01]  /*3e80*/  SEL R92, R0.reuse, R121, !P0 ;  /* 0x00000079005c7207 */ /* 0x040fe20004000000 */
[----:B------:R-:W-:Y:S01]  /*3e90*/  IMAD R87, R87, c[0x0][0x190], RZ ;  /* 0x0000640057577a24 */ /* 0x000fe200078e02ff */
[C---:B------:R-:W-:Y:S02]  /*3ea0*/  SEL R94, R0.reuse, R123, !P0 ;  /* 0x0000007b005e7207 */ /* 0x040fe40004000000 */
        /* <DEDUP_REMOVED lines=16> */
[----:B------:R-:W-:Y:S01]  /*3fb0*/  @!P2 IADD3 R3, R3, -R2, RZ ;  /* 0x800000020303a210 */ /* 0x000fe20007ffe0ff */
[----:B------:R-:W-:Y:S01]  /*3fc0*/  IMAD R73, R103, c[0x0][0x190], RZ ;  /* 0x0000640067497a24 */ /* 0x000fe200078e02ff */
[----:B------:R-:W-:Y:S01]  /*3fd0*/  ISETP.GE.AND P5, PT, R20, RZ, PT ;  /* 0x000000ff1400720c */ /* 0x000fe20003fa6270 */
[----:B------:R-:W-:Y:S01]  /*3fe0*/  IMAD R113, R113, c[0x0][0x190], RZ ;  /* 0x0000640071717a24 */ /* 0x000fe200078e02ff */
[----:B------:R-:W-:Y:S01]  /*3ff0*/  IADD3 R0, R4, -0x9, RZ ;  /* 0xfffffff704007810 */ /* 0x000fe20007ffe0ff */
[----:B------:R-:W-:Y:S01]  /*4000*/  @!P1 IMAD.MOV R3, RZ, RZ, -R3 ;  /* 0x000000ffff039224 */ /* 0x000fe200078e0a03 */
[----:B------:R-:W-:Y:S01]  /*4010*/  ISETP.GE.AND P0, PT, R24, RZ, PT ;  /* 0x000000ff1800720c */ /* 0x000fe20003f06270 */
[----:B------:R-:W-:Y:S01]  /*4020*/  IMAD R114, R114, c[0x0][0x190], RZ ;  /* 0x0000640072727a24 */ /* 0x000fe200078e02ff */
[----:B------:R-:W-:Y:S01]  /*4030*/  ISETP.GE.AND P6, PT, R18, RZ, PT ;  /* 0x000000ff1200720c */ /* 0x000fe20003fc6270 */
[----:B------:R-:W-:Y:S01]  /*4040*/  IMAD R115, R115, c[0x0][0x190], RZ ;  /* 0x0000640073737a24 */ /* 0x000fe200078e02ff */
[----:B------:R-:W-:-:S02]  /*4050*/  ISETP.GE.U32.AND P2, PT, R0, 0x7fffff78, PT ;  /* 0x7fffff780000780c */ /* 0x000fc40003f46070 */
[----:B------:R-:W-:Y:S02]  /*4060*/  ISETP.NE.AND P1, PT, RZ, c[0x0][0x178], PT ;  /* 0x00005e00ff007a0c */ /* 0x000fe40003f25270 */
[----:B------:R-:W-:Y:S01]  /*4070*/  LOP3.LUT R0, RZ, c[0x0][0x178], RZ, 0x33, !PT ;  /* 0x00005e00ff007a12 */ /* 0x000fe200078e33ff */
[----:B------:R-:W-:Y:S01]  /*4080*/  @!P5 IMAD.MOV R25, RZ, RZ, -R25 ;  /* 0x000000ffff19d224 */ /* 0x000fe200078e0a19 */
[----:B------:R-:W-:Y:S02]  /*4090*/  LEA R101, P5, R112, c[0x0][0x168], 0x2 ;  /* 0x00005a0070657a11 */ /* 0x000fe400078a10ff */
[----:B------:R-:W-:Y:S01]  /*40a0*/  SEL R111, R0, R3, !P1 ;  /* 0x00000003006f7207 */ /* 0x000fe20004800000 */
[----:B------:R-:W-:Y:S01]  /*40b0*/  IMAD R3, R7, c[0x0][0x190], RZ ;  /* 0x0000640007037a24 */ /* 0x000fe200078e02ff */
[----:B------:R-:W-:Y:S01]  /*40c0*/  @!P0 IADD3 R5, -R5, RZ, RZ ;  /* 0x000000ff05058210 */ /* 0x000fe20007ffe1ff */
[----:B------:R-:W-:Y:S01]  /*40d0*/  IMAD R7, R9, c[0x0][0x190], RZ ;  /* 0x0000640009077a24 */ /* 0x000fe200078e02ff */
[----:B------:R-:W-:Y:S01]  /*40e0*/  IADD3 R2, R4, -0xd, RZ ;  /* 0xfffffff304027810 */ /* 0x000fe20007ffe0ff */
[----:B------:R-:W-:Y:S01]  /*40f0*/  IMAD R9, R11, c[0x0][0x190], RZ ;  /* 0x000064000b097a24 */ /* 0x000fe200078e02ff */
[----:B------:R-:W-:Y:S01]  /*4100*/  @!P6 IADD3 R29, -R29, RZ, RZ ;  /* 0x000000ff1d1de210 */ /* 0x000fe20007ffe1ff */
[----:B------:R-:W-:Y:S01]  /*4110*/  IMAD R11, R13, c[0x0][0x190], RZ ;  /* 0x000064000d0b7a24 */ /* 0x000fe200078e02ff */
[----:B------:R-:W-:Y:S01]  /*4120*/  LEA.HI.X.SX32 R112, R112, c[0x0][0x16c], 0x2, P5 ;  /* 0x00005b0070707a11 */ /* 0x000fe200028f16ff */
[----:B------:R-:W-:Y:S01]  /*4130*/  IMAD R13, R17, c[0x0][0x190], RZ ;  /* 0x00006400110d7a24 */ /* 0x000fe200078e02ff */
[----:B------:R-:W-:Y:S01]  /*4140*/  LEA R108, P5, R3, R101, 0x2 ;  /* 0x00000065036c7211 */ /* 0x000fe200078a10ff */
[----:B------:R-:W-:Y:S01]  /*4150*/  IMAD R17, R21, c[0x0][0x190], RZ ;  /* 0x0000640015117a24 */ /* 0x000fe200078e02ff */
[C---:B------:R-:W-:Y:S01]  /*4160*/  SEL R5, R0.reuse, R5, !P1 ;  /* 0x0000000500057207 */ /* 0x040fe20004800000 */
[----:B------:R-:W-:Y:S01]  /*4170*/  IMAD R21, R27, c[0x0][0x190], RZ ;  /* 0x000064001b157a24 */ /* 0x000fe200078e02ff */
[----:B------:R-:W-:Y:S01]  /*4180*/  SEL R110, R0, R25, !P1 ;  /* 0x00000019006e7207 */ /* 0x000fe20004800000 */
[----:B------:R-:W-:Y:S01]  /*4190*/  IMAD R27, R31, c[0x0][0x190], RZ ;  /* 0x000064001f1b7a24 */ /* 0x000fe200078e02ff */
[----:B------:R-:W-:Y:S01]  /*41a0*/  ISETP.GE.U32.AND P0, PT, R2, 0x7fffff74, PT ;  /* 0x7fffff740200780c */ /* 0x000fe20003f06070 */
[----:B------:R-:W-:Y:S01]  /*41b0*/  IMAD R31, R39, c[0x0][0x190], RZ ;  /* 0x00006400271f7a24 */ /* 0x000fe200078e02ff */
[----:B------:R-:W-:Y:S01]  /*41c0*/  SEL R0, R0, R29, !P1 ;  /* 0x0000001d00007207 */ /* 0x000fe20004800000 */
[----:B------:R-:W-:Y:S01]  /*41d0*/  IMAD R39, R45, c[0x0][0x190], RZ ;  /* 0x000064002d277a24 */ /* 0x000fe200078e02ff */
[-C--:B------:R-:W-:Y:S01]  /*41e0*/  LEA R2, P1, R7, R101.reuse, 0x2 ;  /* 0x0000006507027211 */ /* 0x080fe200078210ff */
[----:B------:R-:W-:Y:S01]  /*41f0*/  IMAD R45, R53, c[0x0][0x190], RZ ;  /* 0x00006400352d7a24 */ /* 0x000fe200078e02ff */
[-C--:B------:R-:W-:Y:S01]  /*4200*/  LEA.HI.X.SX32 R109, R3, R112.reuse, 0x2, P5 ;  /* 0x00000070036d7211 */ /* 0x080fe200028f16ff */
[----:B------:R-:W-:Y:S01]  /*4210*/  IMAD R53, R65, c[0x0][0x190], RZ ;  /* 0x0000640041357a24 */ /* 0x000fe200078e02ff */
[-C--:B------:R-:W-:Y:S01]  /*4220*/  LEA.HI.X.SX32 R3, R7, R112.reuse, 0x2, P1 ;  /* 0x0000007007037211 */ /* 0x080fe200008f16ff */
[----:B------:R-:W-:Y:S01]  /*4230*/  IMAD R25, R6, c[0x0][0x190], RZ ;  /* 0x0000640006197a24 */ /* 0x000fe200078e02ff */
[-C--:B------:R-:W-:Y:S01]  /*4240*/  LEA R6, P5, R9, R101.reuse, 0x2 ;  /* 0x0000006509067211 */ /* 0x080fe200078a10ff */
[----:B------:R-:W-:Y:S01]  /*4250*/  IMAD R65, R81, c[0x0][0x190], RZ ;  /* 0x0000640051417a24 */ /* 0x000fe200078e02ff */
[-C--:B------:R-:W-:Y:S01]  /*4260*/  LEA R10, P1, R13, R101.reuse, 0x2 ;  /* 0x000000650d0a7211 */ /* 0x080fe200078210ff */
[----:B------:R-:W-:Y:S01]  /*4270*/  IMAD R81, R8, c[0x0][0x190], RZ ;  /* 0x0000640008517a24 */ /* 0x000fe200078e02ff */
[-C--:B------:R-:W-:Y:S01]  /*4280*/  LEA R8, P6, R11, R101.reuse, 0x2 ;  /* 0x000000650b087211 */ /* 0x080fe200078c10ff */
[----:B------:R-:W-:Y:S01]  /*4290*/  IMAD R29, R37, c[0x0][0x190], RZ ;  /* 0x00006400251d7a24 */ /* 0x000fe200078e02ff */
[-C--:B------:R-:W-:Y:S01]  /*42a0*/  LEA.HI.X.SX32 R7, R9, R112.reuse, 0x2, P5 ;  /* 0x0000007009077211 */ /* 0x080fe200028f16ff */
        /* <DEDUP_REMOVED lines=9> */
[----:B------:R-:W-:Y:S01]  /*4340*/  LEA.HI.X.SX32 R13, R15, R112, 0x2, P5 ;  /* 0x000000700f0d7211 */ /* 0x000fe200028f16ff */
[----:B------:R-:W-:Y:S01]  /*4350*/  IMAD R111, R111, c[0x0][0x184], RZ ;  /* 0x000061006f6f7a24 */ /* 0x000fe200078e02ff */
[-C--:B------:R-:W-:Y:S01]  /*4360*/  LEA R106, P1, R17, R101.reuse, 0x2 ;  /* 0x00000065116a7211 */ /* 0x080fe200078210ff */
[----:B------:R-:W-:Y:S01]  /*4370*/  IMAD R5, R5, c[0x0][0x184], RZ ;  /* 0x0000610005057a24 */ /* 0x000fe200078e02ff */
[----:B------:R-:W-:-:S02]  /*4380*/  LEA R104, P5, R19, R101, 0x2 ;  /* 0x0000006513687211 */ /* 0x000fc400078a10ff */
[-C--:B------:R-:W-:Y:S02]  /*4390*/  LEA.HI.X.SX32 R15, R16, R112.reuse, 0x2, P6 ;  /* 0x00000070100f7211 */ /* 0x080fe400030f16ff */
[-C--:B------:R-:W-:Y:S02]  /*43a0*/  LEA R16, P6, R21, R101.reuse, 0x2 ;  /* 0x0000006515107211 */ /* 0x080fe400078c10ff */
[-C--:B------:R-:W-:Y:S02]  /*43b0*/  LEA.HI.X.SX32 R107, R17, R112.reuse, 0x2, P1 ;  /* 0x00000070116b7211 */ /* 0x080fe400008f16ff */
[----:B------:R-:W-:Y:S02]  /*43c0*/  LEA.HI.X.SX32 R105, R19, R112, 0x2, P5 ;  /* 0x0000007013697211 */ /* 0x000fe400028f16ff */
[-C--:B-1----:R-:W-:Y:S01]  /*43d0*/  LEA R18, P1, R23, R101.reuse, 0x2 ;  /* 0x0000006517127211 */ /* 0x082fe200078210ff */
[----:B------:R1:W-:Y:S01]  /*43e0*/  STL.64 [R1+0xab8], R106 ;  /* 0x000ab86a01007387 */ /* 0x0003e20000100a00 */
[----:B------:R-:W-:-:S02]  /*43f0*/  LEA R20, P5, R25, R101, 0x2 ;  /* 0x0000006519147211 */ /* 0x000fc400078a10ff */
[-C--:B------:R-:W-:Y:S02]  /*4400*/  LEA.HI.X.SX32 R17, R21, R112.reuse, 0x2, P6 ;  /* 0x0000007015117211 */ /* 0x080fe400030f16ff */
[-C--:B------:R-:W-:Y:S02]  /*4410*/  LEA R22, P6, R27, R101.reuse, 0x2 ;  /* 0x000000651b167211 */ /* 0x080fe400078c10ff */
[-C--:B------:R-:W-:Y:S02]  /*4420*/  LEA.HI.X.SX32 R19, R23, R112.reuse, 0x2, P1 ;  /* 0x0000007017137211 */ /* 0x080fe400008f16ff */
[----:B------:R-:W-:Y:S02]  /*4430*/  LEA.HI.X.SX32 R21, R25, R112, 0x2, P5 ;  /* 0x0000007019157211 */ /* 0x000fe400028f16ff */
[-C--:B------:R-:W-:Y:S02]  /*4440*/  LEA R24, P1, R28, R101.reuse, 0x2 ;  /* 0x000000651c187211 */ /* 0x080fe400078210ff */
[----:B------:R-:W-:-:S02]  /*4450*/  LEA R26, P5, R29, R101, 0x2 ;  /* 0x000000651d1a7211 */ /* 0x000fc400078a10ff */
[-C--:B------:R-:W-:Y:S02]  /*4460*/  LEA.HI.X.SX32 R23, R27, R112.reuse, 0x2, P6 ;  /* 0x000000701b177211 */ /* 0x080fe400030f16ff */
[-C--:B------:R-:W-:Y:S02]  /*4470*/  LEA R102, P6, R30, R101.reuse, 0x2 ;  /* 0x000000651e667211 */ /* 0x080fe400078c10ff */
[-C--:B------:R-:W-:Y:S02]  /*4480*/  LEA.HI.X.SX32 R25, R28, R112.reuse, 0x2, P1 ;  /* 0x000000701c197211 */ /* 0x080fe400008f16ff */
[----:B------:R-:W-:Y:S02]  /*4490*/  LEA.HI.X.SX32 R27, R29, R112, 0x2, P5 ;  /* 0x000000701d1b7211 */ /* 0x000fe400028f16ff */
[-C--:B-1----:R-:W-:Y:S02]  /*44a0*/  LEA R106, P1, R31, R101.reuse, 0x2 ;  /* 0x000000651f6a7211 */ /* 0x082fe400078210ff */
[----:B------:R-:W-:-:S02]  /*44b0*/  LEA R28, P5, R33, R101, 0x2 ;  /* 0x00000065211c7211 */ /* 0x000fc400078a10ff */
[-C--:B------:R-:W-:Y:S02]  /*44c0*/  LEA.HI.X.SX32 R103, R30, R112.reuse, 0x2, P6 ;  /* 0x000000701e677211 */ /* 0x080fe400030f16ff */
[-C--:B------:R-:W-:Y:S02]  /*44d0*/  LEA R30, P6, R35, R101.reuse, 0x2 ;  /* 0x00000065231e7211 */ /* 0x080fe400078c10ff */
[-C--:B------:R-:W-:Y:S01]  /*44e0*/  LEA.HI.X.SX32 R107, R31, R112.reuse, 0x2, P1 ;  /* 0x000000701f6b7211 */ /* 0x080fe200008f16ff */
[----:B------:R1:W-:Y:S01]  /*44f0*/  STL.64 [R1+0xac8], R102 ;  /* 0x000ac86601007387 */ /* 0x0003e20000100a00 */
[----:B------:R-:W-:Y:S02]  /*4500*/  LEA.HI.X.SX32 R29, R33, R112, 0x2, P5 ;  /* 0x00000070211d7211 */ /* 0x000fe400028f16ff */
[-C--:B------:R-:W-:Y:S02]  /*4510*/  LEA R32, P1, R37, R101.reuse, 0x2 ;  /* 0x0000006525207211 */ /* 0x080fe400078210ff */
        /* <DEDUP_REMOVED lines=8> */
[-C--:B-1----:R-:W-:Y:S02]  /*45a0*/  LEA R102, P6, R43, R101.reuse, 0x2 ;  /* 0x000000652b667211 */ /* 0x082fe400078c10ff */
[-C--:B------:R-:W-:Y:S02]  /*45b0*/  LEA.HI.X.SX32 R39, R41, R112.reuse, 0x2, P1 ;  /* 0x0000007029277211 */ /* 0x080fe400008f16ff */
[-C--:B------:R-:W-:Y:S02]  /*45c0*/  LEA.HI.X.SX32 R119, R42, R112.reuse, 0x2, P5 ;  /* 0x000000702a777211 */ /* 0x080fe400028f16ff */
[-C--:B------:R-:W-:Y:S02]  /*45d0*/  LEA R40, P1, R45, R101.reuse, 0x2 ;  /* 0x000000652d287211 */ /* 0x080fe400078210ff */
[----:B------:R-:W-:Y:S01]  /*45e0*/  LEA R42, P5, R47, R101, 0x2 ;  /* 0x000000652f2a7211 */ /* 0x000fe200078a10ff */
[----:B------:R1:W-:Y:S01]  /*45f0*/  STL.64 [R1+0xad8], R118 ;  /* 0x000ad87601007387 */ /* 0x0003e20000100a00 */
[----:B------:R-:W-:-:S02]  /*4600*/  LEA.HI.X.SX32 R103, R43, R112, 0x2, P6 ;  /* 0x000000702b677211 */ /* 0x000fc400030f16ff */
[-C--:B------:R-:W-:Y:S02]  /*4610*/  LEA R44, P6, R49, R101.reuse, 0x2 ;  /* 0x00000065312c7211 */ /* 0x080fe400078c10ff */
[-C--:B------:R-:W-:Y:S02]  /*4620*/  LEA.HI.X.SX32 R41, R45, R112.reuse, 0x2, P1 ;  /* 0x000000702d297211 */ /* 0x080fe400008f16ff */
[-C--:B------:R-:W-:Y:S02]  /*4630*/  LEA.HI.X.SX32 R43, R47, R112.reuse, 0x2, P5 ;  /* 0x000000702f2b7211 */ /* 0x080fe400028f16ff */
[-C--:B------:R-:W-:Y:S02]  /*4640*/  LEA R46, P1, R51, R101.reuse, 0x2 ;  /* 0x00000065332e7211 */ /* 0x080fe400078210ff */
[----:B------:R-:W-:Y:S02]  /*4650*/  LEA R48, P5, R52, R101, 0x2 ;  /* 0x0000006534307211 */ /* 0x000fe400078a10ff */
[----:B------:R-:W-:-:S02]  /*4660*/  LEA.HI.X.SX32 R45, R49, R112, 0x2, P6 ;  /* 0x00000070312d7211 */ /* 0x000fc400030f16ff */
[-C--:B------:R-:W-:Y:S02]  /*4670*/  LEA R50, P6, R53, R101.reuse, 0x2 ;  /* 0x0000006535327211 */ /* 0x080fe400078c10ff */
[-C--:B------:R-:W-:Y:S02]  /*4680*/  LEA.HI.X.SX32 R47, R51, R112.reuse, 0x2, P1 ;  /* 0x00000070332f7211 */ /* 0x080fe400008f16ff */
[-C--:B------:R-:W-:Y:S02]  /*4690*/  LEA.HI.X.SX32 R49, R52, R112.reuse, 0x2, P5 ;  /* 0x0000007034317211 */ /* 0x080fe400028f16ff */
[-C--:B-1----:R-:W-:Y:S02]  /*46a0*/  LEA R118, P1, R55, R101.reuse, 0x2 ;  /* 0x0000006537767211 */ /* 0x082fe400078210ff */
[----:B------:R-:W-:Y:S02]  /*46b0*/  LEA R52, P5, R57, R101, 0x2 ;  /* 0x0000006539347211 */ /* 0x000fe400078a10ff */
[----:B------:R-:W-:-:S02]  /*46c0*/  LEA.HI.X.SX32 R51, R53, R112, 0x2, P6 ;  /* 0x0000007035337211 */ /* 0x000fc400030f16ff */
[-C--:B------:R-:W-:Y:S02]  /*46d0*/  LEA R54, P6, R59, R101.reuse, 0x2 ;  /* 0x000000653b367211 */ /* 0x080fe400078c10ff */
[-C--:B------:R-:W-:Y:S02]  /*46e0*/  LEA.HI.X.SX32 R119, R55, R112.reuse, 0x2, P1 ;  /* 0x0000007037777211 */ /* 0x080fe400008f16ff */
[-C--:B------:R-:W-:Y:S02]  /*46f0*/  LEA.HI.X.SX32 R53, R57, R112.reuse, 0x2, P5 ;  /* 0x0000007039357211 */ /* 0x080fe400028f16ff */
[-C--:B------:R-:W-:Y:S01]  /*4700*/  LEA R56, P1, R61, R101.reuse, 0x2 ;  /* 0x000000653d387211 */ /* 0x080fe200078210ff */
[----:B------:R1:W-:Y:S01]  /*4710*/  STL.64 [R1+0xae0], R118 ;  /* 0x000ae07601007387 */ /* 0x0003e20000100a00 */
[----:B------:R-:W-:Y:S02]  /*4720*/  LEA R58, P5, R63, R101, 0x2 ;  /* 0x000000653f3a7211 */ /* 0x000fe400078a10ff */
[----:B------:R-:W-:-:S02]  /*4730*/  LEA.HI.X.SX32 R55, R59, R112, 0x2, P6 ;  /* 0x000000703b377211 */ /* 0x000fc400030f16ff */
[-C--:B------:R-:W-:Y:S02]  /*4740*/  LEA R60, P6, R65, R101.reuse, 0x2 ;  /* 0x00000065413c7211 */ /* 0x080fe400078c10ff */
[-C--:B------:R-:W-:Y:S02]  /*4750*/  LEA.HI.X.SX32 R57, R61, R112.reuse, 0x2, P1 ;  /* 0x000000703d397211 */ /* 0x080fe400008f16ff */
[-C--:B------:R-:W-:Y:S02]  /*4760*/  LEA.HI.X.SX32 R59, R63, R112.reuse, 0x2, P5 ;  /* 0x000000703f3b7211 */ /* 0x080fe400028f16ff */
[-C--:B------:R-:W-:Y:S02]  /*4770*/  LEA R64, P5, R67, R101.reuse, 0x2 ;  /* 0x0000006543407211 */ /* 0x080fe400078a10ff */
[----:B------:R-:W-:Y:S02]  /*4780*/  LEA.HI.X.SX32 R61, R65, R112, 0x2, P6 ;  /* 0x00000070413d7211 */ /* 0x000fe400030f16ff */
[----:B------:R-:W-:-:S02]  /*4790*/  LEA R62, P1, R66, R101, 0x2 ;  /* 0x00000065423e7211 */ /* 0x000fc400078210ff */
[-C--:B-1----:R-:W-:Y:S02]  /*47a0*/  LEA R118, P6, R69, R101.reuse, 0x2 ;  /* 0x0000006545767211 */ /* 0x082fe400078c10ff */
[-C--:B------:R-:W-:Y:S02]  /*47b0*/  LEA.HI.X.SX32 R65, R67, R112.reuse, 0x2, P5 ;  /* 0x0000007043417211 */ /* 0x080fe400028f16ff */
[-C--:B------:R-:W-:Y:S02]  /*47c0*/  LEA.HI.X.SX32 R63, R66, R112.reuse, 0x2, P1 ;  /* 0x00000070423f7211 */ /* 0x080fe400008f16ff */
[-C--:B------:R-:W-:Y:S02]  /*47d0*/  LEA R68, P5, R74, R101.reuse, 0x2 ;  /* 0x000000654a447211 */ /* 0x080fe400078a10ff */
[----:B------:R-:W-:Y:S02]  /*47e0*/  LEA.HI.X.SX32 R119, R69, R112, 0x2, P6 ;  /* 0x0000007045777211 */ /* 0x000fe400030f16ff */
[----:B------:R-:W-:-:S02]  /*47f0*/  LEA R66, P1, R72, R101, 0x2 ;  /* 0x0000006548427211 */ /* 0x000fc400078210ff */
[-C--:B------:R-:W-:Y:S01]  /*4800*/  LEA R70, P6, R71, R101.reuse, 0x2 ;  /* 0x0000006547467211 */ /* 0x080fe200078c10ff */
[----:B------:R1:W-:Y:S01]  /*4810*/  STL.64 [R1+0xaf0], R118 ;  /* 0x000af07601007387 */ /* 0x0003e20000100a00 */
[-C--:B------:R-:W-:Y:S02]  /*4820*/  LEA.HI.X.SX32 R69, R74, R112.reuse, 0x2, P5 ;  /* 0x000000704a457211 */ /* 0x080fe400028f16ff */
[-C--:B------:R-:W-:Y:S02]  /*4830*/  LEA.HI.X.SX32 R67, R72, R112.reuse, 0x2, P1 ;  /* 0x0000007048437211 */ /* 0x080fe400008f16ff */
[-C--:B------:R-:W-:Y:S02]  /*4840*/  LEA R74, P5, R75, R101.reuse, 0x2 ;  /* 0x000000654b4a7211 */ /* 0x080fe400078a10ff */
[----:B------:R-:W-:Y:S02]  /*4850*/  LEA.HI.X.SX32 R71, R71, R112, 0x2, P6 ;  /* 0x0000007047477211 */ /* 0x000fe400030f16ff */
[----:B------:R-:W-:-:S02]  /*4860*/  LEA R72, P1, R73, R101, 0x2 ;  /* 0x0000006549487211 */ /* 0x000fc400078210ff */
[-C--:B------:R-:W-:Y:S02]  /*4870*/  LEA R76, P6, R77, R101.reuse, 0x2 ;  /* 0x000000654d4c7211 */ /* 0x080fe400078c10ff */
[-C--:B------:R-:W-:Y:S02]  /*4880*/  LEA.HI.X.SX32 R75, R75, R112.reuse, 0x2, P5 ;  /* 0x000000704b4b7211 */ /* 0x080fe400028f16ff */
[-C--:B------:R-:W-:Y:S02]  /*4890*/  LEA.HI.X.SX32 R73, R73, R112.reuse, 0x2, P1 ;  /* 0x0000007049497211 */ /* 0x080fe400008f16ff */
[-C--:B-1----:R-:W-:Y:S02]  /*48a0*/  LEA R118, P5, R82, R101.reuse, 0x2 ;  /* 0x0000006552767211 */ /* 0x082fe400078a10ff */
[----:B------:R-:W-:Y:S02]  /*48b0*/  LEA.HI.X.SX32 R77, R77, R112, 0x2, P6 ;  /* 0x000000704d4d7211 */ /* 0x000fe400030f16ff */
[----:B------:R-:W-:-:S02]  /*48c0*/  LEA R202, P1, R80, R101, 0x2 ;  /* 0x0000006550ca7211 */ /* 0x000fc400078210ff */
[-C--:B------:R-:W-:Y:S02]  /*48d0*/  LEA R78, P6, R79, R101.reuse, 0x2 ;  /* 0x000000654f4e7211 */ /* 0x080fe400078c10ff */
[-C--:B------:R-:W-:Y:S02]  /*48e0*/  LEA.HI.X.SX32 R119, R82, R112.reuse, 0x2, P5 ;  /* 0x0000007052777211 */ /* 0x080fe400028f16ff */
[-C--:B------:R-:W-:Y:S02]  /*48f0*/  LEA.HI.X.SX32 R203, R80, R112.reuse, 0x2, P1 ;  /* 0x0000007050cb7211 */ /* 0x080fe400008f16ff */
[-C--:B------:R-:W-:Y:S02]  /*4900*/  LEA R82, P5, R83, R101.reuse, 0x2 ;  /* 0x0000006553527211 */ /* 0x080fe400078a10ff */
[----:B------:R-:W-:Y:S01]  /*4910*/  LEA.HI.X.SX32 R79, R79, R112, 0x2, P6 ;  /* 0x000000704f4f7211 */ /* 0x000fe200030f16ff */
[----:B------:R-:W-:Y:S01]  /*4920*/  STL.64 [R1+0xa78], R202 ;  /* 0x000a78ca01007387 */ /* 0x000fe20000100a00 */
        /* <DEDUP_REMOVED lines=8> */
[CC--:B------:R-:W-:Y:S02]  /*49b0*/  LEA R204, P6, R92.reuse, R101.reuse, 0x2 ;  /* 0x000000655ccc7211 */ /* 0x0c0fe400078c10ff */
[-C--:B------:R-:W-:Y:S02]  /*49c0*/  LEA.HI.X.SX32 R89, R89, R112.reuse, 0x2, P5 ;  /* 0x0000007059597211 */ /* 0x080fe400028f16ff */
[-C--:B------:R-:W-:Y:S02]  /*49d0*/  LEA.HI.X.SX32 R87, R87, R112.reuse, 0x2, P1 ;  /* 0x0000007057577211 */ /* 0x080fe400008f16ff */
[-C--:B------:R-:W-:Y:S02]  /*49e0*/  LEA R90, P5, R91, R101.reuse, 0x2 ;  /* 0x000000655b5a7211 */ /* 0x080fe400078a10ff */
[----:B------:R-:W-:Y:S02]  /*49f0*/  LEA.HI.X.SX32 R205, R92, R112, 0x2, P6 ;  /* 0x000000705ccd7211 */ /* 0x000fe400030f16ff */
[----:B-1----:R-:W-:-:S02]  /*4a00*/  LEA R118, P1, R94, R101, 0x2 ;  /* 0x000000655e767211 */ /* 0x002fc400078210ff */
[-C--:B------:R-:W-:Y:S01]  /*4a10*/  LEA R92, P6, R93, R101.reuse, 0x2 ;  /* 0x000000655d5c7211 */ /* 0x080fe200078c10ff */
[----:B------:R-:W-:Y:S01]  /*4a20*/  STL.64 [R1+0xa88], R204 ;  /* 0x000a88cc01007387 */ /* 0x000fe20000100a00 */
[-C--:B------:R-:W-:Y:S02]  /*4a30*/  LEA.HI.X.SX32 R91, R91, R112.reuse, 0x2, P5 ;  /* 0x000000705b5b7211 */ /* 0x080fe400028f16ff */
[-C--:B------:R-:W-:Y:S02]  /*4a40*/  LEA.HI.X.SX32 R119, R94, R112.reuse, 0x2, P1 ;  /* 0x000000705e777211 */ /* 0x080fe400008f16ff */
[-C--:B------:R-:W-:Y:S02]  /*4a50*/  LEA R96, P5, R97, R101.reuse, 0x2 ;  /* 0x0000006561607211 */ /* 0x080fe400078a10ff */
[----:B------:R-:W-:Y:S01]  /*4a60*/  LEA.HI.X.SX32 R93, R93, R112, 0x2, P6 ;  /* 0x000000705d5d7211 */ /* 0x000fe200030f16ff */
[----:B------:R1:W-:Y:S01]  /*4a70*/  STL.64 [R1+0xb08], R118 ;  /* 0x000b087601007387 */ /* 0x0003e20000100a00 */
[----:B------:R-:W-:-:S02]  /*4a80*/  LEA R94, P1, R95, R101, 0x2 ;  /* 0x000000655f5e7211 */ /* 0x000fc400078210ff */
[-C--:B------:R-:W-:Y:S02]  /*4a90*/  LEA R98, P6, R99, R101.reuse, 0x2 ;  /* 0x0000006563627211 */ /* 0x080fe400078c10ff */
[-C--:B------:R-:W-:Y:S02]  /*4aa0*/  LEA.HI.X.SX32 R97, R97, R112.reuse, 0x2, P5 ;  /* 0x0000007061617211 */ /* 0x080fe400028f16ff */
[-C--:B------:R-:W-:Y:S02]  /*4ab0*/  LEA.HI.X.SX32 R95, R95, R112.reuse, 0x2, P1 ;  /* 0x000000705f5f7211 */ /* 0x080fe400008f16ff */
[-C--:B------:R-:W-:Y:S02]  /*4ac0*/  LEA R120, P5, R113, R101.reuse, 0x2 ;  /* 0x0000006571787211 */ /* 0x080fe400078a10ff */
[----:B------:R-:W-:Y:S02]  /*4ad0*/  LEA.HI.X.SX32 R99, R99, R112, 0x2, P6 ;  /* 0x0000007063637211 */ /* 0x000fe400030f16ff */
[----:B------:R-:W-:-:S02]  /*4ae0*/  LEA R100, P1, R114, R101, 0x2 ;  /* 0x0000006572647211 */ /* 0x000fc400078210ff */
[----:B-1----:R-:W-:Y:S02]  /*4af0*/  LEA R118, P6, R115, R101, 0x2 ;  /* 0x0000006573767211 */ /* 0x002fe400078c10ff */
[-C--:B------:R-:W-:Y:S01]  /*4b00*/  LEA.HI.X.SX32 R121, R113, R112.reuse, 0x2, P5 ;  /* 0x0000007071797211 */ /* 0x080fe200028f16ff */
[----:B------:R-:W-:Y:S01]  /*4b10*/  IMAD R113, R110, c[0x0][0x184], RZ ;  /* 0x000061006e717a24 */ /* 0x000fe200078e02ff */
[-C--:B------:R-:W-:Y:S02]  /*4b20*/  LEA.HI.X.SX32 R101, R114, R112.reuse, 0x2, P1 ;  /* 0x0000007072657211 */ /* 0x080fe400008f16ff */
[----:B------:R-:W-:Y:S01]  /*4b30*/  LEA.HI.X.SX32 R119, R115, R112, 0x2, P6 ;  /* 0x0000007073777211 */ /* 0x000fe200030f16ff */
[----:B------:R-:W-:Y:S01]  /*4b40*/  IMAD R115, R0, c[0x0][0x184], RZ ;  /* 0x0000610000737a24 */ /* 0x000fe200078e02ff */
[----:B------:R-:W-:Y:S01]  /*4b50*/  ISETP.GE.U32.AND P1, PT, R116, 0x7fffff70, PT ;  /* 0x7fffff707400780c */ /* 0x000fe20003f26070 */
[----:B------:R-:W-:Y:S01]  /*4b60*/  IMAD.MOV.U32 R0, RZ, RZ, c[0x0][0x188] ;  /* 0x00006200ff007624 */ /* 0x000fe200078e00ff */
[----:B------:R-:W-:Y:S01]  /*4b70*/  LEA R110, P5, R111, c[0x0][0x160], 0x2 ;  /* 0x000058006f6e7a11 */ /* 0x000fe200078a10ff */
[----:B------:R-:W-:Y:S01]  /*4b80*/  STL.64 [R1+0xaa8], R120 ;  /* 0x000aa87801007387 */ /* 0x000fe20000100a00 */
[----:B------:R-:W-:Y:S01]  /*4b90*/  LEA R116, P6, R5, c[0x0][0x160], 0x2 ;  /* 0x0000580005747a11 */ /* 0x000fe200078c10ff */
[C---:B------:R-:W-:Y:S01]  /*4ba0*/  IMAD R132, R0.reuse, 0x70, RZ ;  /* 0x0000007000847824 */ /* 0x040fe200078e02ff */
[----:B------:R-:W-:Y:S01]  /*4bb0*/  LEA.HI.X.SX32 R111, R111, c[0x0][0x164], 0x2, P5 ;  /* 0x000059006f6f7a11 */ /* 0x000fe200028f16ff */
[----:B------:R1:W-:Y:S01]  /*4bc0*/  STL.64 [R1+0xb10], R118 ;  /* 0x000b107601007387 */ /* 0x0003e20000100a00 */
[----:B------:R-:W-:Y:S01]  /*4bd0*/  LEA.HI.X.SX32 R117, R5, c[0x0][0x164], 0x2, P6 ;  /* 0x0000590005757a11 */ /* 0x000fe200030f16ff */
[C---:B------:R-:W-:Y:S01]  /*4be0*/  IMAD R140, R0.reuse, 0x74, RZ ;  /* 0x00000074008c7824 */ /* 0x040fe200078e02ff */
[----:B------:R-:W-:Y:S01]  /*4bf0*/  LEA R114, P5, R115, c[0x0][0x160], 0x2 ;  /* 0x0000580073727a11 */ /* 0x000fe200078a10ff */
[----:B------:R-:W-:Y:S01]  /*4c00*/  IMAD R148, R0, 0x78, RZ ;  /* 0x0000007800947824 */ /* 0x000fe200078e02ff */
[----:B------:R-:W-:Y:S01]  /*4c10*/  IADD3 R5, R4, -0x19, RZ ;  /* 0xffffffe704057810 */ /* 0x000fe20007ffe0ff */
[----:B------:R-:W-:Y:S01]  /*4c20*/  IMAD.WIDE R136, R140, 0x4, R110 ;  /* 0x000000048c887825 */ /* 0x000fe200078e026e */
[----:B------:R-:W-:-:S02]  /*4c30*/  LEA R112, P6, R113, c[0x0][0x160], 0x2 ;  /* 0x0000580071707a11 */ /* 0x000fc400078c10ff */
[----:B------:R-:W-:Y:S01]  /*4c40*/  LEA.HI.X.SX32 R115, R115, c[0x0][0x164], 0x2, P5 ;  /* 0x0000590073737a11 */ /* 0x000fe200028f16ff */
[--C-:B------:R-:W-:Y:S01]  /*4c50*/  IMAD.WIDE R142, R148, 0x4, R116.reuse ;  /* 0x00000004948e7825 */ /* 0x100fe200078e0274 */
[----:B------:R-:W-:Y:S02]  /*4c60*/  ISETP.GE.U32.AND P5, PT, R5, 0x7fffff68, PT ;  /* 0x7fffff680500780c */ /* 0x000fe40003fa6070 */
[----:B------:R-:W-:Y:S01]  /*4c70*/  SHF.L.U32 R135, R134, 0x2, RZ ;  /* 0x0000000286877819 */ /* 0x000fe200000006ff */
[C---:B------:R-:W-:Y:S01]  /*4c80*/  IMAD.SHL.U32 R5, R0.reuse, 0x4, RZ ;  /* 0x0000000400057824 */ /* 0x040fe200078e00ff */
[----:B------:R-:W-:Y:S01]  /*4c90*/  LEA.HI.X.SX32 R113, R113, c[0x0][0x164], 0x2, P6 ;  /* 0x0000590071717a11 */ /* 0x000fe200030f16ff */
[----:B-1----:R-:W-:Y:S01]  /*4ca0*/  IMAD.SHL.U32 R119, R0, 0x8, RZ ;  /* 0x0000000800777824 */ /* 0x002fe200078e00ff */
[----:B------:R-:W-:Y:S01]  /*4cb0*/  IADD3 R118, R4, -0x15, RZ ;  /* 0xffffffeb04767810 */ /* 0x000fe20007ffe0ff */
[C---:B------:R-:W-:Y:S01]  /*4cc0*/  IMAD.WIDE R126, R5.reuse, 0x4, R116 ;  /* 0x00000004057e7825 */ /* 0x040fe200078e0274 */
[----:B------:R1:W-:Y:S02]  /*4cd0*/  LDGSTS.E [R135], [R116.64], !P3 ;  /* 0x0000000074877fae */ /* 0x0003e4000d921848 */
[----:B------:R-:W-:Y:S01]  /*4ce0*/  ISETP.GE.U32.AND P6, PT, R118, 0x7fffff6c, PT ;  /* 0x7fffff6c7600780c */ /* 0x000fe20003fc6070 */
[----:B------:R-:W-:Y:S01]  /*4cf0*/  IMAD.WIDE R124, R5, 0x4, R110 ;  /* 0x00000004057c7825 */ /* 0x000fe200078e026e */
[----:B------:R1:W-:Y:S01]  /*4d00*/  LDGSTS.E [R135+0x200], [R110.64], !P3 ;  /* 0x002000006e877fae */ /* 0x0003e2000d921848 */
[----:B------:R-:W-:-:S02]  /*4d10*/  IADD3 R118, R4, -0x1d, RZ ;  /* 0xffffffe304767810 */ /* 0x000fc40007ffe0ff */
[C---:B------:R-:W-:Y:S01]  /*4d20*/  IMAD.WIDE R122, R5.reuse, 0x4, R112 ;  /* 0x00000004057a7825 */ /* 0x040fe200078e0270 */
[----:B------:R1:W-:Y:S03]  /*4d30*/  LDGSTS.E [R135+0x400], [R112.64], !P3 ;  /* 0x0040000070877fae */ /* 0x0003e6000d921848 */
[----:B------:R-:W-:Y:S01]  /*4d40*/  IMAD.WIDE R120, R5, 0x4, R114 ;  /* 0x0000000405787825 */ /* 0x000fe200078e0272 */
[----:B------:R1:W-:Y:S01]  /*4d50*/  LDGSTS.E [R135+0x600], [R114.64], !P3 ;  /* 0x0060000072877fae */ /* 0x0003e2000d921848 */
[----:B------:R-:W-:Y:S02]  /*4d60*/  IADD3 R5, R4, -0x21, RZ ;  /* 0xffffffdf04057810 */ /* 0x000fe40007ffe0ff */
[----:B------:R-:W-:Y:S01]  /*4d70*/  ISETP.GE.U32.AND P3, PT, R118, 0x7fffff64, PT ;  /* 0x7fffff647600780c */ /* 0x000fe20003f66070 */
[----:B------:R2:W-:Y:S01]  /*4d80*/  LDGSTS.E [R135+0x2000], [R126.64], !P4 ;  /* 0x020000007e877fae */ /* 0x0005e2000e121848 */
[----:B------:R-:W-:Y:S01]  /*4d90*/  IADD3 R118, R4, -0x25, RZ ;  /* 0xffffffdb04767810 */ /* 0x000fe20007ffe0ff */
[----:B------:R-:W-:-:S02]  /*4da0*/  IMAD.WIDE R130, R132, 0x4, R112 ;  /* 0x0000000484827825 */ /* 0x000fc400078e0270 */
[----:B------:R3:W-:Y:S02]  /*4db0*/  LDGSTS.E [R135+0x2200], [R124.64], !P4 ;  /* 0x022000007c877fae */ /* 0x0007e4000e121848 */
[----:B------:R-:W-:Y:S02]  /*4dc0*/  IMAD.WIDE R138, R140, 0x4, R112 ;  /* 0x000000048c8a7825 */ /* 0x000fe400078e0270 */
[----:B------:R2:W-:Y:S02]  /*4dd0*/  STL.64 [R1+0xa50], R126 ;  /* 0x000a507e01007387 */ /* 0x0005e40000100a00 */
[----:B------:R-:W-:Y:S02]  /*4de0*/  IMAD R156, R0, 0x7c, RZ ;  /* 0x0000007c009c7824 */ /* 0x000fe400078e02ff */
[----:B------:R4:W-:Y:S01]  /*4df0*/  LDGSTS.E [R135+0x2400], [R122.64], !P4 ;  /* 0x024000007a877fae */ /* 0x0009e2000e121848 */
[----:B------:R-:W-:-:S03]  /*4e00*/  IMAD.WIDE R144, R148, 0x4, R110 ;  /* 0x0000000494907825 */ /* 0x000fc600078e026e */
[----:B------:R3:W-:Y:S01]  /*4e10*/  STL.64 [R1+0xa48], R124 ;  /* 0x000a487c01007387 */ /* 0x0007e20000100a00 */
[----:B------:R-:W-:-:S03]  /*4e20*/  IMAD.WIDE R146, R148, 0x4, R112 ;  /* 0x0000000494927825 */ /* 0x000fc600078e0270 */
[----:B------:R5:W-:Y:S01]  /*4e30*/  LDGSTS.E [R135+0x2600], [R120.64], !P4 ;  /* 0x0260000078877fae */ /* 0x000be2000e121848 */
[----:B--2---:R-:W-:Y:S01]  /*4e40*/  IMAD.WIDE R126, R119, 0x4, R116 ;  /* 0x00000004777e7825 */ /* 0x004fe200078e0274 */
[----:B------:R-:W-:Y:S02]  /*4e50*/  ISETP.GE.U32.AND P4, PT, R5, 0x7fffff60, PT ;  /* 0x7fffff600500780c */ /* 0x000fe40003f86070 */
[----:B------:R4:W-:Y:S01]  /*4e60*/  STL.64 [R1+0xa40], R122 ;  /* 0x000a407a01007387 */ /* 0x0009e20000100a00 */
[----:B------:R-:W-:Y:S02]  /*4e70*/  IMAD R5, R0, 0xc, RZ ;  /* 0x0000000c00057824 */ /* 0x000fe400078e02ff */
[----:B------:R-:W-:Y:S01]  /*4e80*/  IMAD.WIDE R148, R148, 0x4, R114 ;  /* 0x0000000494947825 */ /* 0x000fe200078e0272 */
[----:B------:R5:W-:Y:S03]  /*4e90*/  STL.64 [R1+0xa38], R120 ;  /* 0x000a387801007387 */ /* 0x000be60000100a00 */
[C---:B---3--:R-:W-:Y:S01]  /*4ea0*/  IMAD.WIDE R124, R119.reuse, 0x4, R110 ;  /* 0x00000004777c7825 */ /* 0x048fe200078e026e */
[----:B------:R2:W-:Y:S03]  /*4eb0*/  STL.64 [R1+0x9d0], R126 ;  /* 0x0009d07e01007387 */ /* 0x0005e60000100a00 */
[----:B------:R-:W-:Y:S01]  /*4ec0*/  IMAD.WIDE R150, R156, 0x4, R116 ;  /* 0x000000049c967825 */ /* 0x000fe200078e0274 */
[----:B------:R2:W-:Y:S03]  /*4ed0*/  LDGSTS.E [R135+0x4000], [R126.64], !P2 ;  /* 0x040000007e877fae */ /* 0x0005e6000d121848 */
[C---:B----4-:R-:W-:Y:S01]  /*4ee0*/  IMAD.WIDE R122, R119.reuse, 0x4, R112 ;  /* 0x00000004777a7825 */ /* 0x050fe200078e0270 */
[----:B------:R3:W-:Y:S03]  /*4ef0*/  STL.64 [R1+0x9c8], R124 ;  /* 0x0009c87c01007387 */ /* 0x0007e60000100a00 */
[----:B-----5:R-:W-:Y:S01]  /*4f00*/  IMAD.WIDE R120, R119, 0x4, R114 ;  /* 0x0000000477787825 */ /* 0x020fe200078e0272 */
[----:B------:R3:W-:Y:S03]  /*4f10*/  LDGSTS.E [R135+0x4200], [R124.64], !P2 ;  /* 0x042000007c877fae */ /* 0x0007e6000d121848 */
[----:B------:R-:W-:Y:S01]  /*4f20*/  IMAD.SHL.U32 R119, R0, 0x10, RZ ;  /* 0x0000001000777824 */ /* 0x000fe200078e00ff */
[----:B------:R4:W-:Y:S01]  /*4f30*/  STL.64 [R1+0x9c0], R122 ;  /* 0x0009c07a01007387 */ /* 0x0009e20000100a00 */
[----:B--2---:R-:W-:-:S03]  /*4f40*/  IMAD.WIDE R126, R5, 0x4, R116 ;  /* 0x00000004057e7825 */ /* 0x004fc600078e0274 */
[----:B------:R4:W-:Y:S01]  /*4f50*/  LDGSTS.E [R135+0x4400], [R122.64], !P2 ;  /* 0x044000007a877fae */ /* 0x0009e2000d121848 */
[----:B------:R-:W-:-:S03]  /*4f60*/  IMAD.WIDE R128, R119, 0x4, R116 ;  /* 0x0000000477807825 */ /* 0x000fc600078e0274 */
[----:B------:R2:W-:Y:S01]  /*4f70*/  STL.64 [R1+0x9b8], R120 ;  /* 0x0009b87801007387 */ /* 0x0005e20000100a00 */
[----:B---3--:R-:W-:-:S03]  /*4f80*/  IMAD.WIDE R124, R5, 0x4, R110 ;  /* 0x00000004057c7825 */ /* 0x008fc600078e026e */
[----:B------:R2:W-:Y:S01]  /*4f90*/  LDGSTS.E [R135+0x4600], [R120.64], !P2 ;  /* 0x0460000078877fae */ /* 0x0005e2000d121848 */
[----:B------:R-:W-:Y:S01]  /*4fa0*/  ISETP.GE.U32.AND P2, PT, R118, 0x7fffff5c, PT ;  /* 0x7fffff5c7600780c */ /* 0x000fe20003f46070 */
[----:B------:R-:W-:Y:S01]  /*4fb0*/  IMAD.WIDE R152, R156, 0x4, R110 ;  /* 0x000000049c987825 */ /* 0x000fe200078e026e */
[----:B------:R-:W-:Y:S01]  /*4fc0*/  IADD3 R118, R4, -0x31, RZ ;  /* 0xffffffcf04767810 */ /* 0x000fe20007ffe0ff */
[----:B------:R3:W-:Y:S02]  /*4fd0*/  STL.64 [R1+0x950], R126 ;  /* 0x0009507e01007387 */ /* 0x0007e40000100a00 */
[--C-:B----4-:R-:W-:Y:S02]  /*4fe0*/  IMAD.WIDE R122, R5, 0x4, R112.reuse ;  /* 0x00000004057a7825 */ /* 0x110fe400078e0270 */
[----:B------:R3:W-:Y:S02]  /*4ff0*/  LDGSTS.E [R135+0x6000], [R126.64], !P0 ;  /* 0x060000007e877fae */ /* 0x0007e4000c121848 */
[----:B------:R-:W-:-:S02]  /*5000*/  IMAD.WIDE R154, R156, 0x4, R112 ;  /* 0x000000049c9a7825 */ /* 0x000fc400078e0270 */
[----:B------:R4:W-:Y:S02]  /*5010*/  STL.64 [R1+0x948], R124 ;  /* 0x0009487c01007387 */ /* 0x0009e40000100a00 */
[--C-:B--2---:R-:W-:Y:S01]  /*5020*/  IMAD.WIDE R120, R5, 0x4, R114.reuse ;  /* 0x0000000405787825 */ /* 0x104fe200078e0272 */
[----:B------:R-:W-:Y:S01]  /*5030*/  IADD3 R5, R4, -0x29, RZ ;  /* 0xffffffd704057810 */ /* 0x000fe20007ffe0ff */
[----:B------:R4:W-:Y:S02]  /*5040*/  LDGSTS.E [R135+0x6200], [R124.64], !P0 ;  /* 0x062000007c877fae */ /* 0x0009e4000c121848 */
[----:B------:R-:W-:Y:S02]  /*5050*/  IMAD.WIDE R156, R156, 0x4, R114 ;  /* 0x000000049c9c7825 */ /* 0x000fe400078e0272 */
[----:B------:R2:W-:Y:S02]  /*5060*/  STL.64 [R1+0x940], R122 ;  /* 0x0009407a01007387 */ /* 0x0005e40000100a00 */
[----:B---3--:R-:W-:-:S02]  /*5070*/  IMAD.WIDE R126, R119, 0x4, R110 ;  /* 0x00000004777e7825 */ /* 0x008fc400078e026e */
[----:B------:R2:W-:Y:S02]  /*5080*/  LDGSTS.E [R135+0x6400], [R122.64], !P0 ;  /* 0x064000007a877fae */ /* 0x0005e4000c121848 */
[C---:B------:R-:W-:Y:S02]  /*5090*/  IMAD.WIDE R160, R0.reuse, 0x4, R116 ;  /* 0x0000000400a07825 */ /* 0x040fe400078e0274 */
[----:B------:R3:W-:Y:S02]  /*50a0*/  STL.64 [R1+0x938], R120 ;  /* 0x0009387801007387 */ /* 0x0007e40000100a00 */
[----:B----4-:R-:W-:Y:S02]  /*50b0*/  IMAD.WIDE R124, R119, 0x4, R112 ;  /* 0x00000004777c7825 */ /* 0x010fe400078e0270 */
[----:B------:R3:W-:Y:S01]  /*50c0*/  LDGSTS.E [R135+0x6600], [R120.64], !P0 ;  /* 0x0660000078877fae */ /* 0x0007e2000c121848 */
[----:B------:R-:W-:Y:S01]  /*50d0*/  ISETP.GE.U32.AND P0, PT, R5, 0x7fffff58, PT ;  /* 0x7fffff580500780c */ /* 0x000fe20003f06070 */
[----:B------:R-:W-:Y:S01]  /*50e0*/  IMAD R166, R0, 0x6d, RZ ;  /* 0x0000006d00a67824 */ /* 0x000fe200078e02ff */
[----:B------:R-:W-:Y:S01]  /*50f0*/  IADD3 R5, R4, -0x2d, RZ ;  /* 0xffffffd304057810 */ /* 0x000fe20007ffe0ff */
[----:B--2---:R-:W-:Y:S01]  /*5100*/  IMAD.WIDE R122, R119, 0x4, R114 ;  /* 0x00000004777a7825 */ /* 0x004fe200078e0272 */
[----:B------:R2:W-:Y:S03]  /*5110*/  LDGSTS.E [R135+0x8000], [R128.64], !P1 ;  /* 0x0800000080877fae */ /* 0x0005e6000c921848 */
[----:B------:R-:W-:Y:S01]  /*5120*/  IMAD R174, R0, 0x71, RZ ;  /* 0x0000007100ae7824 */ /* 0x000fe200078e02ff */
[----:B------:R2:W-:Y:S01]  /*5130*/  STL.64 [R1+0x8d0], R128 ;  /* 0x0008d08001007387 */ /* 0x0005e20000100a00 */
[----:B------:R-:W-:-:S03]  /*5140*/  IMAD.WIDE R162, R166, 0x4, R110 ;  /* 0x00000004a6a27825 */ /* 0x000fc600078e026e */
[----:B------:R4:W-:Y:S01]  /*5150*/  LDGSTS.E [R135+0x8200], [R126.64], !P1 ;  /* 0x082000007e877fae */ /* 0x0009e2000c921848 */
[----:B---3--:R-:W-:Y:S02]  /*5160*/  IMAD R121, R0, 0x14, RZ ;  /* 0x0000001400797824 */ /* 0x008fe400078e02ff */
[----:B------:R-:W-:Y:S01]  /*5170*/  IMAD.WIDE R164, R166, 0x4, R112 ;  /* 0x00000004a6a47825 */ /* 0x000fe200078e0270 */
[----:B------:R4:W-:Y:S03]  /*5180*/  STL.64 [R1+0x8c8], R126 ;  /* 0x0008c87e01007387 */ /* 0x0009e60000100a00 */
[--C-:B------:R-:W-:Y:S01]  /*5190*/  IMAD.WIDE R168, R174, 0x4, R116.reuse ;  /* 0x00000004aea87825 */ /* 0x100fe200078e0274 */
[----:B------:R3:W-:Y:S03]  /*51a0*/  LDGSTS.E [R135+0x8400], [R124.64], !P1 ;  /* 0x084000007c877fae */ /* 0x0007e6000c921848 */
[C---:B--2---:R-:W-:Y:S01]  /*51b0*/  IMAD.WIDE R128, R121.reuse, 0x4, R116 ;  /* 0x0000000479807825 */ /* 0x044fe200078e0274 */
[----:B------:R3:W-:Y:S03]  /*51c0*/  STL.64 [R1+0x8c0], R124 ;  /* 0x0008c07c01007387 */ /* 0x0007e60000100a00 */
[----:B------:R-:W-:Y:S01]  /*51d0*/  IMAD R182, R0, 0x75, RZ ;  /* 0x0000007500b67824 */ /* 0x000fe200078e02ff */
[----:B------:R2:W-:Y:S01]  /*51e0*/  LDGSTS.E [R135+0x8600], [R122.64], !P1 ;  /* 0x086000007a877fae */ /* 0x0005e2000c921848 */
[----:B----4-:R-:W-:Y:S01]  /*51f0*/  IMAD.WIDE R126, R121, 0x4, R110 ;  /* 0x00000004797e7825 */ /* 0x010fe200078e026e */
[----:B------:R-:W-:-:S02]  /*5200*/  ISETP.GE.U32.AND P1, PT, R5, 0x7fffff54, PT ;  /* 0x7fffff540500780c */ /* 0x000fc40003f26070 */
[----:B------:R2:W-:Y:S01]  /*5210*/  STL.64 [R1+0x8b8], R122 ;  /* 0x0008b87a01007387 */ /* 0x0005e20000100a00 */
[----:B------:R-:W-:Y:S02]  /*5220*/  IMAD R5, R0, 0x18, RZ ;  /* 0x0000001800057824 */ /* 0x000fe400078e02ff */
[C---:B------:R-:W-:Y:S01]  /*5230*/  IMAD.WIDE R170, R174.reuse, 0x4, R110 ;  /* 0x00000004aeaa7825 */ /* 0x040fe200078e026e */
[----:B------:R-:W-:Y:S03]  /*5240*/  STL.64 [R1+0x850], R128 ;  /* 0x0008508001007387 */ /* 0x000fe60000100a00 */
[C-C-:B---3--:R-:W-:Y:S01]  /*5250*/  IMAD.WIDE R124, R121.reuse, 0x4, R112.reuse ;  /* 0x00000004797c7825 */ /* 0x148fe200078e0270 */
[----:B------:R3:W-:Y:S03]  /*5260*/  LDGSTS.E [R135+0xa000], [R128.64], !P6 ;  /* 0x0a00000080877fae */ /* 0x0007e6000f121848 */
[C---:B------:R-:W-:Y:S01]  /*5270*/  IMAD.WIDE R172, R174.reuse, 0x4, R112 ;  /* 0x00000004aeac7825 */ /* 0x040fe200078e0270 */
[----:B------:R4:W-:Y:S03]  /*5280*/  STL.64 [R1+0x848], R126 ;  /* 0x0008487e01007387 */ /* 0x0009e60000100a00 */
[--C-:B--2---:R-:W-:Y:S01]  /*5290*/  IMAD.WIDE R122, R121, 0x4, R114.reuse ;  /* 0x00000004797a7825 */ /* 0x104fe200078e0272 */
[----:B------:R4:W-:Y:S03]  /*52a0*/  LDGSTS.E [R135+0xa200], [R126.64], !P6 ;  /* 0x0a2000007e877fae */ /* 0x0009e6000f121848 */
[C-C-:B------:R-:W-:Y:S01]  /*52b0*/  IMAD.WIDE R120, R5.reuse, 0x4, R114.reuse ;  /* 0x0000000405787825 */ /* 0x140fe200078e0272 */
[----:B------:R2:W-:Y:S03]  /*52c0*/  STL.64 [R1+0x840], R124 ;  /* 0x0008407c01007387 */ /* 0x0005e60000100a00 */
[----:B------:R-:W-:Y:S01]  /*52d0*/  IMAD.WIDE R174, R174, 0x4, R114 ;  /* 0x00000004aeae7825 */ /* 0x000fe200078e0272 */
[----:B------:R2:W-:Y:S03]  /*52e0*/  LDGSTS.E [R135+0xa400], [R124.64], !P6 ;  /* 0x0a4000007c877fae */ /* 0x0005e6000f121848 */
[--C-:B------:R-:W-:Y:S01]  /*52f0*/  IMAD.WIDE R176, R182, 0x4, R116.reuse ;  /* 0x00000004b6b07825 */ /* 0x100fe200078e0274 */
[----:B------:R5:W-:Y:S03]  /*5300*/  STL.64 [R1+0x838], R122 ;  /* 0x0008387a01007387 */ /* 0x000be60000100a00 */
[----:B----4-:R-:W-:Y:S01]  /*5310*/  IMAD.WIDE R126, R5, 0x4, R116 ;  /* 0x00000004057e7825 */ /* 0x010fe200078e0274 */
[----:B------:R5:W-:Y:S01]  /*5320*/  LDGSTS.E [R135+0xa600], [R122.64], !P6 ;  /* 0x0a6000007a877fae */ /* 0x000be2000f121848 */
[----:B------:R-:W-:-:S02]  /*5330*/  ISETP.GE.U32.AND P6, PT, R118, 0x7fffff50, PT ;  /* 0x7fffff507600780c */ /* 0x000fc40003fc6070 */
[----:B------:R-:W-:Y:S01]  /*5340*/  IMAD R118, R0, 0x1c, RZ ;  /* 0x0000001c00767824 */ /* 0x000fe200078e02ff */
[----:B------:R4:W-:Y:S01]  /*5350*/  LDGSTS.E [R135+0xc000], [R126.64], !P5 ;  /* 0x0c0000007e877fae */ /* 0x0009e2000e921848 */
[----:B--2---:R-:W-:-:S03]  /*5360*/  IMAD.WIDE R124, R5, 0x4, R110 ;  /* 0x00000004057c7825 */ /* 0x004fc600078e026e */
[----:B------:R4:W-:Y:S01]  /*5370*/  STL.64 [R1+0x7d0], R126 ;  /* 0x0007d07e01007387 */ /* 0x0009e20000100a00 */
[----:B------:R-:W-:Y:S02]  /*5380*/  IMAD R190, R0, 0x79, RZ ;  /* 0x0000007900be7824 */ /* 0x000fe400078e02ff */
[----:B------:R-:W-:Y:S01]  /*5390*/  IMAD.WIDE R178, R182, 0x4, R110 ;  /* 0x00000004b6b27825 */ /* 0x000fe200078e026e */
[----:B------:R2:W-:Y:S03]  /*53a0*/  LDGSTS.E [R135+0xc200], [R124.64], !P5 ;  /* 0x0c2000007c877fae */ /* 0x0005e6000e921848 */
[--C-:B-----5:R-:W-:Y:S01]  /*53b0*/  IMAD.WIDE R122, R5, 0x4, R112.reuse ;  /* 0x00000004057a7825 */ /* 0x120fe200078e0270 */
[----:B------:R-:W-:Y:S01]  /*53c0*/  IADD3 R5, R4, -0x35, RZ ;  /* 0xffffffcb04057810 */ /* 0x000fe20007ffe0ff */
[----:B------:R2:W-:Y:S02]  /*53d0*/  STL.64 [R1+0x7c8], R124 ;  /* 0x0007c87c01007387 */ /* 0x0005e40000100a00 */
[----:B------:R-:W-:-:S02]  /*53e0*/  IMAD.WIDE R180, R182, 0x4, R112 ;  /* 0x00000004b6b47825 */ /* 0x000fc400078e0270 */
[----:B------:R5:W-:Y:S02]  /*53f0*/  LDGSTS.E [R135+0xc400], [R122.64], !P5 ;  /* 0x0c4000007a877fae */ /* 0x000be4000e921848 */
[----:B----4-:R-:W-:Y:S02]  /*5400*/  IMAD.WIDE R126, R118, 0x4, R116 ;  /* 0x00000004767e7825 */ /* 0x010fe400078e0274 */
[----:B------:R4:W-:Y:S01]  /*5410*/  LDGSTS.E [R135+0xc600], [R120.64], !P5 ;  /* 0x0c60000078877fae */ /* 0x0009e2000e921848 */
[----:B------:R-:W-:Y:S01]  /*5420*/  ISETP.GE.U32.AND P5, PT, R5, 0x7fffff4c, PT ;  /* 0x7fffff4c0500780c */ /* 0x000fe20003fa6070 */
[----:B------:R-:W-:Y:S01]  /*5430*/  IMAD.WIDE R182, R182, 0x4, R114 ;  /* 0x00000004b6b67825 */ /* 0x000fe200078e0272 */
[----:B------:R-:W-:Y:S01]  /*5440*/  SHF.L.U32 R5, R0, 0x5, RZ ;  /* 0x0000000500057819 */ /* 0x000fe200000006ff */
[----:B------:R5:W-:Y:S02]  /*5450*/  STL.64 [R1+0x7c0], R122 ;  /* 0x0007c07a01007387 */ /* 0x000be40000100a00 */
[----:B--2---:R-:W-:-:S02]  /*5460*/  IMAD.WIDE R124, R118, 0x4, R110 ;  /* 0x00000004767c7825 */ /* 0x004fc400078e026e */
[----:B------:R4:W-:Y:S02]  /*5470*/  STL.64 [R1+0x7b8], R120 ;  /* 0x0007b87801007387 */ /* 0x0009e40000100a00 */
[C---:B------:R-:W-:Y:S02]  /*5480*/  IMAD.WIDE R184, R190.reuse, 0x4, R116 ;  /* 0x00000004beb87825 */ /* 0x040fe400078e0274 */
[----:B------:R2:W-:Y:S02]  /*5490*/  STL.64 [R1+0x758], R126 ;  /* 0x0007587e01007387 */ /* 0x0005e40000100a00 */
[----:B------:R-:W-:Y:S02]  /*54a0*/  IMAD.WIDE R186, R190, 0x4, R110 ;  /* 0x00000004beba7825 */ /* 0x000fe400078e026e */
[----:B------:R2:W-:Y:S02]  /*54b0*/  LDGSTS.E [R135+0xe000], [R126.64], !P3 ;  /* 0x0e0000007e877fae */ /* 0x0005e4000d921848 */
[----:B-----5:R-:W-:-:S02]  /*54c0*/  IMAD.WIDE R122, R118, 0x4, R112 ;  /* 0x00000004767a7825 */ /* 0x020fc400078e0270 */
[----:B------:R5:W-:Y:S02]  /*54d0*/  STL.64 [R1+0x750], R124 ;  /* 0x0007507c01007387 */ /* 0x000be40000100a00 */
[----:B----4-:R-:W-:Y:S01]  /*54e0*/  IMAD.WIDE R120, R118, 0x4, R114 ;  /* 0x0000000476787825 */ /* 0x010fe200078e0272 */
[----:B------:R-:W-:Y:S01]  /*54f0*/  IADD3 R118, R4, -0x39, RZ ;  /* 0xffffffc704767810 */ /* 0x000fe20007ffe0ff */
[----:B------:R5:W-:Y:S02]  /*5500*/  LDGSTS.E [R135+0xe200], [R124.64], !P3 ;  /* 0x0e2000007c877fae */ /* 0x000be4000d921848 */
[----:B------:R-:W-:Y:S02]  /*5510*/  IMAD.WIDE R188, R190, 0x4, R112 ;  /* 0x00000004bebc7825 */ /* 0x000fe400078e0270 */
[----:B------:R4:W-:Y:S02]  /*5520*/  STL.64 [R1+0x748], R122 ;  /* 0x0007487a01007387 */ /* 0x0009e40000100a00 */
[----:B--2---:R-:W-:-:S02]  /*5530*/  IMAD.WIDE R126, R5, 0x4, R116 ;  /* 0x00000004057e7825 */ /* 0x004fc400078e0274 */
[----:B------:R4:W-:Y:S02]  /*5540*/  LDGSTS.E [R135+0xe400], [R122.64], !P3 ;  /* 0x0e4000007a877fae */ /* 0x0009e4000d921848 */
[----:B------:R-:W-:Y:S02]  /*5550*/  IMAD R198, R0, 0x7d, RZ ;  /* 0x0000007d00c67824 */ /* 0x000fe400078e02ff */
[----:B-----5:R-:W-:Y:S01]  /*5560*/  IMAD.WIDE R124, R5, 0x4, R110 ;  /* 0x00000004057c7825 */ /* 0x020fe200078e026e */
[----:B------:R2:W-:Y:S03]  /*5570*/  STL.64 [R1+0x740], R120 ;  /* 0x0007407801007387 */ /* 0x0005e60000100a00 */
[----:B------:R-:W-:Y:S01]  /*5580*/  IMAD.WIDE R190, R190, 0x4, R114 ;  /* 0x00000004bebe7825 */ /* 0x000fe200078e0272 */
[----:B------:R2:W-:Y:S01]  /*5590*/  LDGSTS.E [R135+0xe600], [R120.64], !P3 ;  /* 0x0e60000078877fae */ /* 0x0005e2000d921848 */
[----:B------:R-:W-:-:S02]  /*55a0*/  ISETP.GE.U32.AND P3, PT, R118, 0x7fffff48, PT ;  /* 0x7fffff487600780c */ /* 0x000fc40003f66070 */
[----:B----4-:R-:W-:Y:S01]  /*55b0*/  IMAD.WIDE R122, R5, 0x4, R112 ;  /* 0x00000004057a7825 */ /* 0x010fe200078e0270 */
[----:B------:R4:W-:Y:S03]  /*55c0*/  LDGSTS.E [R135+0x10000], [R126.64], !P4 ;  /* 0x100000007e877fae */ /* 0x0009e6000e121848 */
[----:B------:R-:W-:Y:S01]  /*55d0*/  IMAD R118, R0, 0x24, RZ ;  /* 0x0000002400767824 */ /* 0x000fe200078e02ff */
[----:B------:R5:W-:Y:S01]  /*55e0*/  LDGSTS.E [R135+0x10200], [R124.64], !P4 ;  /* 0x102000007c877fae */ /* 0x000be2000e121848 */
[----:B------:R-:W-:-:S03]  /*55f0*/  IMAD.WIDE R192, R198, 0x4, R116 ;  /* 0x00000004c6c07825 */ /* 0x000fc600078e0274 */
[----:B------:R4:W-:Y:S01]  /*5600*/  STL.64 [R1+0x6f8], R126 ;  /* 0x0006f87e01007387 */ /* 0x0009e20000100a00 */
[----:B--2---:R-:W-:Y:S01]  /*5610*/  IMAD.WIDE R120, R5, 0x4, R114 ;  /* 0x0000000405787825 */ /* 0x004fe200078e0272 */
[----:B------:R-:W-:Y:S02]  /*5620*/  IADD3 R5, R4, -0x3d, RZ ;  /* 0xffffffc304057810 */ /* 0x000fe40007ffe0ff */
[----:B------:R2:W-:Y:S01]  /*5630*/  LDGSTS.E [R135+0x10400], [R122.64], !P4 ;  /* 0x104000007a877fae */ /* 0x0005e2000e121848 */
[----:B------:R-:W-:-:S03]  /*5640*/  IMAD.WIDE R194, R198, 0x4, R110 ;  /* 0x00000004c6c27825 */ /* 0x000fc600078e026e */
[----:B------:R5:W-:Y:S01]  /*5650*/  STL.64 [R1+0x6f0], R124 ;  /* 0x0006f07c01007387 */ /* 0x000be20000100a00 */
[----:B------:R-:W-:-:S03]  /*5660*/  IMAD.WIDE R196, R198, 0x4, R112 ;  /* 0x00000004c6c47825 */ /* 0x000fc600078e0270 */
[----:B------:R1:W-:Y:S01]  /*5670*/  LDGSTS.E [R135+0x10600], [R120.64], !P4 ;  /* 0x1060000078877fae */ /* 0x0003e2000e121848 */
[----:B----4-:R-:W-:Y:S01]  /*5680*/  IMAD.WIDE R126, R118, 0x4, R116 ;  /* 0x00000004767e7825 */ /* 0x010fe200078e0274 */
[----:B------:R-:W-:Y:S02]  /*5690*/  ISETP.GE.U32.AND P4, PT, R5, 0x7fffff44, PT ;  /* 0x7fffff440500780c */ /* 0x000fe40003f86070 */
[----:B------:R2:W-:Y:S01]  /*56a0*/  STL.64 [R1+0x6e8], R122 ;  /* 0x0006e87a01007387 */ /* 0x0005e20000100a00 */
[----:B------:R-:W-:Y:S02]  /*56b0*/  IMAD R5, R0, 0x28, RZ ;  /* 0x0000002800057824 */ /* 0x000fe400078e02ff */
[----:B------:R-:W-:Y:S01]  /*56c0*/  IMAD.WIDE R198, R198, 0x4, R114 ;  /* 0x00000004c6c67825 */ /* 0x000fe200078e0272 */
[----:B------:R1:W-:Y:S03]  /*56d0*/  STL.64 [R1+0x6e0], R120 ;  /* 0x0006e07801007387 */ /* 0x0003e60000100a00 */
[----:B-----5:R-:W-:Y:S01]  /*56e0*/  IMAD.WIDE R124, R118, 0x4, R110 ;  /* 0x00000004767c7825 */ /* 0x020fe200078e026e */
[----:B------:R4:W-:Y:S03]  /*56f0*/  STL.64 [R1+0x698], R126 ;  /* 0x0006987e01007387 */ /* 0x0009e60000100a00 */
[----:B------:R-:W-:Y:S01]  /*5700*/  IMAD R206, R0, 0x6a, RZ ;  /* 0x0000006a00ce7824 */ /* 0x000fe200078e02ff */
[----:B------:R4:W-:Y:S01]  /*5710*/  LDGSTS.E [R135+0x12000], [R126.64], !P2 ;  /* 0x120000007e877fae */ /* 0x0009e2000d121848 */
[----:B--2---:R-:W-:-:S03]  /*5720*/  IMAD.WIDE R122, R118, 0x4, R112 ;  /* 0x00000004767a7825 */ /* 0x004fc600078e0270 */
[----:B------:R2:W-:Y:S01]  /*5730*/  STL.64 [R1+0x690], R124 ;  /* 0x0006907c01007387 */ /* 0x0005e20000100a00 */
[----:B-1----:R-:W-:Y:S01]  /*5740*/  IMAD.WIDE R120, R118, 0x4, R114 ;  /* 0x0000000476787825 */ /* 0x002fe200078e0272 */
[----:B------:R-:W-:Y:S02]  /*5750*/  IADD3 R118, R4, -0x41, RZ ;  /* 0xffffffbf04767810 */ /* 0x000fe40007ffe0ff */
[----:B------:R2:W-:Y:S01]  /*5760*/  LDGSTS.E [R135+0x12200], [R124.64], !P2 ;  /* 0x122000007c877fae */ /* 0x0005e2000d121848 */
[C---:B------:R-:W-:Y:S02]  /*5770*/  IMAD R214, R0.reuse, 0x6e, RZ ;  /* 0x0000006e00d67824 */ /* 0x040fe400078e02ff */
[----:B------:R-:W-:Y:S01]  /*5780*/  IMAD R222, R0, 0x72, RZ ;  /* 0x0000007200de7824 */ /* 0x000fe200078e02ff */
[----:B------:R1:W-:Y:S01]  /*5790*/  STL.64 [R1+0x688], R122 ;  /* 0x0006887a01007387 */ /* 0x0003e20000100a00 */
[----:B----4-:R-:W-:-:S03]  /*57a0*/  IMAD.WIDE R126, R5, 0x4, R116 ;  /* 0x00000004057e7825 */ /* 0x010fc600078e0274 */
[----:B------:R1:W-:Y:S01]  /*57b0*/  LDGSTS.E [R135+0x12400], [R122.64], !P2 ;  /* 0x124000007a877fae */ /* 0x0003e2000d121848 */
[----:B------:R-:W-:-:S03]  /*57c0*/  IMAD.WIDE R208, R214, 0x4, R116 ;  /* 0x00000004d6d07825 */ /* 0x000fc600078e0274 */
[----:B------:R4:W-:Y:S01]  /*57d0*/  STL.64 [R1+0x680], R120 ;  /* 0x0006807801007387 */ /* 0x0009e20000100a00 */
[----:B--2---:R-:W-:-:S03]  /*57e0*/  IMAD.WIDE R124, R5, 0x4, R110 ;  /* 0x00000004057c7825 */ /* 0x004fc600078e026e */
[----:B------:R4:W-:Y:S01]  /*57f0*/  LDGSTS.E [R135+0x12600], [R120.64], !P2 ;  /* 0x1260000078877fae */ /* 0x0009e2000d121848 */
[----:B------:R-:W-:Y:S01]  /*5800*/  ISETP.GE.U32.AND P2, PT, R118, 0x7fffff40, PT ;  /* 0x7fffff407600780c */ /* 0x000fe20003f46070 */
[----:B------:R-:W-:Y:S02]  /*5810*/  IMAD R118, R0, 0x2c, RZ ;  /* 0x0000002c00767824 */ /* 0x000fe400078e02ff */
[C---:B-1----:R-:W-:Y:S01]  /*5820*/  IMAD.WIDE R122, R5.reuse, 0x4, R112 ;  /* 0x00000004057a7825 */ /* 0x042fe200078e0270 */
[----:B------:R1:W-:Y:S03]  /*5830*/  LDGSTS.E [R135+0x14000], [R126.64], !P0 ;  /* 0x140000007e877fae */ /* 0x0003e6000c121848 */
[----:B------:R-:W-:Y:S01]  /*5840*/  IMAD.WIDE R210, R214, 0x4, R110 ;  /* 0x00000004d6d27825 */ /* 0x000fe200078e026e */
[----:B------:R2:W-:Y:S03]  /*5850*/  LDGSTS.E [R135+0x14200], [R124.64], !P0 ;  /* 0x142000007c877fae */ /* 0x0005e6000c121848 */
[----:B----4-:R-:W-:Y:S01]  /*5860*/  IMAD.WIDE R120, R5, 0x4, R114 ;  /* 0x0000000405787825 */ /* 0x010fe200078e0272 */
[----:B------:R-:W-:Y:S01]  /*5870*/  IADD3 R5, R4, -0x45, RZ ;  /* 0xffffffbb04057810 */ /* 0x000fe20007ffe0ff */
[----:B------:R1:W-:Y:S02]  /*5880*/  STL.64 [R1+0x638], R126 ;  /* 0x0006387e01007387 */ /* 0x0003e40000100a00 */
[----:B------:R-:W-:-:S02]  /*5890*/  IMAD.WIDE R212, R214, 0x4, R112 ;  /* 0x00000004d6d47825 */ /* 0x000fc400078e0270 */
[----:B------:R4:W-:Y:S02]  /*58a0*/  LDGSTS.E [R135+0x14400], [R122.64], !P0 ;  /* 0x144000007a877fae */ /* 0x0009e4000c121848 */
[----:B------:R-:W-:Y:S02]  /*58b0*/  IMAD.WIDE R214, R214, 0x4, R114 ;  /* 0x00000004d6d67825 */ /* 0x000fe400078e0272 */
[----:B------:R2:W-:Y:S02]  /*58c0*/  STL.64 [R1+0x630], R124 ;  /* 0x0006307c01007387 */ /* 0x0005e40000100a00 */
[--C-:B------:R-:W-:Y:S02]  /*58d0*/  IMAD.WIDE R216, R222, 0x4, R116.reuse ;  /* 0x00000004ded87825 */ /* 0x100fe400078e0274 */
[----:B------:R5:W-:Y:S01]  /*58e0*/  LDGSTS.E [R135+0x14600], [R120.64], !P0 ;  /* 0x1460000078877fae */ /* 0x000be2000c121848 */
[----:B------:R-:W-:Y:S01]  /*58f0*/  ISETP.GE.U32.AND P0, PT, R5, 0x7fffff3c, PT ;  /* 0x7fffff3c0500780c */ /* 0x000fe20003f06070 */
[----:B-1----:R-:W-:-:S02]  /*5900*/  IMAD.WIDE R126, R118, 0x4, R116 ;  /* 0x00000004767e7825 */ /* 0x002fc400078e0274 */
[----:B------:R4:W-:Y:S02]  /*5910*/  STL.64 [R1+0x628], R122 ;  /* 0x0006287a01007387 */ /* 0x0009e40000100a00 */
[----:B------:R-:W-:Y:S02]  /*5920*/  IMAD R5, R0, 0x30, RZ ;  /* 0x0000003000057824 */ /* 0x000fe400078e02ff */
[--C-:B--2---:R-:W-:Y:S01]  /*5930*/  IMAD.WIDE R124, R118, 0x4, R110.reuse ;  /* 0x00000004767c7825 */ /* 0x104fe200078e026e */
[----:B------:R5:W-:Y:S03]  /*5940*/  STL.64 [R1+0x620], R120 ;  /* 0x0006207801007387 */ /* 0x000be60000100a00 */
[----:B------:R-:W-:Y:S01]  /*5950*/  IMAD R230, R0, 0x76, RZ ;  /* 0x0000007600e67824 */ /* 0x000fe200078e02ff */
[----:B------:R1:W-:Y:S01]  /*5960*/  STL.64 [R1+0x5d8], R126 ;  /* 0x0005d87e01007387 */ /* 0x0003e20000100a00 */
[----:B------:R-:W-:-:S03]  /*5970*/  IMAD.WIDE R218, R222, 0x4, R110 ;  /* 0x00000004deda7825 */ /* 0x000fc600078e026e */
[----:B------:R1:W-:Y:S01]  /*5980*/  LDGSTS.E [R135+0x16000], [R126.64], !P1 ;  /* 0x160000007e877fae */ /* 0x0003e2000c921848 */
[----:B----4-:R-:W-:-:S03]  /*5990*/  IMAD.WIDE R122, R118, 0x4, R112 ;  /* 0x00000004767a7825 */ /* 0x010fc600078e0270 */
[----:B------:R2:W-:Y:S01]  /*59a0*/  STL.64 [R1+0x5d0], R124 ;  /* 0x0005d07c01007387 */ /* 0x0005e20000100a00 */
[----:B-----5:R-:W-:Y:S01]  /*59b0*/  IMAD.WIDE R120, R118, 0x4, R114 ;  /* 0x0000000476787825 */ /* 0x020fe200078e0272 */
[----:B------:R-:W-:Y:S02]  /*59c0*/  IADD3 R118, R4, -0x49, RZ ;  /* 0xffffffb704767810 */ /* 0x000fe40007ffe0ff */
[----:B------:R2:W-:Y:S01]  /*59d0*/  LDGSTS.E [R135+0x16200], [R124.64], !P1 ;  /* 0x162000007c877fae */ /* 0x0005e2000c921848 */
[----:B------:R-:W-:-:S03]  /*59e0*/  IMAD.WIDE R220, R222, 0x4, R112 ;  /* 0x00000004dedc7825 */ /* 0x000fc600078e0270 */
[----:B------:R4:W-:Y:S01]  /*59f0*/  STL.64 [R1+0x5c8], R122 ;  /* 0x0005c87a01007387 */ /* 0x0009e20000100a00 */
[----:B-1----:R-:W-:-:S03]  /*5a00*/  IMAD.WIDE R126, R5, 0x4, R116 ;  /* 0x00000004057e7825 */ /* 0x002fc600078e0274 */
[----:B------:R4:W-:Y:S01]  /*5a10*/  LDGSTS.E [R135+0x16400], [R122.64], !P1 ;  /* 0x164000007a877fae */ /* 0x0009e2000c921848 */
[----:B------:R-:W-:-:S03]  /*5a20*/  IMAD.WIDE R222, R222, 0x4, R114 ;  /* 0x00000004dede7825 */ /* 0x000fc600078e0272 */
[----:B------:R1:W-:Y:S01]  /*5a30*/  STL.64 [R1+0x5c0], R120 ;  /* 0x0005c07801007387 */ /* 0x0003e20000100a00 */
[----:B--2---:R-:W-:-:S03]  /*5a40*/  IMAD.WIDE R124, R5, 0x4, R110 ;  /* 0x00000004057c7825 */ /* 0x004fc600078e026e */
[----:B------:R1:W-:Y:S01]  /*5a50*/  LDGSTS.E [R135+0x16600], [R120.64], !P1 ;  /* 0x1660000078877fae */ /* 0x0003e2000c921848 */
[----:B------:R-:W-:Y:S01]  /*5a60*/  ISETP.GE.U32.AND P1, PT, R118, 0x7fffff38, PT ;  /* 0x7fffff387600780c */ /* 0x000fe20003f26070 */
[----:B------:R-:W-:Y:S02]  /*5a70*/  IMAD R118, R0, 0x34, RZ ;  /* 0x0000003400767824 */ /* 0x000fe400078e02ff */
[C---:B----4-:R-:W-:Y:S01]  /*5a80*/  IMAD.WIDE R122, R5.reuse, 0x4, R112 ;  /* 0x00000004057a7825 */ /* 0x050fe200078e0270 */
[----:B------:R2:W-:Y:S03]  /*5a90*/  LDGSTS.E [R135+0x18000], [R126.64], !P6 ;  /* 0x180000007e877fae */ /* 0x0005e6000f121848 */
[----:B------:R-:W-:Y:S01]  /*5aa0*/  IMAD.WIDE R224, R230, 0x4, R116 ;  /* 0x00000004e6e07825 */ /* 0x000fe200078e0274 */
[----:B------:R4:W-:Y:S03]  /*5ab0*/  LDGSTS.E [R135+0x18200], [R124.64], !P6 ;  /* 0x182000007c877fae */ /* 0x0009e6000f121848 */
[----:B-1----:R-:W-:Y:S01]  /*5ac0*/  IMAD.WIDE R120, R5, 0x4, R114 ;  /* 0x0000000405787825 */ /* 0x002fe200078e0272 */
[----:B------:R-:W-:Y:S01]  /*5ad0*/  IADD3 R5, R4, -0x4d, RZ ;  /* 0xffffffb304057810 */ /* 0x000fe20007ffe0ff */
[----:B------:R2:W-:Y:S02]  /*5ae0*/  STL.64 [R1+0x578], R126 ;  /* 0x0005787e01007387 */ /* 0x0005e40000100a00 */
[----:B------:R-:W-:-:S02]  /*5af0*/  IMAD R238, R0, 0x7a, RZ ;  /* 0x0000007a00ee7824 */ /* 0x000fc400078e02ff */
        /* <DEDUP_REMOVED lines=11> */
[----:B----4-:R-:W-:Y:S01]  /*5bb0*/  IMAD.WIDE R124, R118, 0x4, R110 ;  /* 0x00000004767c7825 */ /* 0x010fe200078e026e */
[----:B------:R2:W-:Y:S03]  /*5bc0*/  STL.64 [R1+0x518], R126 ;  /* 0x0005187e01007387 */ /* 0x0005e60000100a00 */
[----:B------:R-:W-:Y:S01]  /*5bd0*/  IMAD.WIDE R232, R238, 0x4, R116 ;  /* 0x00000004eee87825 */ /* 0x000fe200078e0274 */
[----:B------:R2:W-:Y:S03]  /*5be0*/  LDGSTS.E [R135+0x1a000], [R126.64], !P5 ;  /* 0x1a0000007e877fae */ /* 0x0005e6000e921848 */
[C---:B-1----:R-:W-:Y:S01]  /*5bf0*/  IMAD.WIDE R122, R118.reuse, 0x4, R112 ;  /* 0x00000004767a7825 */ /* 0x042fe200078e0270 */
[----:B------:R1:W-:Y:S03]  /*5c00*/  STL.64 [R1+0x510], R124 ;  /* 0x0005107c01007387 */ /* 0x0003e60000100a00 */
[----:B-----5:R-:W-:Y:S01]  /*5c10*/  IMAD.WIDE R120, R118, 0x4, R114 ;  /* 0x0000000476787825 */ /* 0x020fe200078e0272 */
[----:B------:R-:W-:Y:S01]  /*5c20*/  IADD3 R118, R4, -0x51, RZ ;  /* 0xffffffaf04767810 */ /* 0x000fe20007ffe0ff */
[----:B------:R1:W-:Y:S02]  /*5c30*/  LDGSTS.E [R135+0x1a200], [R124.64], !P5 ;  /* 0x1a2000007c877fae */ /* 0x0003e4000e921848 */
[----:B------:R-:W-:-:S02]  /*5c40*/  IMAD.WIDE R234, R238, 0x4, R110 ;  /* 0x00000004eeea7825 */ /* 0x000fc400078e026e */
[----:B------:R4:W-:Y:S02]  /*5c50*/  STL.64 [R1+0x508], R122 ;  /* 0x0005087a01007387 */ /* 0x0009e40000100a00 */
[C---:B--2---:R-:W-:Y:S02]  /*5c60*/  IMAD.WIDE R126, R5.reuse, 0x4, R116 ;  /* 0x00000004057e7825 */ /* 0x044fe400078e0274 */
[----:B------:R4:W-:Y:S02]  /*5c70*/  LDGSTS.E [R135+0x1a400], [R122.64], !P5 ;  /* 0x1a4000007a877fae */ /* 0x0009e4000e921848 */
[----:B------:R-:W-:Y:S02]  /*5c80*/  IMAD R246, R0, 0x7e, RZ ;  /* 0x0000007e00f67824 */ /* 0x000fe400078e02ff */
[----:B-1----:R-:W-:Y:S01]  /*5c90*/  IMAD.WIDE R124, R5, 0x4, R110 ;  /* 0x00000004057c7825 */ /* 0x002fe200078e026e */
        /* <DEDUP_REMOVED lines=10> */
[----:B-1----:R-:W-:Y:S01]  /*5d40*/  IMAD.WIDE R120, R5, 0x4, R114 ;  /* 0x0000000405787825 */ /* 0x002fe200078e0272 */
[----:B------:R-:W-:Y:S02]  /*5d50*/  IADD3 R5, R4, -0x55, RZ ;  /* 0xffffffab04057810 */ /* 0x000fe40007ffe0ff */
        /* <DEDUP_REMOVED lines=8> */
[----:B------:R-:W-:Y:S02]  /*5de0*/  IMAD.SHL.U32 R5, R0, 0x40, RZ ;  /* 0x0000004000057824 */ /* 0x000fe400078e00ff */
        /* <DEDUP_REMOVED lines=11> */
[----:B--2---:R-:W-:-:S02]  /*5ea0*/  IMAD.WIDE R126, R5, 0x4, R116 ;  /* 0x00000004057e7825 */ /* 0x004fc400078e0274 */
[----:B------:R2:W-:Y:S04]  /*5eb0*/  STL.64 [R1+0x448], R122 ;  /* 0x0004487a01007387 */ /* 0x0005e80000100a00 */
[----:B------:R2:W-:Y:S01]  /*5ec0*/  LDGSTS.E [R135+0x1e400], [R122.64], !P4 ;  /* 0x1e4000007a877fae */ /* 0x0005e2000e121848 */
[----:B-1----:R-:W-:-:S03]  /*5ed0*/  IMAD.WIDE R124, R5, 0x4, R110 ;  /* 0x00000004057c7825 */ /* 0x002fc600078e026e */
[----:B------:R1:W-:Y:S04]  /*5ee0*/  STL.64 [R1+0x440], R120 ;  /* 0x0004407801007387 */ /* 0x0003e80000100a00 */
[----:B------:R1:W-:Y:S01]  /*5ef0*/  LDGSTS.E [R135+0x1e600], [R120.64], !P4 ;  /* 0x1e60000078877fae */ /* 0x0003e2000e121848 */
[----:B------:R-:W-:Y:S01]  /*5f00*/  ISETP.GE.U32.AND P4, PT, R118, 0x7fffff28, PT ;  /* 0x7fffff287600780c */ /* 0x000fe20003f86070 */
[----:B------:R-:W-:Y:S02]  /*5f10*/  IMAD R118, R0, 0x44, RZ ;  /* 0x0000004400767824 */ /* 0x000fe400078e02ff */
[C---:B--2---:R-:W-:Y:S01]  /*5f20*/  IMAD.WIDE R122, R5.reuse, 0x4, R112 ;  /* 0x00000004057a7825 */ /* 0x044fe200078e0270 */
[----:B------:R2:W-:Y:S04]  /*5f30*/  LDGSTS.E [R135+0x20000], [R126.64], !P2 ;  /* 0x200000007e877fae */ /* 0x0005e8000d121848 */
[----:B------:R4:W-:Y:S01]  /*5f40*/  LDGSTS.E [R135+0x20200], [R124.64], !P2 ;  /* 0x202000007c877fae */ /* 0x0009e2000d121848 */
[----:B-1----:R-:W-:Y:S01]  /*5f50*/  IMAD.WIDE R120, R5, 0x4, R114 ;  /* 0x0000000405787825 */ /* 0x002fe200078e0272 */
[----:B------:R-:W-:-:S02]  /*5f60*/  IADD3 R5, R4, -0x5d, RZ ;  /* 0xffffffa304057810 */ /* 0x000fc40007ffe0ff */
[----:B------:R2:W-:Y:S04]  /*5f70*/  STL.64 [R1+0x3f8], R126 ;  /* 0x0003f87e01007387 */ /* 0x0005e80000100a00 */
[----:B------:R1:W-:Y:S04]  /*5f80*/  LDGSTS.E [R135+0x20400], [R122.64], !P2 ;  /* 0x204000007a877fae */ /* 0x0003e8000d121848 */
[----:B------:R4:W-:Y:S04]  /*5f90*/  STL.64 [R1+0x3f0], R124 ;  /* 0x0003f07c01007387 */ /* 0x0009e80000100a00 */
[----:B------:R5:W-:Y:S01]  /*5fa0*/  LDGSTS.E [R135+0x20600], [R120.64], !P2 ;  /* 0x2060000078877fae */ /* 0x000be2000d121848 */
[----:B--2---:R-:W-:Y:S01]  /*5fb0*/  IMAD.WIDE R126, R118, 0x4, R116 ;  /* 0x00000004767e7825 */ /* 0x004fe200078e0274 */
[----:B------:R-:W-:-:S02]  /*5fc0*/  ISETP.GE.U32.AND P2, PT, R5, 0x7fffff24, PT ;  /* 0x7fffff240500780c */ /* 0x000fc40003f46070 */
[----:B------:R1:W-:Y:S01]  /*5fd0*/  STL.64 [R1+0x3e8], R122 ;  /* 0x0003e87a01007387 */ /* 0x0003e20000100a00 */
[----:B------:R-:W-:Y:S02]  /*5fe0*/  IMAD R5, R0, 0x48, RZ ;  /* 0x0000004800057824 */ /* 0x000fe400078e02ff */
[C---:B----4-:R-:W-:Y:S01]  /*5ff0*/  IMAD.WIDE R124, R118.reuse, 0x4, R110 ;  /* 0x00000004767c7825 */ /* 0x050fe200078e026e */
[----:B------:R5:W-:Y:S04]  /*6000*/  STL.64 [R1+0x3e0], R120 ;  /* 0x0003e07801007387 */ /* 0x000be80000100a00 */
[----:B------:R2:W-:Y:S01]  /*6010*/  STL.64 [R1+0x380], R126 ;  /* 0x0003807e01007387 */ /* 0x0005e20000100a00 */
[----:B-1----:R-:W-:-:S03]  /*6020*/  IMAD.WIDE R122, R118, 0x4, R112 ;  /* 0x00000004767a7825 */ /* 0x002fc600078e0270 */
[----:B------:R2:W-:Y:S01]  /*6030*/  LDGSTS.E [R135+0x22000], [R126.64], !P0 ;  /* 0x220000007e877fae */ /* 0x0005e2000c121848 */
[----:B-----5:R-:W-:Y:S01]  /*6040*/  IMAD.WIDE R120, R118, 0x4, R114 ;  /* 0x0000000476787825 */ /* 0x020fe200078e0272 */
[----:B------:R-:W-:Y:S02]  /*6050*/  IADD3 R118, R4, -0x61, RZ ;  /* 0xffffff9f04767810 */ /* 0x000fe40007ffe0ff */
[----:B------:R1:W-:Y:S04]  /*6060*/  STL.64 [R1+0x378], R124 ;  /* 0x0003787c01007387 */ /* 0x0003e80000100a00 */
[----:B------:R1:W-:Y:S01]  /*6070*/  LDGSTS.E [R135+0x22200], [R124.64], !P0 ;  /* 0x222000007c877fae */ /* 0x0003e2000c121848 */
[----:B--2---:R-:W-:-:S03]  /*6080*/  IMAD.WIDE R126, R5, 0x4, R116 ;  /* 0x00000004057e7825 */ /* 0x004fc600078e0274 */
        /* <DEDUP_REMOVED lines=111> */
[----:B------:R5:W-:Y:S03]  /*6780*/  STL.64 [R1+0xc8], R120 ;  /* 0x0000c87801007387 */ /* 0x000be60000100a00 */
[----:B---3--:R-:W-:Y:S01]  /*6790*/  IMAD.WIDE R128, R5, 0x4, R116 ;  /* 0x0000000405807825 */ /* 0x008fe200078e0274 */
[----:B------:R2:W-:Y:S03]  /*67a0*/  STL.64 [R1+0x80], R126 ;  /* 0x0000807e01007387 */ /* 0x0005e60000100a00 */
[C---:B-1----:R-:W-:Y:S01]  /*67b0*/  IMAD.WIDE R122, R118.reuse, 0x4, R112 ;  /* 0x00000004767a7825 */ /* 0x042fe200078e0270 */
[----:B------:R2:W-:Y:S03]  /*67c0*/  LDGSTS.E [R135+0x32000], [R126.64], !P1 ;  /* 0x320000007e877fae */ /* 0x0005e6000c921848 */
[----:B-----5:R-:W-:Y:S01]  /*67d0*/  IMAD.WIDE R120, R118, 0x4, R114 ;  /* 0x0000000476787825 */ /* 0x020fe200078e0272 */
[----:B------:R1:W-:Y:S01]  /*67e0*/  STL.64 [R1+0x78], R124 ;  /* 0x0000787c01007387 */ /* 0x0003e20000100a00 */
[----:B------:R-:W-:-:S03]  /*67f0*/  IADD3 R118, R4, -0x2, RZ ;  /* 0xfffffffe04767810 */ /* 0x000fc60007ffe0ff */
[----:B------:R1:W-:Y:S01]  /*6800*/  LDGSTS.E [R135+0x32200], [R124.64], !P1 ;  /* 0x322000007c877fae */ /* 0x0003e2000c921848 */
[----:B--2---:R-:W-:-:S03]  /*6810*/  IMAD.WIDE R126, R5, 0x4, R110 ;  /* 0x00000004057e7825 */ /* 0x004fc600078e026e */
[----:B------:R2:W-:Y:S04]  /*6820*/  STL.64 [R1+0x70], R122 ;  /* 0x0000707a01007387 */ /* 0x0005e80000100a00 */
[----:B------:R2:W-:Y:S04]  /*6830*/  LDGSTS.E [R135+0x32400], [R122.64], !P1 ;  /* 0x324000007a877fae */ /* 0x0005e8000c921848 */
[----:B------:R3:W-:Y:S01]  /*6840*/  STL.64 [R1+0x68], R120 ;  /* 0x0000687801007387 */ /* 0x0007e20000100a00 */
[----:B-1----:R-:W-:-:S03]  /*6850*/  IMAD R124, R0, 0x6c, RZ ;  /* 0x0000006c007c7824 */ /* 0x002fc600078e02ff */
[----:B------:R3:W-:Y:S01]  /*6860*/  LDGSTS.E [R135+0x32600], [R120.64], !P1 ;  /* 0x3260000078877fae */ /* 0x0007e2000c921848 */
[----:B------:R-:W-:Y:S01]  /*6870*/  ISETP.GE.U32.AND P1, PT, R118, 0x7fffff7f, PT ;  /* 0x7fffff7f7600780c */ /* 0x000fe20003f26070 */
[----:B------:R-:W-:Y:S02]  /*6880*/  IMAD.WIDE R118, R124, 0x4, R116 ;  /* 0x000000047c767825 */ /* 0x000fe400078e0274 */
[----:B------:R1:W-:Y:S02]  /*6890*/  STL.64 [R1+0x20], R128 ;  /* 0x0000208001007387 */ /* 0x0003e40000100a00 */
[C---:B--2---:R-:W-:Y:S02]  /*68a0*/  IMAD.WIDE R122, R5.reuse, 0x4, R112 ;  /* 0x00000004057a7825 */ /* 0x044fe400078e0270 */
[----:B------:R1:W-:Y:S02]  /*68b0*/  LDGSTS.E [R135+0x34000], [R128.64], !P6 ;  /* 0x3400000080877fae */ /* 0x0003e4000f121848 */
[----:B---3--:R-:W-:-:S02]  /*68c0*/  IMAD.WIDE R120, R5, 0x4, R114 ;  /* 0x0000000405787825 */ /* 0x008fc400078e0272 */
[----:B------:R2:W-:Y:S01]  /*68d0*/  STL.64 [R1+0x18], R126 ;  /* 0x0000187e01007387 */ /* 0x0005e20000100a00 */
[----:B------:R-:W-:-:S03]  /*68e0*/  IADD3 R5, R4, -0x6, RZ ;  /* 0xfffffffa04057810 */ /* 0x000fc60007ffe0ff */
[----:B------:R2:W-:Y:S01]  /*68f0*/  LDGSTS.E [R135+0x34200], [R126.64], !P6 ;  /* 0x342000007e877fae */ /* 0x0005e2000f121848 */
[----:B-1----:R-:W-:-:S03]  /*6900*/  IMAD.WIDE R128, R132, 0x4, R110 ;  /* 0x0000000484807825 */ /* 0x002fc600078e026e */
[----:B------:R1:W-:Y:S04]  /*6910*/  STL.64 [R1+0x10], R122 ;  /* 0x0000107a01007387 */ /* 0x0003e80000100a00 */
[----:B------:R1:W-:Y:S04]  /*6920*/  LDGSTS.E [R135+0x34400], [R122.64], !P6 ;  /* 0x344000007a877fae */ /* 0x0003e8000f121848 */
[----:B------:R3:W-:Y:S01]  /*6930*/  STL.64 [R1+0x8], R120 ;  /* 0x0000087801007387 */ /* 0x0007e20000100a00 */
[----:B--2---:R-:W-:-:S03]  /*6940*/  IMAD.WIDE R126, R132, 0x4, R116 ;  /* 0x00000004847e7825 */ /* 0x004fc600078e0274 */
[----:B------:R3:W-:Y:S01]  /*6950*/  LDGSTS.E [R135+0x34600], [R120.64], !P6 ;  /* 0x3460000078877fae */ /* 0x0007e2000f121848 */
[----:B------:R-:W-:Y:S01]  /*6960*/  ISETP.GE.U32.AND P6, PT, R5, 0x7fffff7b, PT ;  /* 0x7fffff7b0500780c */ /* 0x000fe20003fc6070 */
[----:B------:R-:W-:Y:S01]  /*6970*/  IMAD.WIDE R132, R132, 0x4, R114 ;  /* 0x0000000484847825 */ /* 0x000fe200078e0272 */
[----:B------:R-:W-:Y:S01]  /*6980*/  IADD3 R5, R4, -0xa, RZ ;  /* 0xfffffff604057810 */ /* 0x000fe20007ffe0ff */
[----:B------:R2:W-:Y:S02]  /*6990*/  LDGSTS.E [R135+0x36000], [R118.64], !P5 ;  /* 0x3600000076877fae */ /* 0x0005e4000e921848 */
[C---:B-1----:R-:W-:Y:S02]  /*69a0*/  IMAD.WIDE R122, R124.reuse, 0x4, R112 ;  /* 0x000000047c7a7825 */ /* 0x042fe400078e0270 */
[----:B------:R2:W-:Y:S02]  /*69b0*/  STL.64 [R1+0x1c30], R118 ;  /* 0x001c307601007387 */ /* 0x0005e40000100a00 */
[----:B---3--:R-:W-:-:S04]  /*69c0*/  IMAD.WIDE R120, R124, 0x4, R110 ;  /* 0x000000047c787825 */ /* 0x008fc800078e026e */
[--C-:B------:R-:W-:Y:S01]  /*69d0*/  IMAD.WIDE R124, R124, 0x4, R114.reuse ;  /* 0x000000047c7c7825 */ /* 0x100fe200078e0272 */
[----:B------:R1:W-:Y:S03]  /*69e0*/  LDGSTS.E [R135+0x36200], [R120.64], !P5 ;  /* 0x3620000078877fae */ /* 0x0003e6000e921848 */
[C---:B--2---:R-:W-:Y:S01]  /*69f0*/  IMAD.WIDE R118, R0.reuse, 0x4, R114 ;  /* 0x0000000400767825 */ /* 0x044fe200078e0272 */
[----:B------:R1:W-:Y:S04]  /*6a00*/  STL.64 [R1+0x1c38], R120 ;  /* 0x001c387801007387 */ /* 0x0003e80000100a00 */
[----:B------:R2:W-:Y:S04]  /*6a10*/  LDGSTS.E [R135+0x36400], [R122.64], !P5 ;  /* 0x364000007a877fae */ /* 0x0005e8000e921848 */
[----:B------:R2:W-:Y:S04]  /*6a20*/  STL.64 [R1+0x1c40], R122 ;  /* 0x001c407a01007387 */ /* 0x0005e80000100a00 */
[----:B------:R3:W-:Y:S01]  /*6a30*/  LDGSTS.E [R135+0x36600], [R124.64], !P5 ;  /* 0x366000007c877fae */ /* 0x0007e2000e921848 */
[----:B------:R-:W-:Y:S01]  /*6a40*/  ISETP.GE.U32.AND P5, PT, R5, 0x7fffff77, PT ;  /* 0x7fffff770500780c */ /* 0x000fe20003fa6070 */
[----:B-1----:R-:W-:Y:S01]  /*6a50*/  IMAD.WIDE R120, R0, 0x4, R112 ;  /* 0x0000000400787825 */ /* 0x002fe200078e0270 */
[----:B------:R-:W-:Y:S01]  /*6a60*/  IADD3 R5, R4, -0xe, RZ ;  /* 0xfffffff204057810 */ /* 0x000fe20007ffe0ff */
[----:B------:R-:W-:Y:S04]  /*6a70*/  STL.64 [R1+0x1c48], R124 ;  /* 0x001c487c01007387 */ /* 0x000fe80000100a00 */
[----:B------:R1:W-:Y:S01]  /*6a80*/  LDGSTS.E [R135+0x38000], [R126.64], !P3 ;  /* 0x380000007e877fae */ /* 0x0003e2000d921848 */
[----:B--2---:R-:W-:-:S03]  /*6a90*/  IMAD.WIDE R122, R0, 0x4, R110 ;  /* 0x00000004007a7825 */ /* 0x004fc600078e026e */
[----:B------:R1:W-:Y:S04]  /*6aa0*/  STL.64 [R1+0x1c28], R126 ;  /* 0x001c287e01007387 */ /* 0x0003e80000100a00 */
[----:B------:R2:W-:Y:S04]  /*6ab0*/  STL.64 [R1+0x1c50], R128 ;  /* 0x001c508001007387 */ /* 0x0005e80000100a00 */
[----:B------:R-:W-:Y:S01]  /*6ac0*/  STL.64 [R1+0x1c58], R130 ;  /* 0x001c588201007387 */ /* 0x000fe20000100a00 */
[----:B-1----:R-:W-:-:S03]  /*6ad0*/  IMAD.SHL.U32 R126, R134, 0x4, RZ ;  /* 0x00000004867e7824 */ /* 0x002fc600078e00ff */
[----:B------:R-:W-:Y:S01]  /*6ae0*/  STL.64 [R1+0x1c60], R132 ;  /* 0x001c608401007387 */ /* 0x000fe20000100a00 */
[----:B---3--:R-:W-:Y:S01]  /*6af0*/  IMAD.WIDE R134, R140, 0x4, R116 ;  /* 0x000000048c867825 */ /* 0x008fe200078e0274 */
[----:B------:R-:W-:Y:S02]  /*6b00*/  IADD3 R127, R4, -0x91, RZ ;  /* 0xffffff6f047f7810 */ /* 0x000fe40007ffe0ff */
[----:B------:R2:W-:Y:S01]  /*6b10*/  LDGSTS.E [R126+0x38200], [R128.64], !P3 ;  /* 0x38200000807e7fae */ /* 0x0005e2000d921848 */
[----:B------:R-:W-:Y:S01]  /*6b20*/  IMAD.WIDE R140, R140, 0x4, R114 ;  /* 0x000000048c8c7825 */ /* 0x000fe200078e0272 */
[C---:B------:R-:W-:Y:S02]  /*6b30*/  LOP3.LUT R124, R126.reuse, 0x20, RZ, 0x3c, !PT ;  /* 0x000000207e7c7812 */ /* 0x040fe400078e3cff */
[----:B------:R1:W-:Y:S01]  /*6b40*/  LDGSTS.E [R126+0x38400], [R130.64], !P3 ;  /* 0x38400000827e7fae */ /* 0x0003e2000d921848 */
[----:B------:R-:W-:-:S03]  /*6b50*/  LOP3.LUT R125, R126, 0x60, RZ, 0x3c, !PT ;  /* 0x000000607e7d7812 */ /* 0x000fc600078e3cff */
[----:B------:R3:W-:Y:S01]  /*6b60*/  LDGSTS.E [R126+0x38600], [R132.64], !P3 ;  /* 0x38600000847e7fae */ /* 0x0007e2000d921848 */
[----:B------:R-:W-:Y:S02]  /*6b70*/  ISETP.GE.U32.AND P3, PT, R5, 0x7fffff73, PT ;  /* 0x7fffff730500780c */ /* 0x000fe40003f66070 */
[----:B------:R-:W-:Y:S01]  /*6b80*/  IADD3 R5, R4, -0x12, RZ ;  /* 0xffffffee04057810 */ /* 0x000fe20007ffe0ff */
[----:B------:R4:W-:Y:S04]  /*6b90*/  LDGSTS.E [R126+0x3a000], [R134.64], !P4 ;  /* 0x3a000000867e7fae */ /* 0x0009e8000e121848 */
[----:B------:R5:W-:Y:S04]  /*6ba0*/  LDGSTS.E [R126+0x3a200], [R136.64], !P4 ;  /* 0x3a200000887e7fae */ /* 0x000be8000e121848 */
[----:B------:R1:W-:Y:S04]  /*6bb0*/  LDGSTS.E [R126+0x3a400], [R138.64], !P4 ;  /* 0x3a4000008a7e7fae */ /* 0x0003e8000e121848 */
[----:B------:R1:W-:Y:S01]  /*6bc0*/  LDGSTS.E [R126+0x3a600], [R140.64], !P4 ;  /* 0x3a6000008c7e7fae */ /* 0x0003e2000e121848 */
[----:B------:R-:W-:-:S02]  /*6bd0*/  ISETP.GE.U32.AND P4, PT, R5, 0x7fffff6f, PT ;  /* 0x7fffff6f0500780c */ /* 0x000fc40003f86070 */
[----:B------:R-:W-:Y:S01]  /*6be0*/  IADD3 R5, R4, -0x16, RZ ;  /* 0xffffffea04057810 */ /* 0x000fe20007ffe0ff */
[----:B------:R1:W-:Y:S04]  /*6bf0*/  LDGSTS.E [R126+0x3c000], [R142.64], !P2 ;  /* 0x3c0000008e7e7fae */ /* 0x0003e8000d121848 */
[----:B------:R1:W-:Y:S04]  /*6c00*/  LDGSTS.E [R126+0x3c200], [R144.64], !P2 ;  /* 0x3c200000907e7fae */ /* 0x0003e8000d121848 */
[----:B------:R1:W-:Y:S04]  /*6c10*/  LDGSTS.E [R126+0x3c400], [R146.64], !P2 ;  /* 0x3c400000927e7fae */ /* 0x0003e8000d121848 */
[----:B------:R1:W-:Y:S01]  /*6c20*/  LDGSTS.E [R126+0x3c600], [R148.64], !P2 ;  /* 0x3c600000947e7fae */ /* 0x0003e2000d121848 */
[----:B------:R-:W-:-:S02]  /*6c30*/  ISETP.GE.U32.AND P2, PT, R5, 0x7fffff6b, PT ;  /* 0x7fffff6b0500780c */ /* 0x000fc40003f46070 */
[----:B------:R-:W-:Y:S01]  /*6c40*/  IADD3 R5, R4, -0x1a, RZ ;  /* 0xffffffe604057810 */ /* 0x000fe20007ffe0ff */
[----:B------:R-:W-:Y:S04]  /*6c50*/  STL.64 [R1+0x1c68], R134 ;  /* 0x001c688601007387 */ /* 0x000fe80000100a00 */
[----:B------:R1:W-:Y:S04]  /*6c60*/  LDGSTS.E [R126+0x3e000], [R150.64], !P0 ;  /* 0x3e000000967e7fae */ /* 0x0003e8000c121848 */
[----:B------:R-:W-:Y:S04]  /*6c70*/  STL.64 [R1+0x1c70], R136 ;  /* 0x001c708801007387 */ /* 0x000fe80000100a00 */
[----:B------:R1:W-:Y:S04]  /*6c80*/  LDGSTS.E [R126+0x3e200], [R152.64], !P0 ;  /* 0x3e200000987e7fae */ /* 0x0003e8000c121848 */
[----:B------:R-:W-:Y:S04]  /*6c90*/  STL.64 [R1+0x1c78], R138 ;  /* 0x001c788a01007387 */ /* 0x000fe80000100a00 */
[----:B------:R1:W-:Y:S04]  /*6ca0*/  LDGSTS.E [R126+0x3e400], [R154.64], !P0 ;  /* 0x3e4000009a7e7fae */ /* 0x0003e8000c121848 */
[----:B------:R-:W-:Y:S04]  /*6cb0*/  STL.64 [R1+0x1c80], R140 ;  /* 0x001c808c01007387 */ /* 0x000fe80000100a00 */
[----:B------:R1:W-:Y:S01]  /*6cc0*/  LDGSTS.E [R126+0x3e600], [R156.64], !P0 ;  /* 0x3e6000009c7e7fae */ /* 0x0003e2000c121848 */
[----:B------:R-:W-:Y:S01]  /*6cd0*/  ISETP.GE.U32.AND P0, PT, R5, 0x7fffff67, PT ;  /* 0x7fffff670500780c */ /* 0x000fe20003f06070 */
[----:B------:R-:W-:-:S02]  /*6ce0*/  IMAD R5, R0, 0x5, RZ ;  /* 0x0000000500057824 */ /* 0x000fc400078e02ff */
[----:B------:R-:W-:Y:S02]  /*6cf0*/  STL.64 [R1+0x1c88], R142 ;  /* 0x001c888e01007387 */ /* 0x000fe40000100a00 */
[--C-:B--2---:R-:W-:Y:S02]  /*6d00*/  IMAD.WIDE R128, R5, 0x4, R116.reuse ;  /* 0x0000000405807825 */ /* 0x104fe400078e0274 */
[----:B------:R-:W-:Y:S04]  /*6d10*/  STL.64 [R1+0x1c90], R144 ;  /* 0x001c909001007387 */ /* 0x000fe80000100a00 */
[----:B------:R-:W-:Y:S04]  /*6d20*/  STL.64 [R1+0x1c98], R146 ;  /* 0x001c989201007387 */ /* 0x000fe80000100a00 */
[----:B------:R-:W-:Y:S04]  /*6d30*/  STL.64 [R1+0x1ca0], R148 ;  /* 0x001ca09401007387 */ /* 0x000fe80000100a00 */
[----:B------:R2:W-:Y:S04]  /*6d40*/  STL.64 [R1+0xae8], R160 ;  /* 0x000ae8a001007387 */ /* 0x0005e80000100a00 */
[----:B------:R2:W-:Y:S04]  /*6d50*/  LDGSTS.E [R124+0x800], [R160.64], !P1 ;  /* 0x00800000a07c7fae */ /* 0x0005e8000c921848 */
[----:B------:R1:W-:Y:S04]  /*6d60*/  STL.64 [R1+0xad0], R122 ;  /* 0x000ad07a01007387 */ /* 0x0003e80000100a00 */
[----:B------:R1:W-:Y:S04]  /*6d70*/  LDGSTS.E [R124+0xa00], [R122.64], !P1 ;  /* 0x00a000007a7c7fae */ /* 0x0003e8000c921848 */
[----:B------:R3:W-:Y:S01]  /*6d80*/  STL.64 [R1+0xac0], R120 ;  /* 0x000ac07801007387 */ /* 0x0007e20000100a00 */
[----:B--2---:R-:W-:-:S03]  /*6d90*/  IMAD.WIDE R160, R166, 0x4, R116 ;  /* 0x00000004a6a07825 */ /* 0x004fc600078e0274 */
[----:B------:R3:W-:Y:S01]  /*6da0*/  LDGSTS.E [R124+0xc00], [R120.64], !P1 ;  /* 0x00c00000787c7fae */ /* 0x0007e2000c921848 */
[----:B------:R-:W-:-:S03]  /*6db0*/  IMAD.WIDE R166, R166, 0x4, R114 ;  /* 0x00000004a6a67825 */ /* 0x000fc600078e0272 */
[----:B------:R2:W-:Y:S01]  /*6dc0*/  STL.64 [R1+0xab0], R118 ;  /* 0x000ab07601007387 */ /* 0x0005e20000100a00 */
[----:B-1----:R-:W-:-:S03]  /*6dd0*/  IMAD.WIDE R122, R5, 0x4, R110 ;  /* 0x00000004057a7825 */ /* 0x002fc600078e026e */
[----:B------:R2:W-:Y:S01]  /*6de0*/  LDGSTS.E [R124+0xe00], [R118.64], !P1 ;  /* 0x00e00000767c7fae */ /* 0x0005e2000c921848 */
[----:B------:R-:W-:Y:S01]  /*6df0*/  ISETP.GE.U32.AND P1, PT, R158, 0x7fffff63, PT ;  /* 0x7fffff639e00780c */ /* 0x000fe20003f26070 */
[----:B------:R-:W-:Y:S02]  /*6e00*/  IMAD R158, R0, 0x9, RZ ;  /* 0x00000009009e7824 */ /* 0x000fe400078e02ff */
[C---:B---3--:R-:W-:Y:S01]  /*6e10*/  IMAD.WIDE R120, R5.reuse, 0x4, R112 ;  /* 0x0000000405787825 */ /* 0x048fe200078e0270 */
[----:B------:R1:W-:Y:S04]  /*6e20*/  LDGSTS.E [R124+0x2800], [R128.64], !P6 ;  /* 0x02800000807c7fae */ /* 0x0003e8000f121848 */
[----:B------:R3:W-:Y:S01]  /*6e30*/  LDGSTS.E [R124+0x2a00], [R122.64], !P6 ;  /* 0x02a000007a7c7fae */ /* 0x0007e2000f121848 */
[----:B--2---:R-:W-:Y:S01]  /*6e40*/  IMAD.WIDE R118, R5, 0x4, R114 ;  /* 0x0000000405767825 */ /* 0x004fe200078e0272 */
[----:B------:R-:W-:-:S02]  /*6e50*/  IADD3 R5, R4, -0x22, RZ ;  /* 0xffffffde04057810 */ /* 0x000fc40007ffe0ff */
[----:B------:R1:W-:Y:S04]  /*6e60*/  STL.64 [R1+0xa30], R128 ;  /* 0x000a308001007387 */ /* 0x0003e80000100a00 */
[----:B------:R2:W-:Y:S04]  /*6e70*/  LDGSTS.E [R124+0x2c00], [R120.64], !P6 ;  /* 0x02c00000787c7fae */ /* 0x0005e8000f121848 */
[----:B------:R3:W-:Y:S04]  /*6e80*/  STL.64 [R1+0xa28], R122 ;  /* 0x000a287a01007387 */ /* 0x0007e80000100a00 */
[----:B------:R2:W-:Y:S01]  /*6e90*/  LDGSTS.E [R124+0x2e00], [R118.64], !P6 ;  /* 0x02e00000767c7fae */ /* 0x0005e2000f121848 */
[----:B-1----:R-:W-:Y:S01]  /*6ea0*/  IMAD.WIDE R128, R158, 0x4, R116 ;  /* 0x000000049e807825 */ /* 0x002fe200078e0274 */
[----:B------:R-:W-:-:S02]  /*6eb0*/  ISETP.GE.U32.AND P6, PT, R5, 0x7fffff5f, PT ;  /* 0x7fffff5f0500780c */ /* 0x000fc40003fc6070 */
[----:B------:R2:W-:Y:S01]  /*6ec0*/  STL.64 [R1+0xa20], R120 ;  /* 0x000a207801007387 */ /* 0x0005e20000100a00 */
[----:B------:R-:W-:Y:S02]  /*6ed0*/  IMAD R5, R0, 0xd, RZ ;  /* 0x0000000d00057824 */ /* 0x000fe400078e02ff */
[C---:B---3--:R-:W-:Y:S01]  /*6ee0*/  IMAD.WIDE R122, R158.reuse, 0x4, R110 ;  /* 0x000000049e7a7825 */ /* 0x048fe200078e026e */
[----:B------:R1:W-:Y:S04]  /*6ef0*/  STL.64 [R1+0xa18], R118 ;  /* 0x000a187601007387 */ /* 0x0003e80000100a00 */
[----:B------:R3:W-:Y:S01]  /*6f00*/  STL.64 [R1+0x9b0], R128 ;  /* 0x0009b08001007387 */ /* 0x0007e20000100a00 */
[----:B--2---:R-:W-:-:S03]  /*6f10*/  IMAD.WIDE R120, R158, 0x4, R112 ;  /* 0x000000049e787825 */ /* 0x004fc600078e0270 */
[----:B------:R3:W-:Y:S01]  /*6f20*/  LDGSTS.E [R124+0x4800], [R128.64], !P5 ;  /* 0x04800000807c7fae */ /* 0x0007e2000e921848 */
[----:B-1----:R-:W-:Y:S01]  /*6f30*/  IMAD.WIDE R118, R158, 0x4, R114 ;  /* 0x000000049e767825 */ /* 0x002fe200078e0272 */
[----:B------:R-:W-:Y:S02]  /*6f40*/  IADD3 R158, R4, -0x26, RZ ;  /* 0xffffffda049e7810 */ /* 0x000fe40007ffe0ff */
[----:B------:R1:W-:Y:S04]  /*6f50*/  STL.64 [R1+0x9a8], R122 ;  /* 0x0009a87a01007387 */ /* 0x0003e80000100a00 */
[----:B------:R1:W-:Y:S01]  /*6f60*/  LDGSTS.E [R124+0x4a00], [R122.64], !P5 ;  /* 0x04a000007a7c7fae */ /* 0x0003e2000e921848 */
[----:B---3--:R-:W-:-:S03]  /*6f70*/  IMAD.WIDE R128, R5, 0x4, R116 ;  /* 0x0000000405807825 */ /* 0x008fc600078e0274 */
        /* <DEDUP_REMOVED lines=20> */
[C---:B---3--:R-:W-:Y:S01]  /*70c0*/  IMAD.WIDE R122, R158.reuse, 0x4, R110 ;  /* 0x000000049e7a7825 */ /* 0x048fe200078e026e */
[----:B------:R2:W-:Y:S04]  /*70d0*/  STL.64 [R1+0x918], R118 ;  /* 0x0009187601007387 */ /* 0x0005e80000100a00 */
[----:B------:R3:W-:Y:S01]  /*70e0*/  STL.64 [R1+0x8b0], R128 ;  /* 0x0008b08001007387 */ /* 0x0007e20000100a00 */
[----:B-1----:R-:W-:-:S03]  /*70f0*/  IMAD.WIDE R120, R158, 0x4, R112 ;  /* 0x000000049e787825 */ /* 0x002fc600078e0270 */
[----:B------:R3:W-:Y:S01]  /*7100*/  LDGSTS.E [R124+0x8800], [R128.64], !P4 ;  /* 0x08800000807c7fae */ /* 0x0007e2000e121848 */
[----:B--2---:R-:W-:Y:S01]  /*7110*/  IMAD.WIDE R118, R158, 0x4, R114 ;  /* 0x000000049e767825 */ /* 0x004fe200078e0272 */
        /* <DEDUP_REMOVED lines=312> */
[----:B------:R-:W-:Y:S03]  /*84a0*/  STL.64 [R1+0x60], R128 ;  /* 0x0000608001007387 */ /* 0x000fe60000100a00 */
[----:B------:R-:W-:Y:S01]  /*84b0*/  IMAD.WIDE R250, R158, 0x4, R110 ;  /* 0x000000049efa7825 */ /* 0x000fe200078e026e */
[----:B------:R2:W-:Y:S03]  /*84c0*/  LDGSTS.E [R124+0x32800], [R128.64], !P4 ;  /* 0x32800000807c7fae */ /* 0x0005e6000e121848 */
[----:B-1----:R-:W-:Y:S01]  /*84d0*/  IMAD.WIDE R118, R5, 0x4, R114 ;  /* 0x0000000405767825 */ /* 0x002fe200078e0272 */
[----:B------:R-:W-:Y:S01]  /*84e0*/  STL.64 [R1+0x58], R122 ;  /* 0x0000587a01007387 */ /* 0x000fe20000100a00 */
[----:B------:R-:W-:-:S02]  /*84f0*/  IADD3 R5, R4, -0x3, RZ ;  /* 0xfffffffd04057810 */ /* 0x000fc40007ffe0ff */
[----:B------:R-:W-:Y:S01]  /*8500*/  IMAD.WIDE R248, R158, 0x4, R112 ;  /* 0x000000049ef87825 */ /* 0x000fe200078e0270 */
[----:B------:R1:W-:Y:S04]  /*8510*/  LDGSTS.E [R124+0x32a00], [R122.64], !P4 ;  /* 0x32a000007a7c7fae */ /* 0x0003e8000e121848 */
[----:B------:R-:W-:Y:S04]  /*8520*/  STL.64 [R1+0x50], R120 ;  /* 0x0000507801007387 */ /* 0x000fe80000100a00 */
[----:B------:R3:W-:Y:S04]  /*8530*/  LDGSTS.E [R124+0x32c00], [R120.64], !P4 ;  /* 0x32c00000787c7fae */ /* 0x0007e8000e121848 */
[----:B------:R1:W-:Y:S04]  /*8540*/  STL.64 [R1+0x48], R118 ;  /* 0x0000487601007387 */ /* 0x0003e80000100a00 */
[----:B------:R1:W-:Y:S01]  /*8550*/  LDGSTS.E [R124+0x32e00], [R118.64], !P4 ;  /* 0x32e00000767c7fae */ /* 0x0003e2000e121848 */
[----:B------:R-:W-:-:S02]  /*8560*/  ISETP.GE.U32.AND P4, PT, R5, 0x7fffff7e, PT ;  /* 0x7fffff7e0500780c */ /* 0x000fc40003f86070 */
[----:B------:R-:W-:Y:S01]  /*8570*/  IADD3 R5, R4, -0x7, RZ ;  /* 0xfffffff904057810 */ /* 0x000fe20007ffe0ff */
[----:B-1----:R-:W-:-:S04]  /*8580*/  IMAD.WIDE R118, R158, 0x4, R116 ;  /* 0x000000049e767825 */ /* 0x002fc800078e0274 */
[----:B------:R-:W-:Y:S01]  /*8590*/  IMAD.WIDE R158, R158, 0x4, R114 ;  /* 0x000000049e9e7825 */ /* 0x000fe200078e0272 */
        /* <DEDUP_REMOVED lines=29> */
[----:B------:R-:W-:Y:S01]  /*8770*/  SHF.L.U32 R5, R0, 0x1, RZ ;  /* 0x0000000100057819 */ /* 0x000fe200000006ff */
[----:B------:R1:W-:Y:S04]  /*8780*/  LDGSTS.E [R124+0x3e800], [R192.64], !P3 ;  /* 0x3e800000c07c7fae */ /* 0x0003e8000d921848 */
[----:B------:R1:W-:Y:S01]  /*8790*/  LDGSTS.E [R124+0x3ea00], [R194.64], !P3 ;  /* 0x3ea00000c27c7fae */ /* 0x0003e2000d921848 */
[----:B------:R-:W-:-:S03]  /*87a0*/  IMAD.WIDE R130, R5, 0x4, R116 ;  /* 0x0000000405827825 */ /* 0x000fc600078e0274 */
[----:B------:R1:W-:Y:S01]  /*87b0*/  STL.64 [R1], R118 ;  /* 0x0000007601007387 */ /* 0x0003e20000100a00 */
[----:B--2---:R-:W-:-:S03]  /*87c0*/  IMAD.WIDE R128, R5, 0x4, R110 ;  /* 0x0000000405807825 */ /* 0x004fc600078e026e */
[----:B------:R2:W-:Y:S01]  /*87d0*/  LDGSTS.E [R124+0x3ec00], [R196.64], !P3 ;  /* 0x3ec00000c47c7fae */ /* 0x0005e2000d921848 */
[----:B------:R-:W-:-:S03]  /*87e0*/  IMAD.WIDE R122, R5, 0x4, R112 ;  /* 0x00000004057a7825 */ /* 0x000fc600078e0270 */
[----:B------:R2:W-:Y:S01]  /*87f0*/  LDGSTS.E [R124+0x3ee00], [R198.64], !P3 ;  /* 0x3ee00000c67c7fae */ /* 0x0005e2000d921848 */
[----:B------:R-:W-:Y:S01]  /*8800*/  ISETP.GE.U32.AND P3, PT, R200, 0x7fffff66, PT ;  /* 0x7fffff66c800780c */ /* 0x000fe20003f66070 */
[----:B------:R-:W-:Y:S01]  /*8810*/  IMAD R200, R0, 0x6, RZ ;  /* 0x0000000600c87824 */ /* 0x000fe200078e02ff */
[----:B-1----:R-:W-:Y:S01]  /*8820*/  LOP3.LUT R119, R126, 0x40, RZ, 0x3c, !PT ;  /* 0x000000407e777812 */ /* 0x002fe200078e3cff */
[----:B---3--:R-:W-:Y:S01]  /*8830*/  IMAD.WIDE R120, R5, 0x4, R114 ;  /* 0x0000000405787825 */ /* 0x008fe200078e0272 */
[----:B------:R1:W-:Y:S01]  /*8840*/  STL.64 [R1+0xaa0], R130 ;  /* 0x000aa08201007387 */ /* 0x0003e20000100a00 */
[----:B------:R-:W-:Y:S02]  /*8850*/  IADD3 R5, R4, -0x1f, RZ ;  /* 0xffffffe104057810 */ /* 0x000fe40007ffe0ff */
[----:B------:R-:W-:Y:S01]  /*8860*/  IMAD.MOV.U32 R118, RZ, RZ, 0x7f ;  /* 0x0000007fff767424 */ /* 0x000fe200078e00ff */
[----:B------:R1:W-:Y:S04]  /*8870*/  LDGSTS.E [R119+0x1000], [R130.64], !P4 ;  /* 0x0100000082777fae */ /* 0x0003e8000e121848 */
[----:B------:R3:W-:Y:S04]  /*8880*/  STL.64 [R1+0xa98], R128 ;  /* 0x000a988001007387 */ /* 0x0007e80000100a00 */
[----:B------:R3:W-:Y:S01]  /*8890*/  LDGSTS.E [R119+0x1200], [R128.64], !P4 ;  /* 0x0120000080777fae */ /* 0x0007e2000e121848 */
[----:B-1----:R-:W-:-:S03]  /*88a0*/  IMAD.WIDE R130, R200, 0x4, R116 ;  /* 0x00000004c8827825 */ /* 0x002fc600078e0274 */
[----:B------:R1:W-:Y:S04]  /*88b0*/  STL.64 [R1+0xa90], R122 ;  /* 0x000a907a01007387 */ /* 0x0003e80000100a00 */
[----:B------:R1:W-:Y:S01]  /*88c0*/  LDGSTS.E [R119+0x1400], [R122.64], !P4 ;  /* 0x014000007a777fae */ /* 0x0003e2000e121848 */
[----:B---3--:R-:W-:-:S03]  /*88d0*/  IMAD.WIDE R128, R200, 0x4, R110 ;  /* 0x00000004c8807825 */ /* 0x008fc600078e026e */
[----:B------:R3:W-:Y:S04]  /*88e0*/  STL.64 [R1+0xa80], R120 ;  /* 0x000a807801007387 */ /* 0x0007e80000100a00 */
[----:B------:R3:W-:Y:S01]  /*88f0*/  LDGSTS.E [R119+0x1600], [R120.64], !P4 ;  /* 0x0160000078777fae */ /* 0x0007e2000e121848 */
[----:B------:R-:W-:Y:S01]  /*8900*/  ISETP.GE.U32.AND P4, PT, R5, 0x7fffff62, PT ;  /* 0x7fffff620500780c */ /* 0x000fe20003f86070 */
[----:B------:R-:W-:Y:S02]  /*8910*/  IMAD R5, R0, 0xa, RZ ;  /* 0x0000000a00057824 */ /* 0x000fe400078e02ff */
[C---:B-1----:R-:W-:Y:S01]  /*8920*/  IMAD.WIDE R122, R200.reuse, 0x4, R112 ;  /* 0x00000004c87a7825 */ /* 0x042fe200078e0270 */
[----:B------:R1:W-:Y:S04]  /*8930*/  LDGSTS.E [R119+0x3000], [R130.64], !P2 ;  /* 0x0300000082777fae */ /* 0x0003e8000d121848 */
[----:B------:R1:W-:Y:S01]  /*8940*/  LDGSTS.E [R119+0x3200], [R128.64], !P2 ;  /* 0x0320000080777fae */ /* 0x0003e2000d121848 */
[----:B---3--:R-:W-:Y:S01]  /*8950*/  IMAD.WIDE R120, R200, 0x4, R114 ;  /* 0x00000004c8787825 */ /* 0x008fe200078e0272 */
        /* <DEDUP_REMOVED lines=9> */
[C---:B--2---:R-:W-:Y:S01]  /*89f0*/  IMAD.WIDE R128, R5.reuse, 0x4, R110 ;  /* 0x0000000405807825 */ /* 0x044fe200078e026e */
[----:B------:R1:W-:Y:S04]  /*8a00*/  STL.64 [R1+0x9f8], R120 ;  /* 0x0009f87801007387 */ /* 0x0003e80000100a00 */
[----:B------:R2:W-:Y:S01]  /*8a10*/  STL.64 [R1+0x990], R130 ;  /* 0x0009908201007387 */ /* 0x0005e20000100a00 */
[----:B---3--:R-:W-:-:S03]  /*8a20*/  IMAD.WIDE R122, R5, 0x4, R112 ;  /* 0x00000004057a7825 */ /* 0x008fc600078e0270 */
[----:B------:R2:W-:Y:S01]  /*8a30*/  LDGSTS.E [R119+0x5000], [R130.64], !P0 ;  /* 0x0500000082777fae */ /* 0x0005e2000c121848 */
[----:B-1----:R-:W-:Y:S01]  /*8a40*/  IMAD.WIDE R120, R5, 0x4, R114 ;  /* 0x0000000405787825 */ /* 0x002fe200078e0272 */
        /* <DEDUP_REMOVED lines=329> */
[----:B--2---:R-:W-:-:S03]  /*9ee0*/  IMAD.WIDE R120, R5, 0x4, R114 ;  /* 0x0000000405787825 */ /* 0x004fc600078e0272 */
[----:B------:R1:W-:Y:S01]  /*9ef0*/  STL.64 [R1+0x98], R128 ;  /* 0x0000988001007387 */ /* 0x0003e20000100a00 */
[----:B------:R-:W-:-:S03]  /*9f00*/  IADD3 R5, R4, -0x7f, RZ ;  /* 0xffffff8104057810 */ /* 0x000fc60007ffe0ff */
        /* <DEDUP_REMOVED lines=8> */
[----:B--2---:R-:W-:Y:S02]  /*9f90*/  IMAD.WIDE R122, R200, 0x4, R112 ;  /* 0x00000004c87a7825 */ /* 0x004fe400078e0270 */
[----:B------:R-:W-:Y:S01]  /*9fa0*/  STL.64 [R1+0x40], R130 ;  /* 0x0000408201007387 */ /* 0x000fe20000100a00 */
[----:B------:R-:W-:-:S03]  /*9fb0*/  IADD3 R5, R4, -0x4, RZ ;  /* 0xfffffffc04057810 */ /* 0x000fc60007ffe0ff */
[----:B------:R2:W-:Y:S01]  /*9fc0*/  LDGSTS.E [R119+0x33000], [R130.64], !P6 ;  /* 0x3300000082777fae */ /* 0x0005e2000f121848 */
[----:B-1----:R-:W-:-:S03]  /*9fd0*/  IMAD.WIDE R120, R200, 0x4, R114 ;  /* 0x00000004c8787825 */ /* 0x002fc600078e0272 */
[----:B------:R-:W-:Y:S01]  /*9fe0*/  STL.64 [R1+0x38], R128 ;  /* 0x0000388001007387 */ /* 0x000fe20000100a00 */
[----:B------:R-:W-:-:S03]  /*9ff0*/  IMAD.WIDE R200, R206, 0x4, R116 ;  /* 0x00000004cec87825 */ /* 0x000fc600078e0274 */
[----:B------:R1:W-:Y:S04]  /*a000*/  LDGSTS.E [R119+0x33200], [R128.64], !P6 ;  /* 0x3320000080777fae */ /* 0x0003e8000f121848 */
[----:B------:R3:W-:Y:S04]  /*a010*/  STL.64 [R1+0x30], R122 ;  /* 0x0000307a01007387 */ /* 0x0007e80000100a00 */
[----:B------:R3:W-:Y:S04]  /*a020*/  LDGSTS.E [R119+0x33400], [R122.64], !P6 ;  /* 0x334000007a777fae */ /* 0x0007e8000f121848 */
[----:B------:R1:W-:Y:S04]  /*a030*/  STL.64 [R1+0x28], R120 ;  /* 0x0000287801007387 */ /* 0x0003e80000100a00 */
[----:B------:R1:W-:Y:S01]  /*a040*/  LDGSTS.E [R119+0x33600], [R120.64], !P6 ;  /* 0x3360000078777fae */ /* 0x0003e2000f121848 */
[----:B------:R-:W-:-:S02]  /*a050*/  ISETP.GE.U32.AND P6, PT, R5, 0x7fffff7d, PT ;  /* 0x7fffff7d0500780c */ /* 0x000fc40003fc6070 */
[----:B------:R-:W-:Y:S01]  /*a060*/  IADD3 R5, R4, -0x8, RZ ;  /* 0xfffffff804057810 */ /* 0x000fe20007ffe0ff */
[----:B---3--:R-:W-:Y:S01]  /*a070*/  IMAD.MOV.U32 R122, RZ, RZ, R204 ;  /* 0x000000ffff7a7224 */ /* 0x008fe200078e00cc */
[----:B------:R3:W-:Y:S01]  /*a080*/  LDGSTS.E [R119+0x35000], [R200.64], !P5 ;  /* 0x35000000c8777fae */ /* 0x0007e2000e921848 */
[----:B------:R-:W-:Y:S02]  /*a090*/  IMAD.MOV.U32 R123, RZ, RZ, R205 ;  /* 0x000000ffff7b7224 */ /* 0x000fe400078e00cd */
[----:B------:R-:W-:Y:S01]  /*a0a0*/  IMAD.WIDE R204, R206, 0x4, R112 ;  /* 0x00000004cecc7825 */ /* 0x000fe200078e0270 */
[----:B-1----:R-:W-:-:S03]  /*a0b0*/  MOV R120, R202 ;  /* 0x000000ca00787202 */ /* 0x002fc60000000f00 */
[----:B------:R-:W-:Y:S02]  /*a0c0*/  IMAD.MOV.U32 R121, RZ, RZ, R203 ;  /* 0x000000ffff797224 */ /* 0x000fe400078e00cb */
[----:B------:R-:W-:-:S04]  /*a0d0*/  IMAD.WIDE R202, R206, 0x4, R110 ;  /* 0x00000004ceca7825 */ /* 0x000fc800078e026e */
[----:B------:R-:W-:Y:S01]  /*a0e0*/  IMAD.WIDE R206, R206, 0x4, R114 ;  /* 0x00000004cece7825 */ /* 0x000fe200078e0272 */
        /* <DEDUP_REMOVED lines=27> */
[----:B------:R-:W-:Y:S01]  /*a2a0*/  ISETP.GE.U32.AND P0, PT, R5, 0x7fffff69, PT ;  /* 0x7fffff690500780c */ /* 0x000fe20003f06070 */
[----:B------:R-:W-:-:S02]  /*a2b0*/  IMAD R5, R0, 0x3, RZ ;  /* 0x0000000300057824 */ /* 0x000fc400078e02ff */
[----:B------:R3:W-:Y:S02]  /*a2c0*/  LDGSTS.E [R119+0x3f000], [R240.64], !P1 ;  /* 0x3f000000f0777fae */ /* 0x0007e4000c921848 */
[C---:B----4-:R-:W-:Y:S02]  /*a2d0*/  IMAD.WIDE R134, R5.reuse, 0x4, R116 ;  /* 0x0000000405867825 */ /* 0x050fe400078e0274 */
[----:B------:R3:W-:Y:S02]  /*a2e0*/  LDGSTS.E [R119+0x3f200], [R242.64], !P1 ;  /* 0x3f200000f2777fae */ /* 0x0007e4000c921848 */
[C---:B------:R-:W-:Y:S02]  /*a2f0*/  IMAD.WIDE R132, R5.reuse, 0x4, R110 ;  /* 0x0000000405847825 */ /* 0x040fe400078e026e */
[----:B------:R3:W-:Y:S02]  /*a300*/  LDGSTS.E [R119+0x3f400], [R244.64], !P1 ;  /* 0x3f400000f4777fae */ /* 0x0007e4000c921848 */
[----:B--2---:R-:W-:-:S02]  /*a310*/  IMAD.WIDE R130, R5, 0x4, R112 ;  /* 0x0000000405827825 */ /* 0x004fc400078e0270 */
[----:B------:R3:W-:Y:S01]  /*a320*/  LDGSTS.E [R119+0x3f600], [R246.64], !P1 ;  /* 0x3f600000f6777fae */ /* 0x0007e2000c921848 */
[----:B------:R-:W-:Y:S01]  /*a330*/  ISETP.GE.U32.AND P1, PT, R252, 0x7fffff65, PT ;  /* 0x7fffff65fc00780c */ /* 0x000fe20003f26070 */
[----:B------:R-:W-:Y:S02]  /*a340*/  IMAD R252, R0, 0x7, RZ ;  /* 0x0000000700fc7824 */ /* 0x000fe400078e02ff */
[----:B------:R-:W-:Y:S01]  /*a350*/  IMAD.WIDE R128, R5, 0x4, R114 ;  /* 0x0000000405807825 */ /* 0x000fe200078e0272 */
[----:B------:R1:W-:Y:S01]  /*a360*/  STL.64 [R1+0xa70], R134 ;  /* 0x000a708601007387 */ /* 0x0003e20000100a00 */
[----:B------:R-:W-:-:S03]  /*a370*/  IADD3 R5, R4, -0x20, RZ ;  /* 0xffffffe004057810 */ /* 0x000fc60007ffe0ff */
[----:B------:R1:W-:Y:S04]  /*a380*/  LDGSTS.E [R125+0x1800], [R134.64], !P6 ;  /* 0x01800000867d7fae */ /* 0x0003e8000f121848 */
[----:B------:R2:W-:Y:S04]  /*a390*/  STL.64 [R1+0xa68], R132 ;  /* 0x000a688401007387 */ /* 0x0005e80000100a00 */
[----:B------:R2:W-:Y:S01]  /*a3a0*/  LDGSTS.E [R125+0x1a00], [R132.64], !P6 ;  /* 0x01a00000847d7fae */ /* 0x0005e2000f121848 */
[----:B-1----:R-:W-:-:S03]  /*a3b0*/  IMAD.WIDE R134, R252, 0x4, R116 ;  /* 0x00000004fc867825 */ /* 0x002fc600078e0274 */
[----:B------:R1:W-:Y:S04]  /*a3c0*/  STL.64 [R1+0xa60], R130 ;  /* 0x000a608201007387 */ /* 0x0003e80000100a00 */
[----:B------:R1:W-:Y:S01]  /*a3d0*/  LDGSTS.E [R125+0x1c00], [R130.64], !P6 ;  /* 0x01c00000827d7fae */ /* 0x0003e2000f121848 */
[----:B--2---:R-:W-:-:S03]  /*a3e0*/  IMAD.WIDE R132, R252, 0x4, R110 ;  /* 0x00000004fc847825 */ /* 0x004fc600078e026e */
[----:B------:R2:W-:Y:S04]  /*a3f0*/  STL.64 [R1+0xa58], R128 ;  /* 0x000a588001007387 */ /* 0x0005e80000100a00 */
[----:B------:R2:W-:Y:S01]  /*a400*/  LDGSTS.E [R125+0x1e00], [R128.64], !P6 ;  /* 0x01e00000807d7fae */ /* 0x0005e2000f121848 */
[----:B------:R-:W-:Y:S01]  /*a410*/  ISETP.GE.U32.AND P6, PT, R5, 0x7fffff61, PT ;  /* 0x7fffff610500780c */ /* 0x000fe20003fc6070 */
[----:B------:R-:W-:Y:S02]  /*a420*/  IMAD R5, R0, 0xb, RZ ;  /* 0x0000000b00057824 */ /* 0x000fe400078e02ff */
[C---:B-1----:R-:W-:Y:S01]  /*a430*/  IMAD.WIDE R130, R252.reuse, 0x4, R112 ;  /* 0x00000004fc827825 */ /* 0x042fe200078e0270 */
        /* <DEDUP_REMOVED lines=12> */
[C---:B----4-:R-:W-:Y:S01]  /*a500*/  IMAD.WIDE R132, R5.reuse, 0x4, R110 ;  /* 0x0000000405847825 */ /* 0x050fe200078e026e */
        /* <DEDUP_REMOVED lines=8> */
[----:B----4-:R-:W-:-:S03]  /*a590*/  IMAD.WIDE R134, R252, 0x4, R116 ;  /* 0x00000004fc867825 */ /* 0x010fc600078e0274 */
        /* <DEDUP_REMOVED lines=366> */
[----:B--2---:R-:W-:Y:S01]  /*bc80*/  IMAD.WIDE R130, R252, 0x4, R112 ;  /* 0x00000004fc827825 */ /* 0x004fe200078e0270 */
[----:B------:R-:W-:Y:S01]  /*bc90*/  IADD3 R5, R4, -0x8d, RZ ;  /* 0xffffff7304057810 */ /* 0x000fe20007ffe0ff */
[----:B------:R2:W-:Y:S04]  /*bca0*/  LDGSTS.E [R125+0x37800], [R134.64], !P1 ;  /* 0x37800000867d7fae */ /* 0x0005e8000c921848 */
[----:B------:R4:W-:Y:S01]  /*bcb0*/  LDGSTS.E [R125+0x37a00], [R132.64], !P1 ;  /* 0x37a00000847d7fae */ /* 0x0009e2000c921848 */
[----:B-1----:R-:W-:-:S03]  /*bcc0*/  IMAD.WIDE R128, R252, 0x4, R114 ;  /* 0x00000004fc807825 */ /* 0x002fc600078e0272 */
[----:B------:R1:W-:Y:S01]  /*bcd0*/  LDGSTS.E [R125+0x37c00], [R130.64], !P1 ;  /* 0x37c00000827d7fae */ /* 0x0003e2000c921848 */
[----:B------:R-:W-:-:S03]  /*bce0*/  IMAD R252, R0, 0x77, RZ ;  /* 0x0000007700fc7824 */ /* 0x000fc600078e02ff */
[----:B------:R1:W-:Y:S01]  /*bcf0*/  LDGSTS.E [R125+0x37e00], [R128.64], !P1 ;  /* 0x37e00000807d7fae */ /* 0x0003e2000c921848 */
[----:B------:R-:W-:Y:S01]  /*bd00*/  ISETP.GE.U32.AND P1, PT, R5, 0x7ffffef4, PT ;  /* 0x7ffffef40500780c */ /* 0x000fe20003f26070 */
[----:B------:R-:W-:Y:S02]  /*bd10*/  IMAD R5, R0, 0x73, RZ ;  /* 0x0000007300057824 */ /* 0x000fe400078e02ff */
[----:B------:R-:W-:Y:S01]  /*bd20*/  STL.64 [R1+0xdd8], R134 ;  /* 0x000dd88601007387 */ /* 0x000fe20000100a00 */
[----:B------:R-:W-:-:S03]  /*bd30*/  IMAD.WIDE R138, R252, 0x4, R116 ;  /* 0x00000004fc8a7825 */ /* 0x000fc600078e0274 */
[----:B------:R-:W-:Y:S01]  /*bd40*/  STL.64 [R1+0xde8], R132 ;  /* 0x000de88401007387 */ /* 0x000fe20000100a00 */
[----:B------:R-:W-:-:S03]  /*bd50*/  IMAD.WIDE R146, R5, 0x4, R116 ;  /* 0x0000000405927825 */ /* 0x000fc600078e0274 */
[----:B------:R1:W-:Y:S01]  /*bd60*/  STL.64 [R1+0xdf0], R130 ;  /* 0x000df08201007387 */ /* 0x0003e20000100a00 */
[----:B------:R-:W-:-:S03]  /*bd70*/  IMAD.WIDE R144, R5, 0x4, R110 ;  /* 0x0000000405907825 */ /* 0x000fc600078e026e */
[----:B------:R2:W-:Y:S01]  /*bd80*/  STL.64 [R1+0xdf8], R128 ;  /* 0x000df88001007387 */ /* 0x0005e20000100a00 */
[----:B------:R-:W-:-:S03]  /*bd90*/  IMAD.WIDE R142, R5, 0x4, R112 ;  /* 0x00000004058e7825 */ /* 0x000fc600078e0270 */
[----:B------:R3:W-:Y:S01]  /*bda0*/  LDGSTS.E [R125+0x39800], [R146.64], !P6 ;  /* 0x39800000927d7fae */ /* 0x0007e2000f121848 */
[----:B------:R-:W-:-:S03]  /*bdb0*/  IMAD.WIDE R140, R5, 0x4, R114 ;  /* 0x00000004058c7825 */ /* 0x000fc600078e0272 */
[----:B------:R3:W-:Y:S01]  /*bdc0*/  LDGSTS.E [R125+0x39a00], [R144.64], !P6 ;  /* 0x39a00000907d7fae */ /* 0x0007e2000f121848 */
[----:B-----5:R-:W-:Y:S01]  /*bdd0*/  IMAD.WIDE R136, R252, 0x4, R110 ;  /* 0x00000004fc887825 */ /* 0x020fe200078e026e */
[----:B-1----:R-:W-:Y:S02]  /*bde0*/  IADD3 R130, R4, -0x80, RZ ;  /* 0xffffff8004827810 */ /* 0x002fe40007ffe0ff */
[----:B--2---:R-:W-:Y:S01]  /*bdf0*/  IADD3 R129, R118, c[0x0][0x180], RZ ;  /* 0x0000600076817a10 */ /* 0x004fe20007ffe0ff */
[----:B------:R1:W-:Y:S01]  /*be00*/  LDGSTS.E [R125+0x39c00], [R142.64], !P6 ;  /* 0x39c000008e7d7fae */ /* 0x0003e2000f121848 */
[----:B------:R-:W-:-:S03]  /*be10*/  IMAD.WIDE R134, R252, 0x4, R112 ;  /* 0x00000004fc867825 */ /* 0x000fc600078e0270 */
[----:B------:R2:W-:Y:S01]  /*be20*/  LDGSTS.E [R125+0x39e00], [R140.64], !P6 ;  /* 0x39e000008c7d7fae */ /* 0x0005e2000f121848 */
[----:B------:R-:W-:Y:S01]  /*be30*/  ISETP.GT.AND P6, PT, R129, 0x7f, PT ;  /* 0x0000007f8100780c */ /* 0x000fe20003fc4270 */
[----:B----4-:R-:W-:Y:S01]  /*be40*/  IMAD.WIDE R132, R252, 0x4, R114 ;  /* 0x00000004fc847825 */ /* 0x010fe200078e0272 */
[----:B------:R-:W-:Y:S01]  /*be50*/  IADD3 R252, R4, -0x95, RZ ;  /* 0xffffff6b04fc7810 */ /* 0x000fe20007ffe0ff */
[----:B------:R-:W4:Y:S01]  /*be60*/  S2R R129, SR_TID.X ;  /* 0x0000000000817919 */ /* 0x000f220000002100 */
[----:B------:R-:W-:Y:S01]  /*be70*/  SEL R5, RZ, 0x4, !P6 ;  /* 0x00000004ff057807 */ /* 0x000fe20007000000 */
[C---:B------:R-:W-:Y:S02]  /*be80*/  IMAD R128, R0.reuse, 0x7b, RZ ;  /* 0x0000007b00807824 */ /* 0x040fe400078e02ff */
[----:B------:R-:W-:Y:S01]  /*be90*/  STL.64 [R1+0xe08], R146 ;  /* 0x000e089201007387 */ /* 0x000fe20000100a00 */
[----:B------:R-:W-:-:S03]  /*bea0*/  IMAD R118, R0, 0x7f, RZ ;  /* 0x0000007f00767824 */ /* 0x000fc600078e02ff */
[----:B------:R-:W-:Y:S04]  /*beb0*/  STL.64 [R1+0xe30], R138 ;  /* 0x000e308a01007387 */ /* 0x000fe80000100a00 */
[----:B------:R-:W-:Y:S04]  /*bec0*/  STL.64 [R1+0xe10], R144 ;  /* 0x000e109001007387 */ /* 0x000fe80000100a00 */
[----:B------:R1:W-:Y:S04]  /*bed0*/  STL.64 [R1+0xe18], R142 ;  /* 0x000e188e01007387 */ /* 0x0003e80000100a00 */
[----:B------:R5:W-:Y:S04]  /*bee0*/  LDGSTS.E [R125+0x3b800], [R138.64], !P5 ;  /* 0x3b8000008a7d7fae */ /* 0x000be8000e921848 */
[----:B------:R2:W-:Y:S01]  /*bef0*/  STL.64 [R1+0xe20], R140 ;  /* 0x000e208c01007387 */ /* 0x0005e20000100a00 */
[----:B----4-:R-:W-:-:S03]  /*bf00*/  LOP3.LUT R129, R129, 0x7f, RZ, 0xc0, !PT ;  /* 0x0000007f81817812 */ /* 0x010fc600078ec0ff */
[----:B------:R4:W-:Y:S01]  /*bf10*/  LDGSTS.E [R125+0x3ba00], [R136.64], !P5 ;  /* 0x3ba00000887d7fae */ /* 0x0009e2000e921848 */
[----:B------:R-:W-:Y:S01]  /*bf20*/  ISETP.GE.AND P6, PT, R129, c[0x0][0x180], PT ;  /* 0x0000600081007a0c */ /* 0x000fe20003fc6270 */
[----:B-1----:R-:W-:Y:S01]  /*bf30*/  IMAD.MOV.U32 R142, RZ, RZ, R120 ;  /* 0x000000ffff8e7224 */ /* 0x002fe200078e0078 */
[----:B------:R-:W-:Y:S01]  /*bf40*/  MOV R143, R121 ;  /* 0x00000079008f7202 */ /* 0x000fe20000000f00 */
[----:B------:R-:W-:Y:S01]  /*bf50*/  STL.64 [R1+0xe38], R136 ;  /* 0x000e388801007387 */ /* 0x000fe20000100a00 */
[----:B------:R-:W-:Y:S02]  /*bf60*/  SEL R5, R5, RZ, !P6 ;  /* 0x000000ff05057207 */ /* 0x000fe40007000000 */
[----:B------:R-:W-:Y:S01]  /*bf70*/  ISETP.GE.U32.AND P6, PT, R127, 0x7ffffef0, PT ;  /* 0x7ffffef07f00780c */ /* 0x000fe20003fc6070 */
[----:B------:R1:W-:Y:S01]  /*bf80*/  LDGSTS.E [R125+0x3bc00], [R134.64], !P5 ;  /* 0x3bc00000867d7fae */ /* 0x0003e2000e921848 */
[----:B--2---:R-:W-:Y:S01]  /*bf90*/  MOV R140, R122 ;  /* 0x0000007a008c7202 */ /* 0x004fe20000000f00 */
[----:B------:R-:W-:-:S02]  /*bfa0*/  IMAD.MOV.U32 R141, RZ, RZ, R123 ;  /* 0x000000ffff8d7224 */ /* 0x000fc400078e007b */
[----:B------:R1:W-:Y:S04]  /*bfb0*/  STL.64 [R1+0xe40], R134 ;  /* 0x000e408601007387 */ /* 0x0003e80000100a00 */
[----:B------:R2:W-:Y:S01]  /*bfc0*/  LDGSTS.E [R125+0x3be00], [R132.64], !P5 ;  /* 0x3be00000847d7fae */ /* 0x0005e2000e921848 */
[----:B------:R-:W-:Y:S01]  /*bfd0*/  ISETP.GE.U32.AND P5, PT, R130, 0x7fffff01, PT ;  /* 0x7fffff018200780c */ /* 0x000fe20003fa6070 */
[C---:B------:R-:W-:Y:S02]  /*bfe0*/  IMAD.WIDE R130, R128.reuse, 0x4, R112 ;  /* 0x0000000480827825 */ /* 0x040fe400078e0270 */
[----:B------:R2:W-:Y:S02]  /*bff0*/  STL.64 [R1+0xe50], R132 ;  /* 0x000e508401007387 */ /* 0x0005e40000100a00 */
[----:B-1----:R-:W-:-:S05]  /*c000*/  IMAD.WIDE R134, R128, 0x4, R116 ;  /* 0x0000000480867825 */ /* 0x002fca00078e0274 */
[----:B------:R1:W-:Y:S01]  /*c010*/  LDGSTS.E [R125+0x3d800], [R134.64], !P3 ;  /* 0x3d800000867d7fae */ /* 0x0003e2000d921848 */
[----:B--2---:R-:W-:-:S03]  /*c020*/  IMAD.WIDE R132, R128, 0x4, R110 ;  /* 0x0000000480847825 */ /* 0x004fc600078e026e */
[----:B------:R1:W-:Y:S01]  /*c030*/  STL.64 [R1+0xe58], R134 ;  /* 0x000e588601007387 */ /* 0x0003e20000100a00 */
[----:B------:R-:W-:-:S03]  /*c040*/  IMAD.WIDE R128, R128, 0x4, R114 ;  /* 0x0000000480807825 */ /* 0x000fc600078e0272 */
[----:B------:R2:W-:Y:S04]  /*c050*/  LDGSTS.E [R125+0x3da00], [R132.64], !P3 ;  /* 0x3da00000847d7fae */ /* 0x0005e8000d921848 */
[----:B------:R2:W-:Y:S04]  /*c060*/  LDGSTS.E [R125+0x3dc00], [R130.64], !P3 ;  /* 0x3dc00000827d7fae */ /* 0x0005e8000d921848 */
[----:B------:R2:W-:Y:S01]  /*c070*/  STL.64 [R1+0xe68], R132 ;  /* 0x000e688401007387 */ /* 0x0005e20000100a00 */
[----:B-1----:R-:W-:-:S03]  /*c080*/  IMAD.WIDE R134, R118, 0x4, R116 ;  /* 0x0000000476867825 */ /* 0x002fc600078e0274 */
[----:B------:R1:W-:Y:S01]  /*c090*/  LDGSTS.E [R125+0x3de00], [R128.64], !P3 ;  /* 0x3de00000807d7fae */ /* 0x0003e2000d921848 */
[----:B------:R-:W-:Y:S02]  /*c0a0*/  ISETP.NE.U32.AND P3, PT, R5, RZ, PT ;  /* 0x000000ff0500720c */ /* 0x000fe40003f65070 */
[----:B------:R-:W-:Y:S01]  /*c0b0*/  IADD3 R5, R126, 0x100000, RZ ;  /* 0x001000007e057810 */ /* 0x000fe20007ffe0ff */
[----:B------:R1:W-:Y:S01]  /*c0c0*/  STL.64 [R1+0xe70], R130 ;  /* 0x000e708201007387 */ /* 0x0003e20000100a00 */
[----:B--2---:R-:W-:-:S03]  /*c0d0*/  IMAD.WIDE R132, R118, 0x4, R110 ;  /* 0x0000000476847825 */ /* 0x004fc600078e026e */
[----:B------:R2:W-:Y:S04]  /*c0e0*/  STL.64 [R1+0xe80], R128 ;  /* 0x000e808001007387 */ /* 0x0005e80000100a00 */
[----:B------:R3:W-:Y:S01]  /*c0f0*/  LDGSTS.E [R125+0x3f800], [R134.64], !P5 ;  /* 0x3f800000867d7fae */ /* 0x0007e2000e921848 */
[----:B-1----:R-:W-:-:S03]  /*c100*/  IMAD.WIDE R130, R118, 0x4, R112 ;  /* 0x0000000476827825 */ /* 0x002fc600078e0270 */
[----:B------:R1:W-:Y:S01]  /*c110*/  LDGSTS.E [R125+0x3fa00], [R132.64], !P5 ;  /* 0x3fa00000847d7fae */ /* 0x0003e2000e921848 */
[----:B--2---:R-:W-:-:S03]  /*c120*/  IMAD.WIDE R128, R118, 0x4, R114 ;  /* 0x0000000476807825 */ /* 0x004fc600078e0272 */
[----:B------:R2:W-:Y:S01]  /*c130*/  LDGSTS.E [R125+0x3fc00], [R130.64], !P5 ;  /* 0x3fc00000827d7fae */ /* 0x0005e2000e921848 */
[----:B------:R-:W-:-:S03]  /*c140*/  LOP3.LUT R118, R126, 0x10, RZ, 0x3c, !PT ;  /* 0x000000107e767812 */ /* 0x000fc600078e3cff */
[----:B------:R1:W-:Y:S01]  /*c150*/  LDGSTS.E [R125+0x3fe00], [R128.64], !P5 ;  /* 0x3fe00000807d7fae */ /* 0x0003e2000e921848 */
[----:B------:R-:W-:Y:S02]  /*c160*/  ISETP.GE.U32.AND P5, PT, R252, 0x7ffffeec, PT ;  /* 0x7ffffeecfc00780c */ /* 0x000fe40003fa6070 */
[----:B------:R-:W-:Y:S01]  /*c170*/  IADD3 R252, R126, 0x100000, RZ ;  /* 0x001000007efc7810 */ /* 0x000fe20007ffe0ff */
[----:B------:R-:W0:Y:S01]  /*c180*/  LDGDEPBAR ;  /* 0x00000000000079af */ /* 0x000e220000000000 */
[----:B------:R-:W-:-:S03]  /*c190*/  IADD3 R127, R118, 0x100000, RZ ;  /* 0x00100000767f7810 */ /* 0x000fc60007ffe0ff */
[----:B------:R1:W-:Y:S04]  /*c1a0*/  LDGSTS.E [R5+0x40000], [R108.64], P3 ;  /* 0x400000006c057fae */ /* 0x0003e80009921848 */
[----:B------:R1:W-:Y:S04]  /*c1b0*/  LDGSTS.E [R252+0x41000], [R104.64], P3 ;  /* 0x4100000068fc7fae */ /* 0x0003e80009921848 */
[----:B------:R1:W-:Y:S04]  /*c1c0*/  LDGSTS.E [R5+0x42000], [R106.64], P3 ;  /* 0x420000006a057fae */ /* 0x0003e80009921848 */
[----:B------:R1:W-:Y:S04]  /*c1d0*/  LDGSTS.E [R252+0x43000], [R102.64], P3 ;  /* 0x4300000066fc7fae */ /* 0x0003e80009921848 */
[----:B------:R1:W-:Y:S04]  /*c1e0*/  LDGSTS.E [R5+0x44000], [R52.64], P3 ;  /* 0x4400000034057fae */ /* 0x0003e80009921848 */
[----:B------:R1:W-:Y:S04]  /*c1f0*/  LDGSTS.E [R252+0x45000], [R66.64], P3 ;  /* 0x4500000042fc7fae */ /* 0x0003e80009921848 */
[----:B------:R1:W-:Y:S04]  /*c200*/  LDGSTS.E [R5+0x46000], [R78.64], P3 ;  /* 0x460000004e057fae */ /* 0x0003e80009921848 */
[----:B------:R2:W-:Y:S04]  /*c210*/  LDGSTS.E [R252+0x47000], [R90.64], P3 ;  /* 0x470000005afc7fae */ /* 0x0005e80009921848 */
[----:B------:R3:W-:Y:S01]  /*c220*/  STL.64 [R1+0xe88], R134 ;  /* 0x000e888601007387 */ /* 0x0007e20000100a00 */
[----:B-1----:R-:W-:-:S03]  /*c230*/  IADD3 R5, R118, 0x100000, RZ ;  /* 0x0010000076057810 */ /* 0x002fc60007ffe0ff */
[----:B------:R1:W-:Y:S01]  /*c240*/  STL.64 [R1+0xe98], R132 ;  /* 0x000e988401007387 */ /* 0x0003e20000100a00 */
[----:B--2---:R-:W-:-:S03]  /*c250*/  IADD3 R252, R118, 0x100000, RZ ;  /* 0x0010000076fc7810 */ /* 0x004fc60007ffe0ff */
[----:B------:R2:W-:Y:S01]  /*c260*/  LDGSTS.E [R5+0x40200], [R2.64], P3 ;  /* 0x4020000002057fae */ /* 0x0005e20009921848 */
[----:B------:R-:W-:-:S03]  /*c270*/  LOP3.LUT R118, R126, 0x30, RZ, 0x3c, !PT ;  /* 0x000000307e767812 */ /* 0x000fc600078e3cff */
        /* <DEDUP_REMOVED lines=19> */
[----:B-----5:R-:W5:Y:S01]  /*c3b0*/  LDL.64 R138, [R1+0xaa8] ;  /* 0x000aa800018a7983 */ /* 0x020f620000100a00 */
[----:B--2---:R-:W-:-:S03]  /*c3c0*/  IADD3 R252, R118, 0x100000, RZ ;  /* 0x0010000076fc7810 */ /* 0x004fc60007ffe0ff */
[----:B----4-:R-:W2:Y:S01]  /*c3d0*/  LDL.64 R136, [R1+0xab8] ;  /* 0x000ab80001887983 */ /* 0x010ea20000100a00 */
[----:B-1----:R-:W-:-:S03]  /*c3e0*/  IADD3 R5, R118, 0x100000, RZ ;  /* 0x0010000076057810 */ /* 0x002fc60007ffe0ff */
        /* <DEDUP_REMOVED lines=9> */
[----:B---3--:R-:W3:Y:S01]  /*c480*/  LDL.64 R134, [R1+0xac8] ;  /* 0x000ac80001867983 */ /* 0x008ee20000100a00 */
[----:B-1----:R-:W-:-:S03]  /*c490*/  IADD3 R252, R119, 0x100000, RZ ;  /* 0x0010000077fc7810 */ /* 0x002fc60007ffe0ff */
[----:B------:R-:W3:Y:S01]  /*c4a0*/  LDL.64 R132, [R1+0xae0] ;  /* 0x000ae00001847983 */ /* 0x000ee20000100a00 */
[----:B----4-:R-:W-:-:S03]  /*c4b0*/  IADD3 R5, R119, 0x100000, RZ ;  /* 0x0010000077057810 */ /* 0x010fc60007ffe0ff */
        /* <DEDUP_REMOVED lines=8> */
[----:B------:R-:W3:Y:S01]  /*c540*/  LDL.64 R130, [R1+0xaf0] ;  /* 0x000af00001827983 */ /* 0x000ee20000100a00 */
[----:B-1----:R-:W-:-:S03]  /*c550*/  IADD3 R252, R118, 0x100000, RZ ;  /* 0x0010000076fc7810 */ /* 0x002fc60007ffe0ff */
[----:B------:R-:W3:Y:S01]  /*c560*/  LDL.64 R128, [R1+0xaf8] ;  /* 0x000af80001807983 */ /* 0x000ee20000100a00 */
[----:B----4-:R-:W-:-:S03]  /*c570*/  IADD3 R5, R118, 0x100000, RZ ;  /* 0x0010000076057810 */ /* 0x010fc60007ffe0ff */
[----:B------:R1:W-:Y:S04]  /*c580*/  LDGSTS.E [R252+0x40a00], [R12.64], P3 ;  /* 0x40a000000cfc7fae */ /* 0x0003e80009921848 */
[----:B------:R-:W4:Y:S04]  /*c590*/  LDL.64 R118, [R1+0xad8] ;  /* 0x000ad80001767983 */ /* 0x000f280000100a00 */
[----:B------:R1:W-:Y:S04]  /*c5a0*/  LDGSTS.E [R5+0x41a00], [R24.64], P3 ;  /* 0x41a0000018057fae */ /* 0x0003e80009921848 */
[----:B------:R1:W-:Y:S04]  /*c5b0*/  LDGSTS.E [R252+0x42a00], [R36.64], P3 ;  /* 0x42a0000024fc7fae */ /* 0x0003e80009921848 */
[----:B------:R-:W4:Y:S04]  /*c5c0*/  LDL.64 R122, [R1+0xb08] ;  /* 0x000b0800017a7983 */ /* 0x000f280000100a00 */
[----:B------:R1:W-:Y:S04]  /*c5d0*/  LDGSTS.E [R5+0x43a00], [R48.64], P3 ;  /* 0x43a0000030057fae */ /* 0x0003e80009921848 */
[----:B------:R-:W4:Y:S04]  /*c5e0*/  LDL.64 R120, [R1+0xb10] ;  /* 0x000b100001787983 */ /* 0x000f280000100a00 */
[----:B------:R1:W-:Y:S04]  /*c5f0*/  LDGSTS.E [R252+0x44a00], [R62.64], P3 ;  /* 0x44a000003efc7fae */ /* 0x0003e80009921848 */
[----:B------:R1:W-:Y:S04]  /*c600*/  LDGSTS.E [R5+0x45a00], [R76.64], P3 ;  /* 0x45a000004c057fae */ /* 0x0003e80009921848 */
[----:B------:R1:W-:Y:S04]  /*c610*/  LDGSTS.E [R252+0x46a00], [R88.64], P3 ;  /* 0x46a0000058fc7fae */ /* 0x0003e80009921848 */
[----:B------:R1:W-:Y:S02]  /*c620*/  LDGSTS.E [R5+0x47a00], [R100.64], P3 ;  /* 0x47a0000064057fae */ /* 0x0003e40009921848 */
[----:B-1----:R-:W-:-:S02]  /*c630*/  IADD3 R252, R125, 0x100000, RZ ;  /* 0x001000007dfc7810 */ /* 0x002fc40007ffe0ff */
[----:B------:R-:W-:-:S03]  /*c640*/  IADD3 R5, R125, 0x100000, RZ ;  /* 0x001000007d057810 */ /* 0x000fc60007ffe0ff */
[----:B------:R1:W-:Y:S01]  /*c650*/  LDGSTS.E [R252+0x40c00], [R14.64], P3 ;  /* 0x40c000000efc7fae */ /* 0x0003e20009921848 */
[----:B------:R-:W-:-:S03]  /*c660*/  LOP3.LUT R124, R126, 0x70, RZ, 0x3c, !PT ;  /* 0x000000707e7c7812 */ /* 0x000fc600078e3cff */
[----:B------:R1:W-:Y:S04]  /*c670*/  LDGSTS.E [R5+0x41c00], [R26.64], P3 ;  /* 0x41c000001a057fae */ /* 0x0003e80009921848 */
[----:B------:R1:W-:Y:S04]  /*c680*/  LDGSTS.E [R252+0x42c00], [R38.64], P3 ;  /* 0x42c0000026fc7fae */ /* 0x0003e80009921848 */
[----:B------:R1:W-:Y:S04]  /*c690*/  LDGSTS.E [R5+0x43c00], [R50.64], P3 ;  /* 0x43c0000032057fae */ /* 0x0003e80009921848 */
[----:B------:R1:W-:Y:S04]  /*c6a0*/  LDGSTS.E [R252+0x44c00], [R64.64], P3 ;  /* 0x44c0000040fc7fae */ /* 0x0003e80009921848 */
[----:B------:R1:W-:Y:S04]  /*c6b0*/  LDGSTS.E [R5+0x45c00], [R142.64], P3 ;  /* 0x45c000008e057fae */ /* 0x0003e80009921848 */
[----:B------:R1:W-:Y:S02]  /*c6c0*/  LDGSTS.E [R252+0x46c00], [R140.64], P3 ;  /* 0x46c000008cfc7fae */ /* 0x0003e40009921848 */
[----:B-1----:R-:W-:-:S02]  /*c6d0*/  IADD3 R252, R124, 0x100000, RZ ;  /* 0x001000007cfc7810 */ /* 0x002fc40007ffe0ff */
[----:B-----5:R1:W-:Y:S04]  /*c6e0*/  LDGSTS.E [R5+0x47c00], [R138.64], P3 ;  /* 0x47c000008a057fae */ /* 0x0203e80009921848 */
[----:B--2---:R2:W-:Y:S01]  /*c6f0*/  LDGSTS.E [R252+0x40e00], [R136.64], P3 ;  /* 0x40e0000088fc7fae */ /* 0x0045e20009921848 */
[----:B-1----:R-:W-:-:S03]  /*c700*/  IADD3 R5, R124, 0x100000, RZ ;  /* 0x001000007c057810 */ /* 0x002fc60007ffe0ff */
[----:B------:R-:W5:Y:S04]  /*c710*/  LDL.LU.64 R138, [R1+0xa50] ;  /* 0x000a5000018a7983 */ /* 0x000f680000300a00 */
[----:B---3--:R1:W-:Y:S04]  /*c720*/  LDGSTS.E [R5+0x41e00], [R134.64], P3 ;  /* 0x41e0000086057fae */ /* 0x0083e80009921848 */
[----:B----4-:R3:W-:Y:S04]  /*c730*/  LDGSTS.E [R252+0x42e00], [R118.64], P3 ;  /* 0x42e0000076fc7fae */ /* 0x0107e80009921848 */
[----:B------:R4:W-:Y:S01]  /*c740*/  LDGSTS.E [R5+0x43e00], [R132.64], P3 ;  /* 0x43e0000084057fae */ /* 0x0009e20009921848 */
[----:B---3--:R-:W-:-:S05]  /*c750*/  IADD3 R118, R124, 0x100000, RZ ;  /* 0x001000007c767810 */ /* 0x008fca0007ffe0ff */
[----:B------:R3:W-:Y:S04]  /*c760*/  LDGSTS.E [R118+0x44e00], [R130.64], P3 ;  /* 0x44e0000082767fae */ /* 0x0007e80009921848 */
[----:B------:R1:W-:Y:S04]  /*c770*/  LDGSTS.E [R252+0x45e00], [R128.64], P3 ;  /* 0x45e0000080fc7fae */ /* 0x0003e80009921848 */
[----:B------:R1:W-:Y:S04]  /*c780*/  LDGSTS.E [R5+0x46e00], [R122.64], P3 ;  /* 0x46e000007a057fae */ /* 0x0003e80009921848 */
[----:B---3--:R-:W3:Y:S04]  /*c790*/  LDL.LU.64 R118, [R1+0xa48] ;  /* 0x000a480001767983 */ /* 0x008ee80000300a00 */
[----:B------:R1:W-:Y:S04]  /*c7a0*/  LDGSTS.E [R252+0x47e00], [R120.64], P3 ;  /* 0x47e0000078fc7fae */ /* 0x0003e80009921848 */
[----:B------:R-:W0:Y:S01]  /*c7b0*/  LDGDEPBAR ;  /* 0x00000000000079af */ /* 0x000e220000000000 */
[----:B------:R-:W-:-:S03]  /*c7c0*/  IMAD.SHL.U32 R0, R0, 0x80, RZ ;  /* 0x0000008000007824 */ /* 0x000fc600078e00ff */
[----:B--2---:R-:W2:Y:S04]  /*c7d0*/  LDL.LU.64 R136, [R1+0xa40] ;  /* 0x000a400001887983 */ /* 0x004ea80000300a00 */
[----:B----4-:R-:W4:Y:S01]  /*c7e0*/  LDL.LU.64 R132, [R1+0xa38] ;  /* 0x000a380001847983 */ /* 0x010f220000300a00 */
[----:B------:R-:W-:-:S03]  /*c7f0*/  IMAD.WIDE R116, R0, 0x4, R116 ;  /* 0x0000000400747825 */ /* 0x000fc600078e0274 */
[----:B------:R-:W-:Y:S01]  /*c800*/  BAR.SYNC.DEFER_BLOCKING 0x0 ;  /* 0x0000000000007b1d */ /* 0x000fe20000010000 */
[----:B------:R-:W-:-:S05]  /*c810*/  IMAD.WIDE R110, R0, 0x4, R110 ;  /* 0x00000004006e7825 */ /* 0x000fca00078e026e */
[----:B------:R-:W4:Y:S01]  /*c820*/  LDL.LU.64 R130, [R1+0x9d0] ;  /* 0x0009d00001827983 */ /* 0x000f220000300a00 */
[----:B------:R-:W-:-:S03]  /*c830*/  IMAD.WIDE R112, R0, 0x4, R112 ;  /* 0x0000000400707825 */ /* 0x000fc600078e0270 */
[----:B-1----:R-:W4:Y:S01]  /*c840*/  LDL.LU.64 R128, [R1+0x9c8] ;  /* 0x0009c80001807983 */ /* 0x002f220000300a00 */
[----:B------:R-:W-:-:S03]  /*c850*/  IMAD.WIDE R114, R0, 0x4, R114 ;  /* 0x0000000400727825 */ /* 0x000fc600078e0272 */
[----:B------:R-:W4:Y:S04]  /*c860*/  LDL.LU.64 R124, [R1+0x9c0] ;  /* 0x0009c000017c7983 */ /* 0x000f280000300a00 */
[----:B------:R-:W4:Y:S04]  /*c870*/  LDL.LU.64 R122, [R1+0x9b8] ;  /* 0x0009b800017a7983 */ /* 0x000f280000300a00 */
[----:B------:R-:W-:Y:S04]  /*c880*/  STL.64 [R1+0x1860], R116 ;  /* 0x0018607401007387 */ /* 0x000fe80000100a00 */
[----:B------:R-:W-:Y:S04]  /*c890*/  STL.64 [R1+0x1858], R110 ;  /* 0x0018586e01007387 */ /* 0x000fe80000100a00 */
[----:B------:R-:W-:Y:S04]  /*c8a0*/  STL.64 [R1+0x1850], R112 ;  /* 0x0018507001007387 */ /* 0x000fe80000100a00 */
[----:B------:R3:W-:Y:S04]  /*c8b0*/  STL.64 [R1+0x1848], R114 ;  /* 0x0018487201007387 */ /* 0x0007e80000100a00 */
[----:B------:R-:W4:Y:S04]  /*c8c0*/  LDL.LU.64 R140, [R1+0x950] ;  /* 0x00095000018c7983 */ /* 0x000f280000300a00 */
[----:B------:R-:W4:Y:S04]  /*c8d0*/  LDL.LU.64 R134, [R1+0x948] ;  /* 0x0009480001867983 */ /* 0x000f280000300a00 */
[----:B------:R-:W4:Y:S04]  /*c8e0*/  LDL.LU.64 R120, [R1+0x940] ;  /* 0x0009400001787983 */ /* 0x000f280000300a00 */
[----:B------:R-:W-:Y:S01]  /*c8f0*/  @!PT LDS RZ, [RZ] ;  /* 0x00000000fffff984 */ /* 0x000fe20000000800 */
[----:B------:R-:W-:Y:S01]  /*c900*/  @!PT LDS RZ, [RZ] ;  /* 0x00000000fffff984 */ /* 0x000fe20000000800 */
[----:B------:R-:W-:Y:S01]  /*c910*/  @!PT LDS RZ, [RZ] ;  /* 0x00000000fffff984 */ /* 0x000fe20000000800 */
[----:B------:R5:W-:Y:S04]  /*c920*/  LDGSTS.E [R126+0x40000], [R116.64], !P4 ;  /* 0x40000000747e7fae */ /* 0x000be8000e121848 */
[----:B------:R4:W-:Y:S04]  /*c930*/  LDGSTS.E [R126+0x40200], [R110.64], !P4 ;  /* 0x402000006e7e7fae */ /* 0x0009e8000e121848 */
[----:B------:R2:W-:Y:S04]  /*c940*/  LDGSTS.E [R126+0x40400], [R112.64], !P4 ;  /* 0x40400000707e7fae */ /* 0x0005e8000e121848 */
[----:B------:R3:W-:Y:S02]  /*c950*/  LDGSTS.E [R126+0x40600], [R114.64], !P4 ;  /* 0x40600000727e7fae */ /* 0x0007e4000e121848 */
[----:B---3--:R-:W-:-:S02]  /*c960*/  IMAD.WIDE R114, R0, 0x4, R118 ;  /* 0x0000000400727825 */ /* 0x008fc400078e0276 */
[----:B------:R-:W3:Y:S02]  /*c970*/  LDL.LU.64 R118, [R1+0x938] ;  /* 0x0009380001767983 */ /* 0x000ee40000300a00 */
[----:B-----5:R-:W-:-:S05]  /*c980*/  IMAD.WIDE R116, R0, 0x4, R138 ;  /* 0x0000000400747825 */ /* 0x020fca00078e028a */
[----:B------:R1:W-:Y:S01]  /*c990*/  STL.64 [R1+0x17f8], R116 ;  /* 0x0017f87401007387 */ /* 0x0003e20000100a00 */
[----:B--2---:R-:W-:-:S03]  /*c9a0*/  IMAD.WIDE R112, R0, 0x4, R136 ;  /* 0x0000000400707825 */ /* 0x004fc600078e0288 */
[----:B------:R2:W-:Y:S01]  /*c9b0*/  STL.64 [R1+0x17f0], R114 ;  /* 0x0017f07201007387 */ /* 0x0005e20000100a00 */
[----:B----4-:R-:W-:-:S03]  /*c9c0*/  IMAD.WIDE R110, R0, 0x4, R132 ;  /* 0x00000004006e7825 */ /* 0x010fc600078e0284 */
[----:B------:R1:W-:Y:S04]  /*c9d0*/  LDGSTS.E [R126+0x42000], [R116.64], !P2 ;  /* 0x42000000747e7fae */ /* 0x0003e8000d121848 */
[----:B------:R4:W-:Y:S04]  /*c9e0*/  STL.64 [R1+0x17e8], R112 ;  /* 0x0017e87001007387 */ /* 0x0009e80000100a00 */
[----:B------:R2:W-:Y:S04]  /*c9f0*/  LDGSTS.E [R126+0x42200], [R114.64], !P2 ;  /* 0x42200000727e7fae */ /* 0x0005e8000d121848 */
[----:B------:R5:W-:Y:S01]  /*ca00*/  STL.64 [R1+0x17e0], R110 ;  /* 0x0017e06e01007387 */ /* 0x000be20000100a00 */
[----:B-1----:R-:W-:-:S03]  /*ca10*/  IMAD.WIDE R116, R0, 0x4, R130 ;  /* 0x0000000400747825 */ /* 0x002fc600078e0282 */
[----:B------:R4:W-:Y:S04]  /*ca20*/  LDGSTS.E [R126+0x42400], [R112.64], !P2 ;  /* 0x42400000707e7fae */ /* 0x0009e8000d121848 */
[----:B------:R-:W3:Y:S01]  /*ca30*/  LDL.LU.64 R138, [R1+0x8d0] ;  /* 0x0008d000018a7983 */ /* 0x000ee20000300a00 */
[----:B--2---:R-:W-:-:S03]  /*ca40*/  IMAD.WIDE R114, R0, 0x4, R128 ;  /* 0x0000000400727825 */ /* 0x004fc600078e0280 */
[----:B------:R5:W-:Y:S04]  /*ca50*/  LDGSTS.E [R126+0x42600], [R110.64], !P2 ;  /* 0x426000006e7e7fae */ /* 0x000be8000d121848 */
[----:B------:R-:W2:Y:S01]  /*ca60*/  LDL.LU.64 R132, [R1+0x8c8] ;  /* 0x0008c80001847983 */ /* 0x000ea20000300a00 */
[----:B----4-:R-:W-:-:S03]  /*ca70*/  IMAD.WIDE R112, R0, 0x4, R124 ;  /* 0x0000000400707825 */ /* 0x010fc600078e027c */
[----:B------:R-:W4:Y:S01]  /*ca80*/  LDL.LU.64 R130, [R1+0x8c0] ;  /* 0x0008c00001827983 */ /* 0x000f220000300a00 */
[----:B-----5:R-:W-:-:S03]  /*ca90*/  IMAD.WIDE R110, R0, 0x4, R122 ;  /* 0x00000004006e7825 */ /* 0x020fc600078e027a */
[----:B------:R-:W5:Y:S04]  /*caa0*/  LDL.LU.64 R128, [R1+0x8b8] ;  /* 0x0008b80001807983 */ /* 0x000f680000300a00 */
[----:B------:R-:W-:Y:S04]  /*cab0*/  STL.64 [R1+0x1798], R116 ;  /* 0x0017987401007387 */ /* 0x000fe80000100a00 */
[----:B------:R-:W-:Y:S04]  /*cac0*/  STL.64 [R1+0x1790], R114 ;  /* 0x0017907201007387 */ /* 0x000fe80000100a00 */
[----:B------:R1:W-:Y:S04]  /*cad0*/  STL.64 [R1+0x1788], R112 ;  /* 0x0017887001007387 */ /* 0x0003e80000100a00 */
[----:B------:R3:W-:Y:S04]  /*cae0*/  STL.64 [R1+0x1780], R110 ;  /* 0x0017806e01007387 */ /* 0x0007e80000100a00 */
[----:B------:R1:W-:Y:S04]  /*caf0*/  LDGSTS.E [R126+0x44000], [R116.64], !P0 ;  /* 0x44000000747e7fae */ /* 0x0003e8000c121848 */
[----:B------:R-:W5:Y:S04]  /*cb00*/  LDL.LU.64 R136, [R1+0x850] ;  /* 0x0008500001887983 */ /* 0x000f680000300a00 */
[----:B------:R1:W-:Y:S04]  /*cb10*/  LDGSTS.E [R126+0x44200], [R114.64], !P0 ;  /* 0x44200000727e7fae */ /* 0x0003e8000c121848 */
[----:B------:R1:W-:Y:S04]  /*cb20*/  LDGSTS.E [R126+0x44400], [R112.64], !P0 ;  /* 0x44400000707e7fae */ /* 0x0003e8000c121848 */
[----:B------:R-:W5:Y:S04]  /*cb30*/  LDL.LU.64 R124, [R1+0x848] ;  /* 0x00084800017c7983 */ /* 0x000f680000300a00 */
[----:B------:R-:W5:Y:S01]  /*cb40*/  LDL.LU.64 R122, [R1+0x840] ;  /* 0x00084000017a7983 */ /* 0x000f620000300a00 */
[----:B-1----:R-:W-:-:S03]  /*cb50*/  IMAD.WIDE R112, R0, 0x4, R120 ;  /* 0x0000000400707825 */ /* 0x002fc600078e0278 */
[----:B------:R3:W-:Y:S04]  /*cb60*/  LDGSTS.E [R126+0x44600], [R110.64], !P0 ;  /* 0x446000006e7e7fae */ /* 0x0007e8000c121848 */
[----:B------:R-:W5:Y:S01]  /*cb70*/  LDL.LU.64 R120, [R1+0x838] ;  /* 0x0008380001787983 */ /* 0x000f620000300a00 */
[----:B------:R-:W-:-:S04]  /*cb80*/  IMAD.WIDE R116, R0, 0x4, R140 ;  /* 0x0000000400747825 */ /* 0x000fc800078e028c */
[C---:B------:R-:W-:Y:S01]  /*cb90*/  IMAD.WIDE R114, R0.reuse, 0x4, R134 ;  /* 0x0000000400727825 */ /* 0x040fe200078e0286 */
[----:B------:R1:W-:Y:S04]  /*cba0*/  STL.64 [R1+0x1740], R116 ;  /* 0x0017407401007387 */ /* 0x0003e80000100a00 */
[----:B------:R2:W-:Y:S04]  /*cbb0*/  STL.64 [R1+0x1738], R114 ;  /* 0x0017387201007387 */ /* 0x0005e80000100a00 */
[----:B------:R4:W-:Y:S04]  /*cbc0*/  STL.64 [R1+0x1730], R112 ;  /* 0x0017307001007387 */ /* 0x0009e80000100a00 */
[----:B------:R1:W-:Y:S04]  /*cbd0*/  LDGSTS.E [R126+0x46000], [R116.64], !P1 ;  /* 0x46000000747e7fae */ /* 0x0003e8000c921848 */
[----:B------:R2:W-:Y:S04]  /*cbe0*/  LDGSTS.E [R126+0x46200], [R114.64], !P1 ;  /* 0x46200000727e7fae */ /* 0x0005e8000c921848 */
[----:B------:R4:W-:Y:S01]  /*cbf0*/  LDGSTS.E [R126+0x46400], [R112.64], !P1 ;  /* 0x46400000707e7fae */ /* 0x0009e2000c921848 */
[----:B---3--:R-:W-:-:S05]  /*cc00*/  IMAD.WIDE R110, R0, 0x4, R118 ;  /* 0x00000004006e7825 */ /* 0x008fca00078e0276 */
[----:B------:R5:W-:Y:S04]  /*cc10*/  STL.64 [R1+0x1728], R110 ;  /* 0x0017286e01007387 */ /* 0x000be80000100a00 */
[----:B------:R-:W3:Y:S04]  /*cc20*/  LDL.LU.64 R140, [R1+0x7d0] ;  /* 0x0007d000018c7983 */ /* 0x000ee80000300a00 */
[----:B------:R-:W3:Y:S04]  /*cc30*/  LDL.LU.64 R134, [R1+0x7c8] ;  /* 0x0007c80001867983 */ /* 0x000ee80000300a00 */
[----:B------:R-:W3:Y:S04]  /*cc40*/  LDL.LU.64 R118, [R1+0x7c0] ;  /* 0x0007c00001767983 */ /* 0x000ee80000300a00 */
[----:B------:R5:W-:Y:S01]  /*cc50*/  LDGSTS.E [R126+0x46600], [R110.64], !P1 ;  /* 0x466000006e7e7fae */ /* 0x000be2000c921848 */
[----:B-1----:R-:W-:-:S05]  /*cc60*/  IMAD.WIDE R116, R0, 0x4, R138 ;  /* 0x0000000400747825 */ /* 0x002fca00078e028a */
[----:B------:R1:W-:Y:S01]  /*cc70*/  LDGSTS.E [R126+0x48000], [R116.64], !P6 ;  /* 0x48000000747e7fae */ /* 0x0003e2000f121848 */
[----:B--2---:R-:W-:-:S03]  /*cc80*/  IMAD.WIDE R114, R0, 0x4, R132 ;  /* 0x0000000400727825 */ /* 0x004fc600078e0284 */
[----:B------:R-:W2:Y:S01]  /*cc90*/  LDL.LU.64 R132, [R1+0x7b8] ;  /* 0x0007b80001847983 */ /* 0x000ea20000300a00 */
[----:B----4-:R-:W-:-:S03]  /*cca0*/  IMAD.WIDE R112, R0, 0x4, R130 ;  /* 0x0000000400707825 */ /* 0x010fc600078e0282 */
[----:B------:R1:W-:Y:S01]  /*ccb0*/  STL.64 [R1+0x16e0], R116 ;  /* 0x0016e07401007387 */ /* 0x0003e20000100a00 */
[----:B-----5:R-:W-:-:S03]  /*ccc0*/  IMAD.WIDE R110, R0, 0x4, R128 ;  /* 0x00000004006e7825 */ /* 0x020fc600078e0280 */
[----:B------:R4:W-:Y:S04]  /*ccd0*/  STL.64 [R1+0x16d8], R114 ;  /* 0x0016d87201007387 */ /* 0x0009e80000100a00 */
[----:B------:R5:W-:Y:S04]  /*cce0*/  STL.64 [R1+0x16d0], R112 ;  /* 0x0016d07001007387 */ /* 0x000be80000100a00 */
[----:B------:R4:W-:Y:S04]  /*ccf0*/  LDGSTS.E [R126+0x48200], [R114.64], !P6 ;  /* 0x48200000727e7fae */ /* 0x0009e8000f121848 */
[----:B------:R4:W-:Y:S04]  /*cd00*/  STL.64 [R1+0x16c8], R110 ;  /* 0x0016c86e01007387 */ /* 0x0009e80000100a00 */
[----:B------:R5:W-:Y:S04]  /*cd10*/  LDGSTS.E [R126+0x48400], [R112.64], !P6 ;  /* 0x48400000707e7fae */ /* 0x000be8000f121848 */
[----:B------:R-:W2:Y:S01]  /*cd20*/  LDL.LU.64 R130, [R1+0x758] ;  /* 0x0007580001827983 */ /* 0x000ea20000300a00 */
[----:B-1----:R-:W-:-:S03]  /*cd30*/  IMAD.WIDE R116, R0, 0x4, R136 ;  /* 0x0000000400747825 */ /* 0x002fc600078e0288 */
[----:B------:R1:W-:Y:S04]  /*cd40*/  LDGSTS.E [R126+0x48600], [R110.64], !P6 ;  /* 0x486000006e7e7fae */ /* 0x0003e8000f121848 */
[----:B------:R-:W2:Y:S04]  /*cd50*/  LDL.LU.64 R128, [R1+0x750] ;  /* 0x0007500001807983 */ /* 0x000ea80000300a00 */
[----:B------:R1:W-:Y:S01]  /*cd60*/  LDGSTS.E [R126+0x4a000], [R116.64], !P5 ;  /* 0x4a000000747e7fae */ /* 0x0003e2000e921848 */
[----:B----4-:R-:W-:-:S03]  /*cd70*/  IMAD.WIDE R114, R0, 0x4, R124 ;  /* 0x0000000400727825 */ /* 0x010fc600078e027c */
[----:B------:R-:W4:Y:S01]  /*cd80*/  LDL.LU.64 R124, [R1+0x748] ;  /* 0x00074800017c7983 */ /* 0x000f220000300a00 */
[----:B-----5:R-:W-:-:S03]  /*cd90*/  IMAD.WIDE R112, R0, 0x4, R122 ;  /* 0x0000000400707825 */ /* 0x020fc600078e027a */
[----:B------:R-:W-:Y:S04]  /*cda0*/  STL.64 [R1+0x1680], R116 ;  /* 0x0016807401007387 */ /* 0x000fe80000100a00 */
[----:B------:R-:W5:Y:S01]  /*cdb0*/  LDL.LU.64 R122, [R1+0x740] ;  /* 0x00074000017a7983 */ /* 0x000f620000300a00 */
[----:B-1----:R-:W-:-:S03]  /*cdc0*/  IMAD.WIDE R110, R0, 0x4, R120 ;  /* 0x00000004006e7825 */ /* 0x002fc600078e0278 */
[----:B------:R-:W-:Y:S04]  /*cdd0*/  STL.64 [R1+0x1678], R114 ;  /* 0x0016787201007387 */ /* 0x000fe80000100a00 */
[----:B------:R3:W-:Y:S04]  /*cde0*/  STL.64 [R1+0x1670], R112 ;  /* 0x0016707001007387 */ /* 0x0007e80000100a00 */
[----:B------:R2:W-:Y:S04]  /*cdf0*/  STL.64 [R1+0x1668], R110 ;  /* 0x0016686e01007387 */ /* 0x0005e80000100a00 */
[----:B------:R-:W5:Y:S04]  /*ce00*/  LDL.LU.64 R138, [R1+0x6f8] ;  /* 0x0006f800018a7983 */ /* 0x000f680000300a00 */
[----:B------:R-:W5:Y:S04]  /*ce10*/  LDL.LU.64 R136, [R1+0x6f0] ;  /* 0x0006f00001887983 */ /* 0x000f680000300a00 */
[----:B------:R-:W5:Y:S04]  /*ce20*/  LDL.LU.64 R120, [R1+0x6e8] ;  /* 0x0006e80001787983 */ /* 0x000f680000300a00 */
[----:B------:R1:W-:Y:S04]  /*ce30*/  LDGSTS.E [R126+0x4a200], [R114.64], !P5 ;  /* 0x4a200000727e7fae */ /* 0x0003e8000e921848 */
[----:B------:R3:W-:Y:S01]  /*ce40*/  LDGSTS.E [R126+0x4a400], [R112.64], !P5 ;  /* 0x4a400000707e7fae */ /* 0x0007e2000e921848 */
[----:B------:R-:W-:-:S03]  /*ce50*/  IADD3 R5, R4, -0x99, RZ ;  /* 0xffffff6704057810 */ /* 0x000fc60007ffe0ff */
[----:B------:R2:W-:Y:S01]  /*ce60*/  LDGSTS.E [R126+0x4a600], [R110.64], !P5 ;  /* 0x4a6000006e7e7fae */ /* 0x0005e2000e921848 */
[----:B---3--:R-:W-:-:S03]  /*ce70*/  IMAD.WIDE R112, R0, 0x4, R118 ;  /* 0x0000000400707825 */ /* 0x008fc600078e0276 */
[----:B------:R-:W3:Y:S01]  /*ce80*/  LDL.LU.64 R118, [R1+0x6e0] ;  /* 0x0006e00001767983 */ /* 0x000ee20000300a00 */
[----:B------:R-:W-:Y:S01]  /*ce90*/  ISETP.GE.U32.AND P3, PT, R5, 0x7ffffee8, PT ;  /* 0x7ffffee80500780c */ /* 0x000fe20003f66070 */
[----:B------:R-:W-:Y:S01]  /*cea0*/  IMAD.WIDE R116, R0, 0x4, R140 ;  /* 0x0000000400747825 */ /* 0x000fe200078e028c */
[----:B------:R-:W-:-:S03]  /*ceb0*/  IADD3 R5, R4, -0x9d, RZ ;  /* 0xffffff6304057810 */ /* 0x000fc60007ffe0ff */
[C---:B-1----:R-:W-:Y:S01]  /*cec0*/  IMAD.WIDE R114, R0.reuse, 0x4, R134 ;  /* 0x0000000400727825 */ /* 0x042fe200078e0286 */
[----:B------:R-:W-:Y:S01]  /*ced0*/  ISETP.GE.U32.AND P4, PT, R5, 0x7ffffee4, PT ;  /* 0x7ffffee40500780c */ /* 0x000fe20003f86070 */
[----:B------:R1:W-:Y:S04]  /*cee0*/  STL.64 [R1+0x1620], R116 ;  /* 0x0016207401007387 */ /* 0x0003e80000100a00 */
[----:B------:R1:W-:Y:S04]  /*cef0*/  STL.64 [R1+0x1618], R114 ;  /* 0x0016187201007387 */ /* 0x0003e80000100a00 */
[----:B------:R4:W-:Y:S04]  /*cf00*/  STL.64 [R1+0x1610], R112 ;  /* 0x0016107001007387 */ /* 0x0009e80000100a00 */
[----:B------:R1:W-:Y:S04]  /*cf10*/  LDGSTS.E [R126+0x4c000], [R116.64], !P3 ;  /* 0x4c000000747e7fae */ /* 0x0003e8000d921848 */
[----:B------:R1:W-:Y:S01]  /*cf20*/  LDGSTS.E [R126+0x4c200], [R114.64], !P3 ;  /* 0x4c200000727e7fae */ /* 0x0003e2000d921848 */
[----:B--2---:R-:W-:-:S03]  /*cf30*/  IMAD.WIDE R110, R0, 0x4, R132 ;  /* 0x00000004006e7825 */ /* 0x004fc600078e0284 */
[----:B------:R4:W-:Y:S04]  /*cf40*/  LDGSTS.E [R126+0x4c400], [R112.64], !P3 ;  /* 0x4c400000707e7fae */ /* 0x0009e8000d921848 */
[----:B------:R5:W-:Y:S04]  /*cf50*/  STL.64 [R1+0x1608], R110 ;  /* 0x0016086e01007387 */ /* 0x000be80000100a00 */
[----:B------:R-:W2:Y:S04]  /*cf60*/  LDL.LU.64 R134, [R1+0x698] ;  /* 0x0006980001867983 */ /* 0x000ea80000300a00 */
[----:B------:R-:W2:Y:S04]  /*cf70*/  LDL.LU.64 R132, [R1+0x690] ;  /* 0x0006900001847983 */ /* 0x000ea80000300a00 */
[----:B------:R5:W-:Y:S01]  /*cf80*/  LDGSTS.E [R126+0x4c600], [R110.64], !P3 ;  /* 0x4c6000006e7e7fae */ /* 0x000be2000d921848 */
[----:B-1----:R-:W-:-:S03]  /*cf90*/  IMAD.WIDE R116, R0, 0x4, R130 ;  /* 0x0000000400747825 */ /* 0x002fc600078e0282 */
[----:B------:R-:W2:Y:S04]  /*cfa0*/  LDL.LU.64 R130, [R1+0x688] ;  /* 0x0006880001827983 */ /* 0x000ea80000300a00 */
[----:B------:R1:W-:Y:S01]  /*cfb0*/  LDGSTS.E [R126+0x4e000], [R116.64], !P4 ;  /* 0x4e000000747e7fae */ /* 0x0003e2000e121848 */
[----:B------:R-:W-:-:S03]  /*cfc0*/  IMAD.WIDE R114, R0, 0x4, R128 ;  /* 0x0000000400727825 */ /* 0x000fc600078e0280 */
[----:B------:R-:W2:Y:S04]  /*cfd0*/  LDL.LU.64 R128, [R1+0x680] ;  /* 0x0006800001807983 */ /* 0x000ea80000300a00 */
[----:B------:R1:W-:Y:S01]  /*cfe0*/  STL.64 [R1+0x15c0], R116 ;  /* 0x0015c07401007387 */ /* 0x0003e20000100a00 */
[----:B----4-:R-:W-:-:S03]  /*cff0*/  IMAD.WIDE R112, R0, 0x4, R124 ;  /* 0x0000000400707825 */ /* 0x010fc600078e027c */
[----:B------:R-:W-:Y:S01]  /*d000*/  STL.64 [R1+0x15a8], R114 ;  /* 0x0015a87201007387 */ /* 0x000fe20000100a00 */
[----:B-----5:R-:W-:-:S03]  /*d010*/  IMAD.WIDE R110, R0, 0x4, R122 ;  /* 0x00000004006e7825 */ /* 0x020fc600078e027a */
[----:B------:R4:W-:Y:S04]  /*d020*/  STL.64 [R1+0x15a0], R112 ;  /* 0x0015a07001007387 */ /* 0x0009e80000100a00 */
[----:B------:R3:W-:Y:S04]  /*d030*/  STL.64 [R1+0x1598], R110 ;  /* 0x0015986e01007387 */ /* 0x0007e80000100a00 */
[----:B------:R-:W5:Y:S04]  /*d040*/  LDL.LU.64 R124, [R1+0x638] ;  /* 0x00063800017c7983 */ /* 0x000f680000300a00 */
[----:B------:R4:W-:Y:S01]  /*d050*/  LDGSTS.E [R126+0x4e200], [R114.64], !P4 ;  /* 0x4e200000727e7fae */ /* 0x0009e2000e121848 */
[----:B-1----:R-:W-:-:S03]  /*d060*/  IMAD.WIDE R116, R0, 0x4, R138 ;  /* 0x0000000400747825 */ /* 0x002fc600078e028a */
[----:B------:R-:W5:Y:S04]  /*d070*/  LDL.LU.64 R122, [R1+0x630] ;  /* 0x00063000017a7983 */ /* 0x000f680000300a00 */
[----:B------:R4:W-:Y:S04]  /*d080*/  LDGSTS.E [R126+0x4e400], [R112.64], !P4 ;  /* 0x4e400000707e7fae */ /* 0x0009e8000e121848 */
[----:B------:R-:W5:Y:S04]  /*d090*/  LDL.LU.64 R138, [R1+0x628] ;  /* 0x00062800018a7983 */ /* 0x000f680000300a00 */
[----:B------:R2:W-:Y:S01]  /*d0a0*/  STL.64 [R1+0x1550], R116 ;  /* 0x0015507401007387 */ /* 0x0005e20000100a00 */
[----:B----4-:R-:W-:-:S03]  /*d0b0*/  IMAD.WIDE R112, R0, 0x4, R120 ;  /* 0x0000000400707825 */ /* 0x010fc600078e0278 */
[----:B------:R3:W-:Y:S04]  /*d0c0*/  LDGSTS.E [R126+0x4e600], [R110.64], !P4 ;  /* 0x4e6000006e7e7fae */ /* 0x0007e8000e121848 */
[----:B------:R-:W5:Y:S01]  /*d0d0*/  LDL.LU.64 R120, [R1+0x620] ;  /* 0x0006200001787983 */ /* 0x000f620000300a00 */
[----:B------:R-:W-:-:S05]  /*d0e0*/  IMAD.WIDE R114, R0, 0x4, R136 ;  /* 0x0000000400727825 */ /* 0x000fca00078e0288 */
[----:B------:R1:W-:Y:S04]  /*d0f0*/  STL.64 [R1+0x1548], R114 ;  /* 0x0015487201007387 */ /* 0x0003e80000100a00 */
[----:B------:R1:W-:Y:S01]  /*d100*/  STL.64 [R1+0x1540], R112 ;  /* 0x0015407001007387 */ /* 0x0003e20000100a00 */
[----:B---3--:R-:W-:-:S05]  /*d110*/  IMAD.WIDE R110, R0, 0x4, R118 ;  /* 0x00000004006e7825 */ /* 0x008fca00078e0276 */
[----:B------:R3:W-:Y:S04]  /*d120*/  STL.64 [R1+0x1538], R110 ;  /* 0x0015386e01007387 */ /* 0x0007e80000100a00 */
[----:B------:R-:W4:Y:S04]  /*d130*/  LDL.LU.64 R136, [R1+0x5d8] ;  /* 0x0005d80001887983 */ /* 0x000f280000300a00 */
[----:B------:R-:W4:Y:S01]  /*d140*/  LDL.LU.64 R118, [R1+0x5d0] ;  /* 0x0005d00001767983 */ /* 0x000f220000300a00 */
[----:B------:R-:W-:-:S04]  /*d150*/  IADD3 R5, R4, -0xa1, RZ ;  /* 0xffffff5f04057810 */ /* 0x000fc80007ffe0ff */
[----:B------:R-:W-:Y:S02]  /*d160*/  ISETP.GE.U32.AND P2, PT, R5, 0x7ffffee0, PT ;  /* 0x7ffffee00500780c */ /* 0x000fe40003f46070 */
[----:B------:R-:W-:-:S04]  /*d170*/  IADD3 R5, R4, -0xa5, RZ ;  /* 0xffffff5b04057810 */ /* 0x000fc80007ffe0ff */
[----:B------:R-:W-:-:S07]  /*d180*/  ISETP.GE.U32.AND P0, PT, R5, 0x7ffffedc, PT ;  /* 0x7ffffedc0500780c */ /* 0x000fce0003f06070 */
[----:B------:R2:W-:Y:S04]  /*d190*/  LDGSTS.E [R126+0x50000], [R116.64], !P2 ;  /* 0x50000000747e7fae */ /* 0x0005e8000d121848 */
[----:B------:R1:W-:Y:S04]  /*d1a0*/  LDGSTS.E [R126+0x50200], [R114.64], !P2 ;  /* 0x50200000727e7fae */ /* 0x0003e8000d121848 */
[----:B------:R2:W-:Y:S02]  /*d1b0*/  LDGSTS.E [R126+0x50400], [R112.64], !P2 ;  /* 0x50400000707e7fae */ /* 0x0005e4000d121848 */
[----:B--2---:R-:W-:-:S02]  /*d1c0*/  IMAD.WIDE R116, R0, 0x4, R134 ;  /* 0x0000000400747825 */ /* 0x004fc400078e0286 */
[----:B------:R3:W-:Y:S02]  /*d1d0*/  LDGSTS.E [R126+0x50600], [R110.64], !P2 ;  /* 0x506000006e7e7fae */ /* 0x0007e4000d121848 */
[C---:B-1----:R-:W-:Y:S02]  /*d1e0*/  IMAD.WIDE R114, R0.reuse, 0x4, R132 ;  /* 0x0000000400727825 */ /* 0x042fe400078e0284 */
[----:B------:R-:W2:Y:S04]  /*d1f0*/  LDL.LU.64 R134, [R1+0x5c8] ;  /* 0x0005c80001867983 */ /* 0x000ea80000300a00 */
[----:B------:R-:W2:Y:S01]  /*d200*/  LDL.LU.64 R132, [R1+0x5c0] ;  /* 0x0005c00001847983 */ /* 0x000ea20000300a00 */
[----:B------:R-:W-:-:S03]  /*d210*/  IMAD.WIDE R112, R0, 0x4, R130 ;  /* 0x0000000400707825 */ /* 0x000fc600078e0282 */
[----:B------:R5:W-:Y:S01]  /*d220*/  STL.64 [R1+0x14f0], R116 ;  /* 0x0014f07401007387 */ /* 0x000be20000100a00 */
[----:B------:R-:W-:-:S03]  /*d230*/  IADD3 R5, R4, -0xa9, RZ ;  /* 0xffffff5704057810 */ /* 0x000fc60007ffe0ff */
[----:B------:R1:W-:Y:S01]  /*d240*/  STL.64 [R1+0x14e8], R114 ;  /* 0x0014e87201007387 */ /* 0x0003e20000100a00 */
[----:B---3--:R-:W-:-:S03]  /*d250*/  IMAD.WIDE R110, R0, 0x4, R128 ;  /* 0x00000004006e7825 */ /* 0x008fc600078e0280 */
[----:B------:R3:W-:Y:S04]  /*d260*/  STL.64 [R1+0x14e0], R112 ;  /* 0x0014e07001007387 */ /* 0x0007e80000100a00 */
[----:B------:R1:W-:Y:S01]  /*d270*/  STL.64 [R1+0x14d8], R110 ;  /* 0x0014d86e01007387 */ /* 0x0003e20000100a00 */
[----:B------:R-:W-:-:S03]  /*d280*/  ISETP.GE.U32.AND P1, PT, R5, 0x7ffffed8, PT ;  /* 0x7ffffed80500780c */ /* 0x000fc60003f26070 */
[----:B------:R-:W2:Y:S04]  /*d290*/  LDL.LU.64 R130, [R1+0x578] ;  /* 0x0005780001827983 */ /* 0x000ea80000300a00 */
[----:B------:R5:W-:Y:S04]  /*d2a0*/  LDGSTS.E [R126+0x52000], [R116.64], !P0 ;  /* 0x52000000747e7fae */ /* 0x000be8000c121848 */
[----:B------:R1:W-:Y:S04]  /*d2b0*/  LDGSTS.E [R126+0x52200], [R114.64], !P0 ;  /* 0x52200000727e7fae */ /* 0x0003e8000c121848 */
[----:B------:R-:W2:Y:S01]  /*d2c0*/  LDL.LU.64 R128, [R1+0x570] ;  /* 0x0005700001807983 */ /* 0x000ea20000300a00 */
[----:B-----5:R-:W-:-:S03]  /*d2d0*/  IMAD.WIDE R116, R0, 0x4, R124 ;  /* 0x0000000400747825 */ /* 0x020fc600078e027c */
[----:B------:R3:W-:Y:S04]  /*d2e0*/  LDGSTS.E [R126+0x52400], [R112.64], !P0 ;  /* 0x52400000707e7fae */ /* 0x0007e8000c121848 */
[----:B------:R-:W5:Y:S01]  /*d2f0*/  LDL.LU.64 R124, [R1+0x568] ;  /* 0x00056800017c7983 */ /* 0x000f620000300a00 */
[----:B-1----:R-:W-:-:S03]  /*d300*/  IMAD.WIDE R114, R0, 0x4, R122 ;  /* 0x0000000400727825 */ /* 0x002fc600078e027a */
[----:B------:R1:W-:Y:S04]  /*d310*/  LDGSTS.E [R126+0x52600], [R110.64], !P0 ;  /* 0x526000006e7e7fae */ /* 0x0003e8000c121848 */
[----:B------:R-:W5:Y:S01]  /*d320*/  LDL.LU.64 R122, [R1+0x560] ;  /* 0x00056000017a7983 */ /* 0x000f620000300a00 */
[----:B---3--:R-:W-:-:S03]  /*d330*/  IMAD.WIDE R112, R0, 0x4, R138 ;  /* 0x0000000400707825 */ /* 0x008fc600078e028a */
[----:B------:R-:W-:Y:S04]  /*d340*/  STL.64 [R1+0x1490], R116 ;  /* 0x0014907401007387 */ /* 0x000fe80000100a00 */
[----:B------:R4:W-:Y:S01]  /*d350*/  STL.64 [R1+0x1488], R114 ;  /* 0x0014887201007387 */ /* 0x0009e20000100a00 */
[----:B-1----:R-:W-:-:S03]  /*d360*/  IMAD.WIDE R110, R0, 0x4, R120 ;  /* 0x00000004006e7825 */ /* 0x002fc600078e0278 */
[----:B------:R2:W-:Y:S04]  /*d370*/  STL.64 [R1+0x1480], R112 ;  /* 0x0014807001007387 */ /* 0x0005e80000100a00 */
[----:B------:R1:W-:Y:S04]  /*d380*/  STL.64 [R1+0x1478], R110 ;  /* 0x0014786e01007387 */ /* 0x0003e80000100a00 */
[----:B------:R-:W3:Y:S04]  /*d390*/  LDL.LU.64 R140, [R1+0x518] ;  /* 0x00051800018c7983 */ /* 0x000ee80000300a00 */
[----:B------:R-:W3:Y:S04]  /*d3a0*/  LDL.LU.64 R138, [R1+0x510] ;  /* 0x00051000018a7983 */ /* 0x000ee80000300a00 */
[----:B------:R-:W3:Y:S04]  /*d3b0*/  LDL.LU.64 R120, [R1+0x508] ;  /* 0x0005080001787983 */ /* 0x000ee80000300a00 */
[----:B------:R1:W-:Y:S04]  /*d3c0*/  LDGSTS.E [R126+0x54000], [R116.64], !P1 ;  /* 0x54000000747e7fae */ /* 0x0003e8000c921848 */
[----:B------:R4:W-:Y:S01]  /*d3d0*/  LDGSTS.E [R126+0x54200], [R114.64], !P1 ;  /* 0x54200000727e7fae */ /* 0x0009e2000c921848 */
[----:B------:R-:W-:-:S03]  /*d3e0*/  IADD3 R5, R4, -0xad, RZ ;  /* 0xffffff5304057810 */ /* 0x000fc60007ffe0ff */
[----:B------:R2:W-:Y:S01]  /*d3f0*/  LDGSTS.E [R126+0x54400], [R112.64], !P1 ;  /* 0x54400000707e7fae */ /* 0x0005e2000c921848 */
[C---:B----4-:R-:W-:Y:S01]  /*d400*/  IMAD.WIDE R114, R0.reuse, 0x4, R118 ;  /* 0x0000000400727825 */ /* 0x050fe200078e0276 */
[----:B------:R-:W-:Y:S02]  /*d410*/  ISETP.GE.U32.AND P6, PT, R5, 0x7ffffed4, PT ;  /* 0x7ffffed40500780c */ /* 0x000fe40003fc6070 */
[----:B------:R-:W4:Y:S01]  /*d420*/  LDL.LU.64 R118, [R1+0x500] ;  /* 0x0005000001767983 */ /* 0x000f220000300a00 */
[----:B-1----:R-:W-:-:S03]  /*d430*/  IMAD.WIDE R116, R0, 0x4, R136 ;  /* 0x0000000400747825 */ /* 0x002fc600078e0288 */
[----:B------:R1:W-:Y:S01]  /*d440*/  LDGSTS.E [R126+0x54600], [R110.64], !P1 ;  /* 0x546000006e7e7fae */ /* 0x0003e2000c921848 */
[----:B------:R-:W-:-:S03]  /*d450*/  IADD3 R5, R4, -0xb1, RZ ;  /* 0xffffff4f04057810 */ /* 0x000fc60007ffe0ff */
[----:B------:R1:W-:Y:S01]  /*d460*/  STL.64 [R1+0x1430], R116 ;  /* 0x0014307401007387 */ /* 0x0003e20000100a00 */
[----:B------:R-:W-:-:S03]  /*d470*/  ISETP.GE.U32.AND P5, PT, R5, 0x7ffffed0, PT ;  /* 0x7ffffed00500780c */ /* 0x000fc60003fa6070 */
[----:B------:R1:W-:Y:S04]  /*d480*/  STL.64 [R1+0x1428], R114 ;  /* 0x0014287201007387 */ /* 0x0003e80000100a00 */
[----:B------:R1:W-:Y:S04]  /*d490*/  LDGSTS.E [R126+0x56000], [R116.64], !P6 ;  /* 0x56000000747e7fae */ /* 0x0003e8000f121848 */
[----:B------:R1:W-:Y:S01]  /*d4a0*/  LDGSTS.E [R126+0x56200], [R114.64], !P6 ;  /* 0x56200000727e7fae */ /* 0x0003e2000f121848 */
[----:B--2---:R-:W-:-:S04]  /*d4b0*/  IMAD.WIDE R112, R0, 0x4, R134 ;  /* 0x0000000400707825 */ /* 0x004fc800078e0286 */
[C---:B-1----:R-:W-:Y:S01]  /*d4c0*/  IMAD.WIDE R110, R0.reuse, 0x4, R132 ;  /* 0x00000004006e7825 */ /* 0x042fe200078e0284 */
[----:B------:R5:W-:Y:S04]  /*d4d0*/  STL.64 [R1+0x1420], R112 ;  /* 0x0014207001007387 */ /* 0x000be80000100a00 */
[----:B------:R1:W-:Y:S04]  /*d4e0*/  STL.64 [R1+0x1418], R110 ;  /* 0x0014186e01007387 */ /* 0x0003e80000100a00 */
[----:B------:R-:W2:Y:S04]  /*d4f0*/  LDL.LU.64 R136, [R1+0x4b8] ;  /* 0x0004b80001887983 */ /* 0x000ea80000300a00 */
[----:B------:R-:W2:Y:S04]  /*d500*/  LDL.LU.64 R134, [R1+0x4b0] ;  /* 0x0004b00001867983 */ /* 0x000ea80000300a00 */
[----:B------:R-:W2:Y:S01]  /*d510*/  LDL.LU.64 R132, [R1+0x4a8] ;  /* 0x0004a80001847983 */ /* 0x000ea20000300a00 */
[----:B------:R-:W-:-:S03]  /*d520*/  IMAD.WIDE R116, R0, 0x4, R130 ;  /* 0x0000000400747825 */ /* 0x000fc600078e0282 */
[----:B------:R5:W-:Y:S04]  /*d530*/  LDGSTS.E [R126+0x56400], [R112.64], !P6 ;  /* 0x56400000707e7fae */ /* 0x000be8000f121848 */
[----:B------:R-:W2:Y:S04]  /*d540*/  LDL.LU.64 R130, [R1+0x4a0] ;  /* 0x0004a00001827983 */ /* 0x000ea80000300a00 */
[----:B------:R1:W-:Y:S01]  /*d550*/  LDGSTS.E [R126+0x56600], [R110.64], !P6 ;  /* 0x566000006e7e7fae */ /* 0x0003e2000f121848 */
[----:B------:R-:W-:-:S03]  /*d560*/  IMAD.WIDE R114, R0, 0x4, R128 ;  /* 0x0000000400727825 */ /* 0x000fc600078e0280 */
[----:B------:R3:W-:Y:S04]  /*d570*/  STL.64 [R1+0x13d0], R116 ;  /* 0x0013d07401007387 */ /* 0x0007e80000100a00 */
[----:B------:R-:W-:Y:S01]  /*d580*/  STL.64 [R1+0x13c8], R114 ;  /* 0x0013c87201007387 */ /* 0x000fe20000100a00 */
[----:B-----5:R-:W-:-:S03]  /*d590*/  IMAD.WIDE R112, R0, 0x4, R124 ;  /* 0x0000000400707825 */ /* 0x020fc600078e027c */
[----:B------:R3:W-:Y:S01]  /*d5a0*/  LDGSTS.E [R126+0x58000], [R116.64], !P5 ;  /* 0x58000000747e7fae */ /* 0x0007e2000e921848 */
[----:B-1----:R-:W-:-:S03]  /*d5b0*/  IMAD.WIDE R110, R0, 0x4, R122 ;  /* 0x00000004006e7825 */ /* 0x002fc600078e027a */
[----:B------:R1:W-:Y:S04]  /*d5c0*/  STL.64 [R1+0x13c0], R112 ;  /* 0x0013c07001007387 */ /* 0x0003e80000100a00 */
[----:B------:R4:W-:Y:S04]  /*d5d0*/  STL.64 [R1+0x13b8], R110 ;  /* 0x0013b86e01007387 */ /* 0x0009e80000100a00 */
[----:B------:R-:W5:Y:S04]  /*d5e0*/  LDL.LU.64 R128, [R1+0x458] ;  /* 0x0004580001807983 */ /* 0x000f680000300a00 */
[----:B------:R1:W-:Y:S04]  /*d5f0*/  LDGSTS.E [R126+0x58200], [R114.64], !P5 ;  /* 0x58200000727e7fae */ /* 0x0003e8000e921848 */
[----:B------:R1:W-:Y:S04]  /*d600*/  LDGSTS.E [R126+0x58400], [R112.64], !P5 ;  /* 0x58400000707e7fae */ /* 0x0003e8000e921848 */
[----:B------:R-:W5:Y:S04]  /*d610*/  LDL.LU.64 R124, [R1+0x450] ;  /* 0x00045000017c7983 */ /* 0x000f680000300a00 */
[----:B------:R-:W5:Y:S01]  /*d620*/  LDL.LU.64 R122, [R1+0x448] ;  /* 0x00044800017a7983 */ /* 0x000f620000300a00 */
[----:B---3--:R-:W-:-:S03]  /*d630*/  IMAD.WIDE R116, R0, 0x4, R140 ;  /* 0x0000000400747825 */ /* 0x008fc600078e028c */
[----:B------:R4:W-:Y:S01]  /*d640*/  LDGSTS.E [R126+0x58600], [R110.64], !P5 ;  /* 0x586000006e7e7fae */ /* 0x0009e2000e921848 */
[----:B-1----:R-:W-:-:S03]  /*d650*/  IMAD.WIDE R112, R0, 0x4, R120 ;  /* 0x0000000400707825 */ /* 0x002fc600078e0278 */
[----:B------:R-:W5:Y:S01]  /*d660*/  LDL.LU.64 R120, [R1+0x440] ;  /* 0x0004400001787983 */ /* 0x000f620000300a00 */
[----:B------:R-:W-:-:S03]  /*d670*/  IMAD.WIDE R114, R0, 0x4, R138 ;  /* 0x0000000400727825 */ /* 0x000fc600078e028a */
[----:B------:R2:W-:Y:S04]  /*d680*/  STL.64 [R1+0x1370], R116 ;  /* 0x0013707401007387 */ /* 0x0005e80000100a00 */
[----:B------:R1:W-:Y:S04]  /*d690*/  STL.64 [R1+0x1368], R114 ;  /* 0x0013687201007387 */ /* 0x0003e80000100a00 */
[----:B------:R1:W-:Y:S01]  /*d6a0*/  STL.64 [R1+0x1360], R112 ;  /* 0x0013607001007387 */ /* 0x0003e20000100a00 */
[----:B----4-:R-:W-:-:S05]  /*d6b0*/  IMAD.WIDE R110, R0, 0x4, R118 ;  /* 0x00000004006e7825 */ /* 0x010fca00078e0276 */
[----:B------:R4:W-:Y:S04]  /*d6c0*/  STL.64 [R1+0x1358], R110 ;  /* 0x0013586e01007387 */ /* 0x0009e80000100a00 */
[----:B------:R-:W3:Y:S04]  /*d6d0*/  LDL.LU.64 R140, [R1+0x3f8] ;  /* 0x0003f800018c7983 */ /* 0x000ee80000300a00 */
[----:B------:R-:W3:Y:S04]  /*d6e0*/  LDL.LU.64 R138, [R1+0x3f0] ;  /* 0x0003f000018a7983 */ /* 0x000ee80000300a00 */
[----:B------:R-:W3:Y:S01]  /*d6f0*/  LDL.LU.64 R118, [R1+0x3e8] ;  /* 0x0003e80001767983 */ /* 0x000ee20000300a00 */
        /* <DEDUP_REMOVED lines=9> */
[----:B-1----:R-:W-:Y:S01]  /*d790*/  IMAD.WIDE R114, R0, 0x4, R134 ;  /* 0x0000000400727825 */ /* 0x002fe200078e0286 */
[----:B------:R-:W-:Y:S01]  /*d7a0*/  IADD3 R5, R4, -0xbd, RZ ;  /* 0xffffff4304057810 */ /* 0x000fe20007ffe0ff */
[----:B------:R-:W2:Y:S02]  /*d7b0*/  LDL.LU.64 R134, [R1+0x3e0] ;  /* 0x0003e00001867983 */ /* 0x000ea40000300a00 */
[C---:B------:R-:W-:Y:S02]  /*d7c0*/  IMAD.WIDE R112, R0.reuse, 0x4, R132 ;  /* 0x0000000400707825 */ /* 0x040fe400078e0284 */
[----:B------:R5:W-:Y:S02]  /*d7d0*/  STL.64 [R1+0x1310], R116 ;  /* 0x0013107401007387 */ /* 0x000be40000100a00 */
[----:B----4-:R-:W-:-:S02]  /*d7e0*/  IMAD.WIDE R110, R0, 0x4, R130 ;  /* 0x00000004006e7825 */ /* 0x010fc400078e0282 */
[----:B------:R1:W-:Y:S04]  /*d7f0*/  STL.64 [R1+0x1308], R114 ;  /* 0x0013087201007387 */ /* 0x0003e80000100a00 */
[----:B------:R4:W-:Y:S04]  /*d800*/  STL.64 [R1+0x1300], R112 ;  /* 0x0013007001007387 */ /* 0x0009e80000100a00 */
[----:B------:R1:W-:Y:S04]  /*d810*/  STL.64 [R1+0x12f8], R110 ;  /* 0x0012f86e01007387 */ /* 0x0003e80000100a00 */
[----:B------:R-:W2:Y:S01]  /*d820*/  LDL.LU.64 R132, [R1+0x380] ;  /* 0x0003800001847983 */ /* 0x000ea20000300a00 */
[----:B------:R-:W-:-:S03]  /*d830*/  ISETP.GE.U32.AND P2, PT, R5, 0x7ffffec4, PT ;  /* 0x7ffffec40500780c */ /* 0x000fc60003f46070 */
[----:B------:R5:W-:Y:S04]  /*d840*/  LDGSTS.E [R126+0x5c000], [R116.64], !P4 ;  /* 0x5c000000747e7fae */ /* 0x000be8000e121848 */
[----:B------:R1:W-:Y:S04]  /*d850*/  LDGSTS.E [R126+0x5c200], [R114.64], !P4 ;  /* 0x5c200000727e7fae */ /* 0x0003e8000e121848 */
[----:B------:R4:W-:Y:S04]  /*d860*/  LDGSTS.E [R126+0x5c400], [R112.64], !P4 ;  /* 0x5c400000707e7fae */ /* 0x0009e8000e121848 */
[----:B------:R-:W2:Y:S01]  /*d870*/  LDL.LU.64 R130, [R1+0x378] ;  /* 0x0003780001827983 */ /* 0x000ea20000300a00 */
[----:B-----5:R-:W-:-:S03]  /*d880*/  IMAD.WIDE R116, R0, 0x4, R128 ;  /* 0x0000000400747825 */ /* 0x020fc600078e0280 */
[----:B------:R5:W-:Y:S04]  /*d890*/  LDGSTS.E [R126+0x5c600], [R110.64], !P4 ;  /* 0x5c6000006e7e7fae */ /* 0x000be8000e121848 */
[----:B------:R-:W2:Y:S04]  /*d8a0*/  LDL.LU.64 R128, [R1+0x370] ;  /* 0x0003700001807983 */ /* 0x000ea80000300a00 */
[----:B------:R-:W-:Y:S01]  /*d8b0*/  STL.64 [R1+0x12b0], R116 ;  /* 0x0012b07401007387 */ /* 0x000fe20000100a00 */
[----:B-1----:R-:W-:-:S03]  /*d8c0*/  IMAD.WIDE R114, R0, 0x4, R124 ;  /* 0x0000000400727825 */ /* 0x002fc600078e027c */
[----:B------:R1:W-:Y:S01]  /*d8d0*/  LDGSTS.E [R126+0x5e000], [R116.64], !P2 ;  /* 0x5e000000747e7fae */ /* 0x0003e2000d121848 */
[----:B----4-:R-:W-:-:S03]  /*d8e0*/  IMAD.WIDE R112, R0, 0x4, R122 ;  /* 0x0000000400707825 */ /* 0x010fc600078e027a */
[----:B------:R-:W4:Y:S04]  /*d8f0*/  LDL.LU.64 R124, [R1+0x368] ;  /* 0x00036800017c7983 */ /* 0x000f280000300a00 */
[----:B------:R-:W-:Y:S01]  /*d900*/  STL.64 [R1+0x12a8], R114 ;  /* 0x0012a87201007387 */ /* 0x000fe20000100a00 */
[----:B-----5:R-:W-:-:S03]  /*d910*/  IMAD.WIDE R110, R0, 0x4, R120 ;  /* 0x00000004006e7825 */ /* 0x020fc600078e0278 */
[----:B------:R3:W-:Y:S04]  /*d920*/  STL.64 [R1+0x12a0], R112 ;  /* 0x0012a07001007387 */ /* 0x0007e80000100a00 */
[----:B------:R2:W-:Y:S04]  /*d930*/  STL.64 [R1+0x1298], R110 ;  /* 0x0012986e01007387 */ /* 0x0005e80000100a00 */
[----:B------:R-:W5:Y:S04]  /*d940*/  LDL.LU.64 R136, [R1+0x320] ;  /* 0x0003200001887983 */ /* 0x000f680000300a00 */
[----:B------:R-:W5:Y:S04]  /*d950*/  LDL.LU.64 R122, [R1+0x318] ;  /* 0x00031800017a7983 */ /* 0x000f680000300a00 */
[----:B------:R1:W-:Y:S04]  /*d960*/  LDGSTS.E [R126+0x5e200], [R114.64], !P2 ;  /* 0x5e200000727e7fae */ /* 0x0003e8000d121848 */
[----:B------:R-:W5:Y:S04]  /*d970*/  LDL.LU.64 R120, [R1+0x310] ;  /* 0x0003100001787983 */ /* 0x000f680000300a00 */
[----:B------:R3:W-:Y:S01]  /*d980*/  LDGSTS.E [R126+0x5e400], [R112.64], !P2 ;  /* 0x5e400000707e7fae */ /* 0x0007e2000d121848 */
[----:B------:R-:W-:-:S03]  /*d990*/  IADD3 R5, R4, -0xc1, RZ ;  /* 0xffffff3f04057810 */ /* 0x000fc60007ffe0ff */
[----:B------:R2:W-:Y:S01]  /*d9a0*/  LDGSTS.E [R126+0x5e600], [R110.64], !P2 ;  /* 0x5e6000006e7e7fae */ /* 0x0005e2000d121848 */
[----:B---3--:R-:W-:-:S03]  /*d9b0*/  IMAD.WIDE R112, R0, 0x4, R118 ;  /* 0x0000000400707825 */ /* 0x008fc600078e0276 */
[----:B------:R-:W3:Y:S01]  /*d9c0*/  LDL.LU.64 R118, [R1+0x308] ;  /* 0x0003080001767983 */ /* 0x000ee20000300a00 */
[----:B------:R-:W-:Y:S01]  /*d9d0*/  ISETP.GE.U32.AND P0, PT, R5, 0x7ffffec0, PT ;  /* 0x7ffffec00500780c */ /* 0x000fe20003f06070 */
[----:B-1----:R-:W-:Y:S01]  /*d9e0*/  IMAD.WIDE R116, R0, 0x4, R140 ;  /* 0x0000000400747825 */ /* 0x002fe200078e028c */
[----:B------:R-:W-:-:S03]  /*d9f0*/  IADD3 R5, R4, -0xc5, RZ ;  /* 0xffffff3b04057810 */ /* 0x000fc60007ffe0ff */
[----:B------:R-:W-:Y:S01]  /*da00*/  IMAD.WIDE R114, R0, 0x4, R138 ;  /* 0x0000000400727825 */ /* 0x000fe200078e028a */
[----:B------:R1:W-:Y:S01]  /*da10*/  STL.64 [R1+0x1250], R116 ;  /* 0x0012507401007387 */ /* 0x0003e20000100a00 */
[----:B------:R-:W-:-:S03]  /*da20*/  ISETP.GE.U32.AND P1, PT, R5, 0x7ffffebc, PT ;  /* 0x7ffffebc0500780c */ /* 0x000fc60003f26070 */
[----:B------:R1:W-:Y:S04]  /*da30*/  STL.64 [R1+0x1248], R114 ;  /* 0x0012487201007387 */ /* 0x0003e80000100a00 */
[----:B------:R1:W-:Y:S04]  /*da40*/  LDGSTS.E [R126+0x60000], [R116.64], !P0 ;  /* 0x60000000747e7fae */ /* 0x0003e8000c121848 */
[----:B------:R1:W-:Y:S04]  /*da50*/  STL.64 [R1+0x1240], R112 ;  /* 0x0012407001007387 */ /* 0x0003e80000100a00 */
[----:B------:R1:W-:Y:S04]  /*da60*/  LDGSTS.E [R126+0x60200], [R114.64], !P0 ;  /* 0x60200000727e7fae */ /* 0x0003e8000c121848 */
[----:B------:R1:W-:Y:S01]  /*da70*/  LDGSTS.E [R126+0x60400], [R112.64], !P0 ;  /* 0x60400000707e7fae */ /* 0x0003e2000c121848 */
[----:B--2---:R-:W-:-:S05]  /*da80*/  IMAD.WIDE R110, R0, 0x4, R134 ;  /* 0x00000004006e7825 */ /* 0x004fca00078e0286 */
[----:B------:R4:W-:Y:S04]  /*da90*/  STL.64 [R1+0x1238], R110 ;  /* 0x0012386e01007387 */ /* 0x0009e80000100a00 */
[----:B------:R-:W2:Y:S04]  /*daa0*/  LDL.LU.64 R134, [R1+0x2c0] ;  /* 0x0002c00001867983 */ /* 0x000ea80000300a00 */
[----:B------:R-:W2:Y:S04]  /*dab0*/  LDL.LU.64 R140, [R1+0x2b8] ;  /* 0x0002b800018c7983 */ /* 0x000ea80000300a00 */
[----:B------:R4:W-:Y:S01]  /*dac0*/  LDGSTS.E [R126+0x60600], [R110.64], !P0 ;  /* 0x606000006e7e7fae */ /* 0x0009e2000c121848 */
[----:B-1----:R-:W-:-:S03]  /*dad0*/  IMAD.WIDE R116, R0, 0x4, R132 ;  /* 0x0000000400747825 */ /* 0x002fc600078e0284 */
[----:B------:R-:W2:Y:S04]  /*dae0*/  LDL.LU.64 R132, [R1+0x2b0] ;  /* 0x0002b00001847983 */ /* 0x000ea80000300a00 */
[----:B------:R5:W-:Y:S04]  /*daf0*/  STL.64 [R1+0x11f0], R116 ;  /* 0x0011f07401007387 */ /* 0x000be80000100a00 */
[----:B------:R5:W-:Y:S01]  /*db00*/  LDGSTS.E [R126+0x62000], [R116.64], !P1 ;  /* 0x62000000747e7fae */ /* 0x000be2000c921848 */
[----:B------:R-:W-:-:S03]  /*db10*/  IMAD.WIDE R114, R0, 0x4, R130 ;  /* 0x0000000400727825 */ /* 0x000fc600078e0282 */
[----:B------:R-:W2:Y:S01]  /*db20*/  LDL.LU.64 R130, [R1+0x2a8] ;  /* 0x0002a80001827983 */ /* 0x000ea20000300a00 */
[----:B------:R-:W-:-:S03]  /*db30*/  IMAD.WIDE R112, R0, 0x4, R128 ;  /* 0x0000000400707825 */ /* 0x000fc600078e0280 */
[----:B------:R1:W-:Y:S04]  /*db40*/  STL.64 [R1+0x11e8], R114 ;  /* 0x0011e87201007387 */ /* 0x0003e80000100a00 */
[----:B------:R1:W-:Y:S04]  /*db50*/  STL.64 [R1+0x11e0], R112 ;  /* 0x0011e07001007387 */ /* 0x0003e80000100a00 */
[----:B------:R1:W-:Y:S01]  /*db60*/  LDGSTS.E [R126+0x62200], [R114.64], !P1 ;  /* 0x62200000727e7fae */ /* 0x0003e2000c921848 */
[----:B----4-:R-:W-:-:S03]  /*db70*/  IMAD.WIDE R110, R0, 0x4, R124 ;  /* 0x00000004006e7825 */ /* 0x010fc600078e027c */
[----:B------:R4:W-:Y:S04]  /*db80*/  LDGSTS.E [R126+0x62400], [R112.64], !P1 ;  /* 0x62400000707e7fae */ /* 0x0009e8000c921848 */
[----:B------:R3:W-:Y:S04]  /*db90*/  STL.64 [R1+0x11d8], R110 ;  /* 0x0011d86e01007387 */ /* 0x0007e80000100a00 */
[----:B------:R-:W2:Y:S04]  /*dba0*/  LDL.LU.64 R128, [R1+0x260] ;  /* 0x0002600001807983 */ /* 0x000ea80000300a00 */
[----:B------:R-:W2:Y:S01]  /*dbb0*/  LDL.LU.64 R124, [R1+0x258] ;  /* 0x00025800017c7983 */ /* 0x000ea20000300a00 */
[----:B-----5:R-:W-:-:S03]  /*dbc0*/  IMAD.WIDE R116, R0, 0x4, R136 ;  /* 0x0000000400747825 */ /* 0x020fc600078e0288 */
[----:B------:R3:W-:Y:S01]  /*dbd0*/  LDGSTS.E [R126+0x62600], [R110.64], !P1 ;  /* 0x626000006e7e7fae */ /* 0x0007e2000c921848 */
[----:B-1----:R-:W-:-:S03]  /*dbe0*/  IMAD.WIDE R114, R0, 0x4, R122 ;  /* 0x0000000400727825 */ /* 0x002fc600078e027a */
[----:B------:R-:W5:Y:S04]  /*dbf0*/  LDL.LU.64 R122, [R1+0x250] ;  /* 0x00025000017a7983 */ /* 0x000f680000300a00 */
[----:B------:R2:W-:Y:S01]  /*dc00*/  STL.64 [R1+0x1190], R116 ;  /* 0x0011907401007387 */ /* 0x0005e20000100a00 */
[----:B----4-:R-:W-:-:S03]  /*dc10*/  IMAD.WIDE R112, R0, 0x4, R120 ;  /* 0x0000000400707825 */ /* 0x010fc600078e0278 */
[----:B------:R-:W5:Y:S04]  /*dc20*/  LDL.LU.64 R120, [R1+0x248] ;  /* 0x0002480001787983 */ /* 0x000f680000300a00 */
[----:B------:R1:W-:Y:S04]  /*dc30*/  STL.64 [R1+0x1188], R114 ;  /* 0x0011887201007387 */ /* 0x0003e80000100a00 */
[----:B------:R1:W-:Y:S01]  /*dc40*/  STL.64 [R1+0x1180], R112 ;  /* 0x0011807001007387 */ /* 0x0003e20000100a00 */
[----:B---3--:R-:W-:-:S05]  /*dc50*/  IMAD.WIDE R110, R0, 0x4, R118 ;  /* 0x00000004006e7825 */ /* 0x008fca00078e0276 */
[----:B------:R3:W-:Y:S04]  /*dc60*/  STL.64 [R1+0x1178], R110 ;  /* 0x0011786e01007387 */ /* 0x0007e80000100a00 */
[----:B------:R-:W4:Y:S01]  /*dc70*/  LDL.LU.64 R118, [R1+0x200] ;  /* 0x0002000001767983 */ /* 0x000f220000300a00 */
[----:B------:R-:W-:-:S03]  /*dc80*/  IADD3 R5, R4, -0xc9, RZ ;  /* 0xffffff3704057810 */ /* 0x000fc60007ffe0ff */
[----:B------:R-:W4:Y:S01]  /*dc90*/  LDL.LU.64 R138, [R1+0x1f8] ;  /* 0x0001f800018a7983 */ /* 0x000f220000300a00 */
[----:B------:R-:W-:Y:S02]  /*dca0*/  ISETP.GE.U32.AND P6, PT, R5, 0x7ffffeb8, PT ;  /* 0x7ffffeb80500780c */ /* 0x000fe40003fc6070 */
[----:B------:R-:W-:Y:S01]  /*dcb0*/  IADD3 R5, R4, -0xcd, RZ ;  /* 0xffffff3304057810 */ /* 0x000fe20007ffe0ff */
[----:B------:R-:W4:Y:S03]  /*dcc0*/  LDL.LU.64 R136, [R1+0x1f0] ;  /* 0x0001f00001887983 */ /* 0x000f260000300a00 */
[----:B------:R-:W-:-:S07]  /*dcd0*/  ISETP.GE.U32.AND P5, PT, R5, 0x7ffffeb4, PT ;  /* 0x7ffffeb40500780c */ /* 0x000fce0003fa6070 */
[----:B------:R2:W-:Y:S04]  /*dce0*/  LDGSTS.E [R126+0x64000], [R116.64], !P6 ;  /* 0x64000000747e7fae */ /* 0x0005e8000f121848 */
[----:B------:R1:W-:Y:S04]  /*dcf0*/  LDGSTS.E [R126+0x64200], [R114.64], !P6 ;  /* 0x64200000727e7fae */ /* 0x0003e8000f121848 */
[----:B------:R1:W-:Y:S04]  /*dd00*/  LDGSTS.E [R126+0x64400], [R112.64], !P6 ;  /* 0x64400000707e7fae */ /* 0x0003e8000f121848 */
[----:B------:R3:W-:Y:S01]  /*dd10*/  LDGSTS.E [R126+0x64600], [R110.64], !P6 ;  /* 0x646000006e7e7fae */ /* 0x0007e2000f121848 */
[----:B--2---:R-:W-:-:S03]  /*dd20*/  IMAD.WIDE R116, R0, 0x4, R134 ;  /* 0x0000000400747825 */ /* 0x004fc600078e0286 */
[----:B------:R-:W2:Y:S01]  /*dd30*/  LDL.LU.64 R134, [R1+0x1e8] ;  /* 0x0001e80001867983 */ /* 0x000ea20000300a00 */
[----:B-1----:R-:W-:Y:S01]  /*dd40*/  IMAD.WIDE R114, R0, 0x4, R140 ;  /* 0x0000000400727825 */ /* 0x002fe200078e028c */
[----:B------:R-:W-:Y:S02]  /*dd50*/  IADD3 R5, R4, -0xd1, RZ ;  /* 0xffffff2f04057810 */ /* 0x000fe40007ffe0ff */
[----:B------:R1:W-:Y:S04]  /*dd60*/  STL.64 [R1+0x1130], R116 ;  /* 0x0011307401007387 */ /* 0x0003e80000100a00 */
[----:B------:R1:W-:Y:S01]  /*dd70*/  STL.64 [R1+0x1128], R114 ;  /* 0x0011287201007387 */ /* 0x0003e20000100a00 */
[----:B------:R-:W-:Y:S01]  /*dd80*/  IMAD.WIDE R112, R0, 0x4, R132 ;  /* 0x0000000400707825 */ /* 0x000fe200078e0284 */
[----:B------:R-:W-:-:S02]  /*dd90*/  ISETP.GE.U32.AND P3, PT, R5, 0x7ffffeb0, PT ;  /* 0x7ffffeb00500780c */ /* 0x000fc40003f66070 */
[----:B------:R1:W-:Y:S04]  /*dda0*/  LDGSTS.E [R126+0x66000], [R116.64], !P5 ;  /* 0x66000000747e7fae */ /* 0x0003e8000e921848 */
[----:B------:R5:W-:Y:S04]  /*ddb0*/  STL.64 [R1+0x1120], R112 ;  /* 0x0011207001007387 */ /* 0x000be80000100a00 */
[----:B------:R1:W-:Y:S04]  /*ddc0*/  LDGSTS.E [R126+0x66200], [R114.64], !P5 ;  /* 0x66200000727e7fae */ /* 0x0003e8000e921848 */
[----:B------:R5:W-:Y:S01]  /*ddd0*/  LDGSTS.E [R126+0x66400], [R112.64], !P5 ;  /* 0x66400000707e7fae */ /* 0x000be2000e921848 */
[----:B---3--:R-:W-:-:S05]  /*dde0*/  IMAD.WIDE R110, R0, 0x4, R130 ;  /* 0x00000004006e7825 */ /* 0x008fca00078e0282 */
[----:B------:R3:W-:Y:S04]  /*ddf0*/  STL.64 [R1+0x1118], R110 ;  /* 0x0011186e01007387 */ /* 0x0007e80000100a00 */
[----:B------:R-:W2:Y:S04]  /*de00*/  LDL.LU.64 R132, [R1+0x1a0] ;  /* 0x0001a00001847983 */ /* 0x000ea80000300a00 */
[----:B------:R3:W-:Y:S04]  /*de10*/  LDGSTS.E [R126+0x66600], [R110.64], !P5 ;  /* 0x666000006e7e7fae */ /* 0x0007e8000e921848 */
[----:B------:R-:W2:Y:S01]  /*de20*/  LDL.LU.64 R130, [R1+0x198] ;  /* 0x0001980001827983 */ /* 0x000ea20000300a00 */
[----:B-1----:R-:W-:-:S03]  /*de30*/  IMAD.WIDE R116, R0, 0x4, R128 ;  /* 0x0000000400747825 */ /* 0x002fc600078e0280 */
[----:B------:R-:W2:Y:S01]  /*de40*/  LDL.LU.64 R128, [R1+0x190] ;  /* 0x0001900001807983 */ /* 0x000ea20000300a00 */
[----:B------:R-:W-:-:S03]  /*de50*/  IMAD.WIDE R114, R0, 0x4, R124 ;  /* 0x0000000400727825 */ /* 0x000fc600078e027c */
[----:B------:R4:W-:Y:S04]  /*de60*/  STL.64 [R1+0x10e0], R116 ;  /* 0x0010e07401007387 */ /* 0x0009e80000100a00 */
[----:B------:R-:W2:Y:S01]  /*de70*/  LDL.LU.64 R124, [R1+0x188] ;  /* 0x00018800017c7983 */ /* 0x000ea20000300a00 */
[----:B-----5:R-:W-:-:S03]  /*de80*/  IMAD.WIDE R112, R0, 0x4, R122 ;  /* 0x0000000400707825 */ /* 0x020fc600078e027a */
[----:B------:R1:W-:Y:S01]  /*de90*/  STL.64 [R1+0x10d8], R114 ;  /* 0x0010d87201007387 */ /* 0x0003e20000100a00 */
[----:B---3--:R-:W-:-:S03]  /*dea0*/  IMAD.WIDE R110, R0, 0x4, R120 ;  /* 0x00000004006e7825 */ /* 0x008fc600078e0278 */
[----:B------:R3:W-:Y:S04]  /*deb0*/  STL.64 [R1+0x10d0], R112 ;  /* 0x0010d07001007387 */ /* 0x0007e80000100a00 */
[----:B------:R2:W-:Y:S04]  /*dec0*/  STL.64 [R1+0x10c8], R110 ;  /* 0x0010c86e01007387 */ /* 0x0005e80000100a00 */
[----:B------:R-:W5:Y:S04]  /*ded0*/  LDL.LU.64 R122, [R1+0x140] ;  /* 0x00014000017a7983 */ /* 0x000f680000300a00 */
[----:B------:R4:W-:Y:S04]  /*dee0*/  LDGSTS.E [R126+0x68000], [R116.64], !P3 ;  /* 0x68000000747e7fae */ /* 0x0009e8000d921848 */
[----:B------:R-:W5:Y:S01]  /*def0*/  LDL.LU.64 R120, [R1+0x138] ;  /* 0x0001380001787983 */ /* 0x000f620000300a00 */
[----:B------:R-:W-:-:S03]  /*df00*/  IADD3 R5, R4, -0xd5, RZ ;  /* 0xffffff2b04057810 */ /* 0x000fc60007ffe0ff */
[----:B------:R1:W-:Y:S01]  /*df10*/  LDGSTS.E [R126+0x68200], [R114.64], !P3 ;  /* 0x68200000727e7fae */ /* 0x0003e2000d921848 */
[C---:B----4-:R-:W-:Y:S01]  /*df20*/  IMAD.WIDE R116, R0.reuse, 0x4, R118 ;  /* 0x0000000400747825 */ /* 0x050fe200078e0276 */
[----:B------:R-:W-:Y:S02]  /*df30*/  ISETP.GE.U32.AND P4, PT, R5, 0x7ffffeac, PT ;  /* 0x7ffffeac0500780c */ /* 0x000fe40003f86070 */
[----:B------:R-:W4:Y:S01]  /*df40*/  LDL.LU.64 R118, [R1+0x130] ;  /* 0x0001300001767983 */ /* 0x000f220000300a00 */
[----:B-1----:R-:W-:-:S03]  /*df50*/  IMAD.WIDE R114, R0, 0x4, R138 ;  /* 0x0000000400727825 */ /* 0x002fc600078e028a */
[----:B------:R3:W-:Y:S04]  /*df60*/  LDGSTS.E [R126+0x68400], [R112.64], !P3 ;  /* 0x68400000707e7fae */ /* 0x0007e8000d921848 */
[----:B------:R2:W-:Y:S04]  /*df70*/  LDGSTS.E [R126+0x68600], [R110.64], !P3 ;  /* 0x686000006e7e7fae */ /* 0x0005e8000d921848 */
[----:B------:R1:W-:Y:S01]  /*df80*/  STL.64 [R1+0x1090], R116 ;  /* 0x0010907401007387 */ /* 0x0003e20000100a00 */
[----:B---3--:R-:W-:-:S03]  /*df90*/  IMAD.WIDE R112, R0, 0x4, R136 ;  /* 0x0000000400707825 */ /* 0x008fc600078e0288 */
[----:B------:R3:W-:Y:S01]  /*dfa0*/  STL.64 [R1+0x1088], R114 ;  /* 0x0010887201007387 */ /* 0x0007e20000100a00 */
[----:B------:R-:W-:-:S03]  /*dfb0*/  IADD3 R5, R4, -0xd9, RZ ;  /* 0xffffff2704057810 */ /* 0x000fc60007ffe0ff */
[----:B------:R-:W-:Y:S04]  /*dfc0*/  STL.64 [R1+0x1080], R112 ;  /* 0x0010807001007387 */ /* 0x000fe80000100a00 */
[----:B------:R1:W-:Y:S01]  /*dfd0*/  LDGSTS.E [R126+0x6a000], [R116.64], !P4 ;  /* 0x6a000000747e7fae */ /* 0x0003e2000e121848 */
[C---:B--2---:R-:W-:Y:S01]  /*dfe0*/  IMAD.WIDE R110, R0.reuse, 0x4, R134 ;  /* 0x00000004006e7825 */ /* 0x044fe200078e0286 */
[----:B------:R-:W-:Y:S02]  /*dff0*/  ISETP.GE.U32.AND P2, PT, R5, 0x7ffffea8, PT ;  /* 0x7ffffea80500780c */ /* 0x000fe40003f46070 */
[----:B------:R3:W-:Y:S04]  /*e000*/  LDGSTS.E [R126+0x6a200], [R114.64], !P4 ;  /* 0x6a200000727e7fae */ /* 0x0007e8000e121848 */
[----:B------:R2:W-:Y:S04]  /*e010*/  STL.64 [R1+0x1078], R110 ;  /* 0x0010786e01007387 */ /* 0x0005e80000100a00 */
[----:B------:R-:W4:Y:S04]  /*e020*/  LDL.LU.64 R144, [R1+0x128] ;  /* 0x0001280001907983 */ /* 0x000f280000300a00 */
[----:B------:R-:W4:Y:S04]  /*e030*/  LDL.LU.64 R142, [R1+0xe0] ;  /* 0x0000e000018e7983 */ /* 0x000f280000300a00 */
[----:B------:R-:W4:Y:S04]  /*e040*/  LDL.LU.64 R140, [R1+0xd8] ;  /* 0x0000d800018c7983 */ /* 0x000f280000300a00 */
[----:B------:R-:W4:Y:S04]  /*e050*/  LDL.LU.64 R138, [R1+0xd0] ;  /* 0x0000d000018a7983 */ /* 0x000f280000300a00 */
[----:B------:R1:W-:Y:S04]  /*e060*/  LDGSTS.E [R126+0x6a400], [R112.64], !P4 ;  /* 0x6a400000707e7fae */ /* 0x0003e8000e121848 */
[----:B------:R2:W-:Y:S01]  /*e070*/  LDGSTS.E [R126+0x6a600], [R110.64], !P4 ;  /* 0x6a6000006e7e7fae */ /* 0x0005e2000e121848 */
[----:B-1----:R-:W-:-:S05]  /*e080*/  IMAD.WIDE R116, R0, 0x4, R132 ;  /* 0x0000000400747825 */ /* 0x002fca00078e0284 */
[----:B------:R1:W-:Y:S04]  /*e090*/  STL.64 [R1+0x1050], R116 ;  /* 0x0010507401007387 */ /* 0x0003e80000100a00 */
[----:B------:R-:W4:Y:S01]  /*e0a0*/  LDL.LU.64 R136, [R1+0xc8] ;  /* 0x0000c80001887983 */ /* 0x000f220000300a00 */
[----:B---3--:R-:W-:-:S03]  /*e0b0*/  IMAD.WIDE R114, R0, 0x4, R130 ;  /* 0x0000000400727825 */ /* 0x008fc600078e0282 */
[----:B------:R-:W3:Y:S04]  /*e0c0*/  LDL.LU.64 R134, [R1+0x80] ;  /* 0x0000800001867983 */ /* 0x000ee80000300a00 */
[----:B------:R-:W3:Y:S04]  /*e0d0*/  LDL.LU.64 R132, [R1+0x78] ;  /* 0x0000780001847983 */ /* 0x000ee80000300a00 */
[----:B------:R-:W3:Y:S01]  /*e0e0*/  LDL.LU.64 R130, [R1+0x70] ;  /* 0x0000700001827983 */ /* 0x000ee20000300a00 */
[----:B--2---:R-:W-:-:S03]  /*e0f0*/  IMAD.WIDE R110, R0, 0x4, R128 ;  /* 0x00000004006e7825 */ /* 0x004fc600078e0280 */
[----:B------:R-:W2:Y:S01]  /*e100*/  LDL.LU.64 R128, [R1+0x68] ;  /* 0x0000680001807983 */ /* 0x000ea20000300a00 */
[----:B------:R-:W-:-:S03]  /*e110*/  IMAD.WIDE R112, R0, 0x4, R124 ;  /* 0x0000000400707825 */ /* 0x000fc600078e027c */
[----:B------:R1:W-:Y:S04]  /*e120*/  LDGSTS.E [R126+0x6c000], [R116.64], !P2 ;  /* 0x6c000000747e7fae */ /* 0x0003e8000d121848 */
[----:B------:R-:W2:Y:S01]  /*e130*/  LDL.LU.64 R124, [R1+0x20] ;  /* 0x00002000017c7983 */ /* 0x000ea20000300a00 */
[----:B-----5:R-:W-:-:S04]  /*e140*/  IMAD.WIDE R148, R0, 0x4, R120 ;  /* 0x0000000400947825 */ /* 0x020fc800078e0278 */
[----:B----4-:R-:W-:Y:S01]  /*e150*/  IMAD.WIDE R146, R0, 0x4, R118 ;  /* 0x0000000400927825 */ /* 0x010fe200078e0276 */
[----:B------:R-:W-:Y:S01]  /*e160*/  IADD3 R5, R4, -0xdd, RZ ;  /* 0xffffff2304057810 */ /* 0x000fe20007ffe0ff */
[----:B------:R4:W-:Y:S02]  /*e170*/  LDGSTS.E [R126+0x6c200], [R114.64], !P2 ;  /* 0x6c200000727e7fae */ /* 0x0009e4000d121848 */
[----:B-1----:R-:W-:Y:S02]  /*e180*/  IMAD.WIDE R116, R0, 0x4, R122 ;  /* 0x0000000400747825 */ /* 0x002fe400078e027a */
[----:B------:R-:W5:Y:S04]  /*e190*/  LDL.LU.64 R122, [R1+0x18] ;  /* 0x00001800017a7983 */ /* 0x000f680000300a00 */
[----:B------:R1:W-:Y:S04]  /*e1a0*/  STL.64 [R1+0x1038], R148 ;  /* 0x0010389401007387 */ /* 0x0003e80000100a00 */
[----:B------:R-:W4:Y:S04]  /*e1b0*/  LDL.LU.64 R120, [R1+0x10] ;  /* 0x0000100001787983 */ /* 0x000f280000300a00 */
[----:B------:R1:W-:Y:S04]  /*e1c0*/  STL.64 [R1+0x1030], R146 ;  /* 0x0010309201007387 */ /* 0x0003e80000100a00 */
[----:B------:R-:W4:Y:S01]  /*e1d0*/  LDL.LU.64 R118, [R1+0x8] ;  /* 0x0000080001767983 */ /* 0x000f220000300a00 */
[----:B------:R-:W-:-:S02]  /*e1e0*/  ISETP.GE.U32.AND P0, PT, R5, 0x7ffffea4, PT ;  /* 0x7ffffea40500780c */ /* 0x000fc40003f06070 */
[C---:B------:R-:W-:Y:S01]  /*e1f0*/  IADD3 R5, R4.reuse, -0xe1, RZ ;  /* 0xffffff1f04057810 */ /* 0x040fe20007ffe0ff */
[----:B------:R1:W-:Y:S03]  /*e200*/  LDGSTS.E [R126+0x6c400], [R110.64], !P2 ;  /* 0x6c4000006e7e7fae */ /* 0x0003e6000d121848 */
[----:B------:R-:W-:Y:S01]  /*e210*/  ISETP.GE.U32.AND P1, PT, R5, 0x7ffffea0, PT ;  /* 0x7ffffea00500780c */ /* 0x000fe20003f26070 */
[----:B------:R1:W-:Y:S01]  /*e220*/  LDGSTS.E [R126+0x6c600], [R112.64], !P2 ;  /* 0x6c600000707e7fae */ /* 0x0003e2000d121848 */
[----:B------:R-:W-:-:S05]  /*e230*/  IADD3 R5, R4, -0xe5, RZ ;  /* 0xffffff1b04057810 */ /* 0x000fca0007ffe0ff */
[----:B------:R1:W-:Y:S01]  /*e240*/  LDGSTS.E [R126+0x6e000], [R116.64], !P0 ;  /* 0x6e000000747e7fae */ /* 0x0003e2000c121848 */
[----:B------:R-:W-:-:S03]  /*e250*/  ISETP.GE.U32.AND P6, PT, R5, 0x7ffffe9c, PT ;  /* 0x7ffffe9c0500780c */ /* 0x000fc60003fc6070 */
[----:B------:R1:W-:Y:S01]  /*e260*/  LDGSTS.E [R126+0x6e200], [R148.64], !P0 ;  /* 0x6e200000947e7fae */ /* 0x0003e2000c121848 */
[----:B------:R-:W-:-:S03]  /*e270*/  IMAD.WIDE R144, R0, 0x4, R144 ;  /* 0x0000000400907825 */ /* 0x000fc600078e0290 */
[----:B------:R1:W-:Y:S01]  /*e280*/  LDGSTS.E [R126+0x6e400], [R146.64], !P0 ;  /* 0x6e400000927e7fae */ /* 0x0003e2000c121848 */
[----:B------:R-:W-:-:S03]  /*e290*/  IMAD.WIDE R142, R0, 0x4, R142 ;  /* 0x00000004008e7825 */ /* 0x000fc600078e028e */
[----:B------:R1:W-:Y:S01]  /*e2a0*/  LDGSTS.E [R126+0x6e600], [R144.64], !P0 ;  /* 0x6e600000907e7fae */ /* 0x0003e2000c121848 */
[----:B------:R-:W-:-:S03]  /*e2b0*/  IMAD.WIDE R140, R0, 0x4, R140 ;  /* 0x00000004008c7825 */ /* 0x000fc600078e028c */
[----:B-1----:R-:W4:Y:S01]  /*e2c0*/  LDL.LU.64 R148, [R1+0x1ca0] ;  /* 0x001ca00001947983 */ /* 0x002f220000300a00 */
[----:B------:R-:W-:Y:S01]  /*e2d0*/  IADD3 R5, R4, -0xe9, RZ ;  /* 0xffffff1704057810 */ /* 0x000fe20007ffe0ff */
[----:B------:R-:W-:Y:S02]  /*e2e0*/  IMAD.WIDE R138, R0, 0x4, R138 ;  /* 0x00000004008a7825 */ /* 0x000fe400078e028a */
[----:B------:R1:W-:Y:S04]  /*e2f0*/  STL.64 [R1+0x1028], R144 ;  /* 0x0010289001007387 */ /* 0x0003e80000100a00 */
[----:B------:R-:W4:Y:S01]  /*e300*/  LDL.LU.64 R146, [R1+0x1c98] ;  /* 0x001c980001927983 */ /* 0x000f220000300a00 */
[----:B------:R-:W-:-:S03]  /*e310*/  ISETP.GE.U32.AND P5, PT, R5, 0x7ffffe98, PT ;  /* 0x7ffffe980500780c */ /* 0x000fc60003fa6070 */
[----:B------:R3:W-:Y:S04]  /*e320*/  LDGSTS.E [R126+0x70000], [R142.64], !P1 ;  /* 0x700000008e7e7fae */ /* 0x0007e8000c921848 */
[----:B-1----:R-:W4:Y:S04]  /*e330*/  LDL.LU.64 R144, [R1+0x1c90] ;  /* 0x001c900001907983 */ /* 0x002f280000300a00 */
[----:B------:R3:W-:Y:S04]  /*e340*/  STL.64 [R1+0x1010], R142 ;  /* 0x0010108e01007387 */ /* 0x0007e80000100a00 */
[----:B------:R1:W-:Y:S04]  /*e350*/  STL.64 [R1+0x1008], R140 ;  /* 0x0010088c01007387 */ /* 0x0003e80000100a00 */
[----:B------:R1:W-:Y:S01]  /*e360*/  LDGSTS.E [R126+0x70200], [R140.64], !P1 ;  /* 0x702000008c7e7fae */ /* 0x0003e2000c921848 */
[----:B------:R-:W-:-:S03]  /*e370*/  IMAD.WIDE R136, R0, 0x4, R136 ;  /* 0x0000000400887825 */ /* 0x000fc600078e0288 */
[----:B---3--:R-:W3:Y:S01]  /*e380*/  LDL.LU.64 R142, [R1+0x1c88] ;  /* 0x001c8800018e7983 */ /* 0x008ee20000300a00 */
[----:B------:R-:W-:-:S03]  /*e390*/  IMAD.WIDE R134, R0, 0x4, R134 ;  /* 0x0000000400867825 */ /* 0x000fc600078e0286 */
[----:B------:R2:W-:Y:S01]  /*e3a0*/  STL.64 [R1+0x1000], R138 ;  /* 0x0010008a01007387 */ /* 0x0005e20000100a00 */
[----:B------:R-:W-:-:S03]  /*e3b0*/  IMAD.WIDE R132, R0, 0x4, R132 ;  /* 0x0000000400847825 */ /* 0x000fc600078e0284 */
[----:B-1----:R-:W3:Y:S01]  /*e3c0*/  LDL.LU.64 R140, [R1+0x1c80] ;  /* 0x001c8000018c7983 */ /* 0x002ee20000300a00 */
[----:B------:R-:W-:-:S03]  /*e3d0*/  IMAD.WIDE R130, R0, 0x4, R130 ;  /* 0x0000000400827825 */ /* 0x000fc600078e0282 */
[----:B------:R1:W-:Y:S01]  /*e3e0*/  STL.64 [R1+0xff8], R136 ;  /* 0x000ff88801007387 */ /* 0x0003e20000100a00 */
[----:B--2---:R-:W-:-:S03]  /*e3f0*/  IMAD.WIDE R128, R0, 0x4, R128 ;  /* 0x0000000400807825 */ /* 0x004fc600078e0280 */
[----:B------:R2:W-:Y:S04]  /*e400*/  LDGSTS.E [R126+0x70400], [R138.64], !P1 ;  /* 0x704000008a7e7fae */ /* 0x0005e8000c921848 */
[----:B------:R1:W-:Y:S01]  /*e410*/  LDGSTS.E [R126+0x70600], [R136.64], !P1 ;  /* 0x70600000887e7fae */ /* 0x0003e2000c921848 */
[----:B------:R-:W-:-:S03]  /*e420*/  IMAD.WIDE R124, R0, 0x4, R124 ;  /* 0x00000004007c7825 */ /* 0x000fc600078e027c */
[----:B------:R1:W-:Y:S04]  /*e430*/  LDGSTS.E [R126+0x72000], [R134.64], !P6 ;  /* 0x72000000867e7fae */ /* 0x0003e8000f121848 */
[----:B--2---:R-:W2:Y:S04]  /*e440*/  LDL.LU.64 R138, [R1+0x1c78] ;  /* 0x001c7800018a7983 */ /* 0x004ea80000300a00 */
[----:B-1----:R-:W2:Y:S04]  /*e450*/  LDL.LU.64 R136, [R1+0x1c70] ;  /* 0x001c700001887983 */ /* 0x002ea80000300a00 */
[----:B------:R1:W-:Y:S04]  /*e460*/  STL.64 [R1+0xfd0], R134 ;  /* 0x000fd08601007387 */ /* 0x0003e80000100a00 */
[----:B------:R1:W-:Y:S04]  /*e470*/  STL.64 [R1+0xfc8], R132 ;  /* 0x000fc88401007387 */ /* 0x0003e80000100a00 */
[----:B------:R1:W-:Y:S04]  /*e480*/  LDGSTS.E [R126+0x72200], [R132.64], !P6 ;  /* 0x72200000847e7fae */ /* 0x0003e8000f121848 */
[----:B-1----:R-:W2:Y:S04]  /*e490*/  LDL.LU.64 R134, [R1+0x1c68] ;  /* 0x001c680001867983 */ /* 0x002ea80000300a00 */
[----:B------:R1:W-:Y:S04]  /*e4a0*/  STL.64 [R1+0xfc0], R130 ;  /* 0x000fc08201007387 */ /* 0x0003e80000100a00 */
[----:B------:R-:W2:Y:S04]  /*e4b0*/  LDL.LU.64 R132, [R1+0x1c60] ;  /* 0x001c600001847983 */ /* 0x000ea80000300a00 */
[----:B------:R1:W-:Y:S04]  /*e4c0*/  STL.64 [R1+0xfb8], R128 ;  /* 0x000fb88001007387 */ /* 0x0003e80000100a00 */
[----:B------:R1:W-:Y:S04]  /*e4d0*/  LDGSTS.E [R126+0x72400], [R130.64], !P6 ;  /* 0x72400000827e7fae */ /* 0x0003e8000f121848 */
[----:B------:R1:W-:Y:S04]  /*e4e0*/  LDGSTS.E [R126+0x72600], [R128.64], !P6 ;  /* 0x72600000807e7fae */ /* 0x0003e8000f121848 */
[----:B------:R4:W-:Y:S04]  /*e4f0*/  LDGSTS.E [R126+0x74000], [R124.64], !P5 ;  /* 0x740000007c7e7fae */ /* 0x0009e8000e921848 */
[----:B-1----:R-:W2:Y:S04]  /*e500*/  LDL.LU.64 R130, [R1+0x1c58] ;  /* 0x001c580001827983 */ /* 0x002ea80000300a00 */
[----:B------:R-:W2:Y:S04]  /*e510*/  LDL.LU.64 R128, [R1+0x1c50] ;  /* 0x001c500001807983 */ /* 0x000ea80000300a00 */
[----:B------:R1:W-:Y:S01]  /*e520*/  STL.64 [R1+0x4b0], R124 ;  /* 0x0004b07c01007387 */ /* 0x0003e20000100a00 */
[----:B-----5:R-:W-:-:S05]  /*e530*/  IMAD.WIDE R122, R0, 0x4, R122 ;  /* 0x00000004007a7825 */ /* 0x020fca00078e027a */
[----:B------:R5:W-:Y:S01]  /*e540*/  STL.64 [R1+0x4a0], R122 ;  /* 0x0004a07a01007387 */ /* 0x000be20000100a00 */
[----:B----4-:R-:W-:-:S03]  /*e550*/  IMAD.WIDE R120, R0, 0x4, R120 ;  /* 0x0000000400787825 */ /* 0x010fc600078e0278 */
[----:B-1----:R-:W4:Y:S04]  /*e560*/  LDL.LU.64 R124, [R1+0x1c48] ;  /* 0x001c4800017c7983 */ /* 0x002f280000300a00 */
[----:B------:R1:W-:Y:S01]  /*e570*/  STL.64 [R1+0x450], R120 ;  /* 0x0004507801007387 */ /* 0x0003e20000100a00 */
[----:B------:R-:W-:-:S03]  /*e580*/  IMAD.WIDE R118, R0, 0x4, R118 ;  /* 0x0000000400767825 */ /* 0x000fc600078e0276 */
[----:B------:R5:W-:Y:S04]  /*e590*/  LDGSTS.E [R126+0x74200], [R122.64], !P5 ;  /* 0x742000007a7e7fae */ /* 0x000be8000e921848 */
[----:B------:R1:W-:Y:S04]  /*e5a0*/  LDGSTS.E [R126+0x74400], [R120.64], !P5 ;  /* 0x74400000787e7fae */ /* 0x0003e8000e921848 */
[----:B------:R1:W-:Y:S04]  /*e5b0*/  LDGSTS.E [R126+0x74600], [R118.64], !P5 ;  /* 0x74600000767e7fae */ /* 0x0003e8000e921848 */
[----:B-----5:R-:W5:Y:S04]  /*e5c0*/  LDL.LU.64 R122, [R1+0x1c40] ;  /* 0x001c4000017a7983 */ /* 0x020f680000300a00 */
[----:B------:R1:W-:Y:S04]  /*e5d0*/  STL.64 [R1+0x440], R118 ;  /* 0x0004407601007387 */ /* 0x0003e80000100a00 */
[----:B-1----:R-:W2:Y:S04]  /*e5e0*/  LDL.LU.64 R120, [R1+0x1c38] ;  /* 0x001c380001787983 */ /* 0x002ea80000300a00 */
[----:B------:R-:W3:Y:S04]  /*e5f0*/  LDL.LU.64 R118, [R1+0x1c30] ;  /* 0x001c300001767983 */ /* 0x000ee80000300a00 */
[----:B------:R-:W1:Y:S01]  /*e600*/  S2R R127, SR_TID.X ;  /* 0x00000000007f7919 */ /* 0x000e620000002100 */
[----:B------:R-:W-:-:S04]  /*e610*/  IADD3 R5, R4, -0xed, RZ ;  /* 0xffffff1304057810 */ /* 0x000fc80007ffe0ff */
[----:B------:R-:W-:Y:S02]  /*e620*/  ISETP.GE.U32.AND P3, PT, R5, 0x7ffffe94, PT ;  /* 0x7ffffe940500780c */ /* 0x000fe40003f66070 */
[----:B-1----:R-:W-:Y:S01]  /*e630*/  LOP3.LUT R252, R127, 0x7f, RZ, 0xc0, !PT ;  /* 0x0000007f7ffc7812 */ /* 0x002fe200078ec0ff */
[----:B--2---:R-:W-:-:S04]  /*e640*/  IMAD.WIDE R120, R0, 0x4, R120 ;  /* 0x0000000400787825 */ /* 0x004fc800078e0278 */
[----:B---3--:R-:W-:-:S04]  /*e650*/  IMAD.WIDE R126, R0, 0x4, R118 ;  /* 0x00000004007e7825 */ /* 0x008fc800078e0276 */
[----:B-----5:R-:W-:Y:S01]  /*e660*/  IMAD.WIDE R118, R0, 0x4, R122 ;  /* 0x0000000400767825 */ /* 0x020fe200078e027a */
[----:B------:R1:W-:Y:S03]  /*e670*/  STL.64 [R1+0x3f0], R126 ;  /* 0x0003f07e01007387 */ /* 0x0003e60000100a00 */
[----:B------:R-:W-:Y:S01]  /*e680*/  IMAD.SHL.U32 R122, R252, 0x4, RZ ;  /* 0x00000004fc7a7824 */ /* 0x000fe200078e00ff */
[----:B------:R2:W-:Y:S04]  /*e690*/  STL.64 [R1+0x3e0], R120 ;  /* 0x0003e07801007387 */ /* 0x0005e80000100a00 */
[----:B------:R3:W-:Y:S04]  /*e6a0*/  STL.64 [R1+0x378], R118 ;  /* 0x0003787601007387 */ /* 0x0007e80000100a00 */
[----:B------:R1:W-:Y:S01]  /*e6b0*/  LDGSTS.E [R122+0x76000], [R126.64], !P3 ;  /* 0x760000007e7a7fae */ /* 0x0003e2000d921848 */
[----:B------:R-:W-:Y:S01]  /*e6c0*/  IADD3 R5, R4, -0xf1, RZ ;  /* 0xffffff0f04057810 */ /* 0x000fe20007ffe0ff */
[----:B----4-:R-:W-:-:S02]  /*e6d0*/  IMAD.WIDE R124, R0, 0x4, R124 ;  /* 0x00000004007c7825 */ /* 0x010fc400078e027c */
[----:B------:R2:W-:Y:S04]  /*e6e0*/  LDGSTS.E [R122+0x76200], [R120.64], !P3 ;  /* 0x76200000787a7fae */ /* 0x0005e8000d921848 */
[----:B-1----:R-:W4:Y:S01]  /*e6f0*/  LDL.LU.64 R126, [R1+0x1c28] ;  /* 0x001c2800017e7983 */ /* 0x002f220000300a00 */
[----:B------:R-:W-:Y:S02]  /*e700*/  ISETP.GE.U32.AND P4, PT, R5, 0x7ffffe90, PT ;  /* 0x7ffffe900500780c */ /* 0x000fe40003f86070 */
[----:B------:R-:W-:Y:S01]  /*e710*/  IADD3 R5, R4, -0xf5, RZ ;  /* 0xffffff0b04057810 */ /* 0x000fe20007ffe0ff */
[----:B------:R3:W-:Y:S01]  /*e720*/  LDGSTS.E [R122+0x76400], [R118.64], !P3 ;  /* 0x76400000767a7fae */ /* 0x0007e2000d921848 */
[C---:B--2---:R-:W-:Y:S02]  /*e730*/  IMAD.WIDE R120, R0.reuse, 0x4, R130 ;  /* 0x0000000400787825 */ /* 0x044fe400078e0282 */
[----:B------:R-:W-:Y:S01]  /*e740*/  ISETP.GE.U32.AND P2, PT, R5, 0x7ffffe8c, PT ;  /* 0x7ffffe8c0500780c */ /* 0x000fe20003f46070 */
[----:B------:R1:W-:Y:S04]  /*e750*/  STL.64 [R1+0x368], R124 ;  /* 0x0003687c01007387 */ /* 0x0003e80000100a00 */
[----:B------:R1:W-:Y:S01]  /*e760*/  LDGSTS.E [R122+0x76600], [R124.64], !P3 ;  /* 0x766000007c7a7fae */ /* 0x0003e2000d921848 */
[----:B---3--:R-:W-:-:S04]  /*e770*/  IMAD.WIDE R118, R0, 0x4, R132 ;  /* 0x0000000400767825 */ /* 0x008fc800078e0284 */
[----:B-1----:R-:W-:-:S04]  /*e780*/  IMAD.WIDE R124, R0, 0x4, R128 ;  /* 0x00000004007c7825 */ /* 0x002fc800078e0280 */
[----:B----4-:R-:W-:-:S05]  /*e790*/  IMAD.WIDE R126, R0, 0x4, R126 ;  /* 0x00000004007e7825 */ /* 0x010fca00078e027e */
[----:B------:R1:W-:Y:S04]  /*e7a0*/  STL.64 [R1+0x318], R126 ;  /* 0x0003187e01007387 */ /* 0x0003e80000100a00 */
[----:B------:R1:W-:Y:S04]  /*e7b0*/  LDGSTS.E [R122+0x78000], [R126.64], !P4 ;  /* 0x780000007e7a7fae */ /* 0x0003e8000e121848 */
[----:B------:R2:W-:Y:S04]  /*e7c0*/  STL.64 [R1+0x308], R124 ;  /* 0x0003087c01007387 */ /* 0x0005e80000100a00 */
[----:B------:R2:W-:Y:S04]  /*e7d0*/  LDGSTS.E [R122+0x78200], [R124.64], !P4 ;  /* 0x782000007c7a7fae */ /* 0x0005e8000e121848 */
[----:B------:R3:W-:Y:S01]  /*e7e0*/  STL.64 [R1+0x2b8], R120 ;  /* 0x0002b87801007387 */ /* 0x0007e20000100a00 */
[----:B-1----:R-:W-:-:S03]  /*e7f0*/  IMAD.WIDE R126, R0, 0x4, R134 ;  /* 0x00000004007e7825 */ /* 0x002fc600078e0286 */
[----:B------:R3:W-:Y:S04]  /*e800*/  LDGSTS.E [R122+0x78400], [R120.64], !P4 ;  /* 0x78400000787a7fae */ /* 0x0007e8000e121848 */
[----:B------:R1:W-:Y:S01]  /*e810*/  STL.64 [R1+0x2a8], R118 ;  /* 0x0002a87601007387 */ /* 0x0003e20000100a00 */
[----:B--2---:R-:W-:-:S03]  /*e820*/  IMAD.WIDE R124, R0, 0x4, R136 ;  /* 0x00000004007c7825 */ /* 0x004fc600078e0288 */
[----:B------:R1:W-:Y:S01]  /*e830*/  LDGSTS.E [R122+0x78600], [R118.64], !P4 ;  /* 0x78600000767a7fae */ /* 0x0003e2000e121848 */
[----:B---3--:R-:W-:-:S03]  /*e840*/  IMAD.WIDE R120, R0, 0x4, R140 ;  /* 0x0000000400787825 */ /* 0x008fc600078e028c */
[----:B------:R-:W-:Y:S01]  /*e850*/  STL.64 [R1+0x1f0], R126 ;  /* 0x0001f07e01007387 */ /* 0x000fe20000100a00 */
[----:B-1----:R-:W-:-:S03]  /*e860*/  IMAD.WIDE R118, R0, 0x4, R138 ;  /* 0x0000000400767825 */ /* 0x002fc600078e028a */
[----:B------:R-:W-:Y:S04]  /*e870*/  STL.64 [R1+0x1e8], R124 ;  /* 0x0001e87c01007387 */ /* 0x000fe80000100a00 */
[----:B------:R1:W-:Y:S04]  /*e880*/  LDGSTS.E [R122+0x7a000], [R126.64], !P2 ;  /* 0x7a0000007e7a7fae */ /* 0x0003e8000d121848 */
[----:B------:R2:W-:Y:S04]  /*e890*/  STL.64 [R1+0x1a0], R118 ;  /* 0x0001a07601007387 */ /* 0x0005e80000100a00 */
[----:B------:R3:W-:Y:S04]  /*e8a0*/  LDGSTS.E [R122+0x7a200], [R124.64], !P2 ;  /* 0x7a2000007c7a7fae */ /* 0x0007e8000d121848 */
[----:B------:R4:W-:Y:S04]  /*e8b0*/  STL.64 [R1+0x198], R120 ;  /* 0x0001987801007387 */ /* 0x0009e80000100a00 */
[----:B------:R2:W-:Y:S01]  /*e8c0*/  LDGSTS.E [R122+0x7a400], [R118.64], !P2 ;  /* 0x7a400000767a7fae */ /* 0x0005e2000d121848 */
[----:B------:R-:W-:Y:S01]  /*e8d0*/  IADD3 R5, R4, -0xf9, RZ ;  /* 0xffffff0704057810 */ /* 0x000fe20007ffe0ff */
[----:B------:R-:W-:-:S02]  /*e8e0*/  IMAD.WIDE R130, R0, 0x4, R142 ;  /* 0x0000000400827825 */ /* 0x000fc400078e028e */
[----:B------:R4:W-:Y:S04]  /*e8f0*/  LDGSTS.E [R122+0x7a600], [R120.64], !P2 ;  /* 0x7a600000787a7fae */ /* 0x0009e8000d121848 */
[----:B--2---:R-:W2:Y:S01]  /*e900*/  LDL.LU.64 R118, [R1+0xae8] ;  /* 0x000ae80001767983 */ /* 0x004ea20000300a00 */
[----:B------:R-:W-:Y:S01]  /*e910*/  ISETP.GE.U32.AND P0, PT, R5, 0x7ffffe88, PT ;  /* 0x7ffffe880500780c */ /* 0x000fe20003f06070 */
[C---:B-1----:R-:W-:Y:S02]  /*e920*/  IMAD.WIDE R126, R0.reuse, 0x4, R144 ;  /* 0x00000004007e7825 */ /* 0x042fe400078e0290 */
[----:B------:R-:W5:Y:S02]  /*e930*/  LDL.LU.64 R128, [R1+0xad0] ;  /* 0x000ad00001807983 */ /* 0x000f640000300a00 */
[----:B---3--:R-:W-:-:S02]  /*e940*/  IMAD.WIDE R124, R0, 0x4, R146 ;  /* 0x00000004007c7825 */ /* 0x008fc400078e0292 */
[----:B------:R-:W3:Y:S02]  /*e950*/  LDL.LU.64 R134, [R1+0xac0] ;  /* 0x000ac00001867983 */ /* 0x000ee40000300a00 */
[----:B----4-:R-:W-:Y:S02]  /*e960*/  IMAD.WIDE R120, R0, 0x4, R148 ;  /* 0x0000000400787825 */ /* 0x010fe400078e0294 */
[----:B------:R-:W4:Y:S01]  /*e970*/  LDL.LU.64 R132, [R1+0xab0] ;  /* 0x000ab00001847983 */ /* 0x000f220000300a00 */
[----:B------:R-:W-:-:S03]  /*e980*/  IADD3 R5, R4, -0xfd, RZ ;  /* 0xffffff0304057810 */ /* 0x000fc60007ffe0ff */
[----:B------:R-:W-:Y:S04]  /*e990*/  STL.64 [R1+0x130], R130 ;  /* 0x0001308201007387 */ /* 0x000fe80000100a00 */
[----:B------:R1:W-:Y:S04]  /*e9a0*/  STL.64 [R1+0x128], R126 ;  /* 0x0001287e01007387 */ /* 0x0003e80000100a00 */
[----:B------:R1:W-:Y:S04]  /*e9b0*/  LDGSTS.E [R122+0x7c000], [R130.64], !P0 ;  /* 0x7c000000827a7fae */ /* 0x0003e8000c121848 */
[----:B------:R1:W-:Y:S01]  /*e9c0*/  STL.64 [R1+0xe0], R124 ;  /* 0x0000e07c01007387 */ /* 0x0003e20000100a00 */
[----:B------:R-:W-:-:S03]  /*e9d0*/  ISETP.GE.U32.AND P1, PT, R5, 0x7ffffe84, PT ;  /* 0x7ffffe840500780c */ /* 0x000fc60003f26070 */
[----:B------:R1:W-:Y:S04]  /*e9e0*/  LDGSTS.E [R122+0x7c200], [R126.64], !P0 ;  /* 0x7c2000007e7a7fae */ /* 0x0003e8000c121848 */
[----:B------:R1:W-:Y:S04]  /*e9f0*/  STL.64 [R1+0xd8], R120 ;  /* 0x0000d87801007387 */ /* 0x0003e80000100a00 */
[----:B------:R1:W-:Y:S04]  /*ea00*/  LDGSTS.E [R122+0x7c400], [R124.64], !P0 ;  /* 0x7c4000007c7a7fae */ /* 0x0003e8000c121848 */
[----:B-1----:R-:W4:Y:S04]  /*ea10*/  LDL.LU.64 R126, [R1+0xa30] ;  /* 0x000a3000017e7983 */ /* 0x002f280000300a00 */
[----:B------:R1:W-:Y:S04]  /*ea20*/  LDGSTS.E [R122+0x7c600], [R120.64], !P0 ;  /* 0x7c600000787a7fae */ /* 0x0003e8000c121848 */
[----:B------:R-:W4:Y:S04]  /*ea30*/  LDL.LU.64 R124, [R1+0xa28] ;  /* 0x000a2800017c7983 */ /* 0x000f280000300a00 */
[----:B------:R-:W4:Y:S01]  /*ea40*/  LDL.LU.64 R140, [R1+0xa20] ;  /* 0x000a2000018c7983 */ /* 0x000f220000300a00 */
[----:B------:R-:W-:-:S03]  /*ea50*/  IMAD.WIDE R142, R0, 0x4, R150 ;  /* 0x00000004008e7825 */ /* 0x000fc600078e0296 */
[----:B-1----:R-:W4:Y:S01]  /*ea60*/  LDL.LU.64 R120, [R1+0xa18] ;  /* 0x000a180001787983 */ /* 0x002f220000300a00 */
[----:B------:R-:W-:-:S04]  /*ea70*/  IMAD.WIDE R138, R0, 0x4, R152 ;  /* 0x00000004008a7825 */ /* 0x000fc800078e0298 */
[C---:B------:R-:W-:Y:S01]  /*ea80*/  IMAD.WIDE R136, R0.reuse, 0x4, R154 ;  /* 0x0000000400887825 */ /* 0x040fe200078e029a */
[----:B------:R1:W-:Y:S03]  /*ea90*/  STL.64 [R1+0x70], R142 ;  /* 0x0000708e01007387 */ /* 0x0003e60000100a00 */
[C---:B------:R-:W-:Y:S01]  /*eaa0*/  IMAD.WIDE R130, R0.reuse, 0x4, R156 ;  /* 0x0000000400827825 */ /* 0x040fe200078e029c */
[----:B------:R1:W-:Y:S04]  /*eab0*/  STL.64 [R1+0x68], R138 ;  /* 0x0000688a01007387 */ /* 0x0003e80000100a00 */
[----:B------:R1:W-:Y:S04]  /*eac0*/  STL.64 [R1+0x20], R136 ;  /* 0x0000208801007387 */ /* 0x0003e80000100a00 */
[----:B------:R1:W-:Y:S04]  /*ead0*/  LDGSTS.E [R122+0x7e000], [R142.64], !P1 ;  /* 0x7e0000008e7a7fae */ /* 0x0003e8000c921848 */
[----:B------:R2:W-:Y:S04]  /*eae0*/  STL.64 [R1+0x18], R130 ;  /* 0x0000188201007387 */ /* 0x0005e80000100a00 */
[----:B------:R2:W-:Y:S04]  /*eaf0*/  LDGSTS.E [R122+0x7e200], [R138.64], !P1 ;  /* 0x7e2000008a7a7fae */ /* 0x0005e8000c921848 */
[----:B-1----:R-:W4:Y:S04]  /*eb00*/  LDL.LU.64 R142, [R1+0x9b0] ;  /* 0x0009b000018e7983 */ /* 0x002f280000300a00 */
[----:B------:R1:W-:Y:S01]  /*eb10*/  LDGSTS.E [R122+0x7e400], [R136.64], !P1 ;  /* 0x7e400000887a7fae */ /* 0x0003e2000c921848 */
[----:B--2---:R-:W-:Y:S01]  /*eb20*/  IMAD.WIDE R146, R0, 0x4, R118 ;  /* 0x0000000400927825 */ /* 0x004fe200078e0276 */
[----:B------:R-:W-:-:S02]  /*eb30*/  IADD3 R5, R4, -0x82, RZ ;  /* 0xffffff7e04057810 */ /* 0x000fc40007ffe0ff */
[----:B------:R-:W2:Y:S04]  /*eb40*/  LDL.LU.64 R118, [R1+0x9a8] ;  /* 0x0009a80001767983 */ /* 0x000ea80000300a00 */
[----:B------:R3:W-:Y:S04]  /*eb50*/  STL.64 [R1+0x1840], R146 ;  /* 0x0018409201007387 */ /* 0x0007e80000100a00 */
[----:B------:R-:W2:Y:S04]  /*eb60*/  LDL.LU.64 R138, [R1+0x9a0] ;  /* 0x0009a000018a7983 */ /* 0x000ea80000300a00 */
[----:B-1----:R-:W2:Y:S01]  /*eb70*/  LDL.LU.64 R136, [R1+0x998] ;  /* 0x0009980001887983 */ /* 0x002ea20000300a00 */
[----:B------:R-:W-:-:S03]  /*eb80*/  ISETP.GE.U32.AND P6, PT, R5, 0x7ffffeff, PT ;  /* 0x7ffffeff0500780c */ /* 0x000fc60003fc6070 */
[----:B------:R1:W-:Y:S01]  /*eb90*/  LDGSTS.E [R122+0x7e600], [R130.64], !P1 ;  /* 0x7e600000827a7fae */ /* 0x0003e2000c921848 */
[----:B-----5:R-:W-:Y:S01]  /*eba0*/  IMAD.WIDE R144, R0, 0x4, R128 ;  /* 0x0000000400907825 */ /* 0x020fe200078e0280 */
[----:B------:R-:W-:-:S03]  /*ebb0*/  IADD3 R5, R4, -0x86, RZ ;  /* 0xffffff7a04057810 */ /* 0x000fc60007ffe0ff */
[----:B---3--:R-:W-:Y:S01]  /*ebc0*/  IMAD.WIDE R134, R0, 0x4, R134 ;  /* 0x0000000400867825 */ /* 0x008fe200078e0286 */
[----:B-1----:R-:W-:-:S03]  /*ebd0*/  SHF.L.U32 R131, R252, 0x2, RZ ;  /* 0x00000002fc837819 */ /* 0x002fc600000006ff */
[----:B----4-:R-:W-:Y:S01]  /*ebe0*/  IMAD.WIDE R132, R0, 0x4, R132 ;  /* 0x0000000400847825 */ /* 0x010fe200078e0284 */
[----:B------:R-:W-:Y:S01]  /*ebf0*/  LOP3.LUT R128, R131, 0x20, RZ, 0x3c, !PT ;  /* 0x0000002083807812 */ /* 0x000fe200078e3cff */
[----:B------:R1:W-:Y:S01]  /*ec00*/  STL.64 [R1+0x1838], R144 ;  /* 0x0018389001007387 */ /* 0x0003e20000100a00 */
[----:B------:R-:W-:-:S03]  /*ec10*/  ISETP.GE.U32.AND P5, PT, R5, 0x7ffffefb, PT ;  /* 0x7ffffefb0500780c */ /* 0x000fc60003fa6070 */
[----:B------:R3:W-:Y:S04]  /*ec20*/  LDGSTS.E [R128+0x40800], [R146.64], !P6 ;  /* 0x4080000092807fae */ /* 0x0007e8000f121848 */
[----:B------:R4:W-:Y:S04]  /*ec30*/  STL.64 [R1+0x1830], R134 ;  /* 0x0018308601007387 */ /* 0x0009e80000100a00 */
[----:B------:R1:W-:Y:S04]  /*ec40*/  LDGSTS.E [R128+0x40a00], [R144.64], !P6 ;  /* 0x40a0000090807fae */ /* 0x0003e8000f121848 */
[----:B------:R5:W-:Y:S01]  /*ec50*/  STL.64 [R1+0x1828], R132 ;  /* 0x0018288401007387 */ /* 0x000be20000100a00 */
[----:B---3--:R-:W-:-:S03]  /*ec60*/  IMAD.WIDE R146, R0, 0x4, R126 ;  /* 0x0000000400927825 */ /* 0x008fc600078e027e */
[----:B------:R4:W-:Y:S04]  /*ec70*/  LDGSTS.E [R128+0x40c00], [R134.64], !P6 ;  /* 0x40c0000086807fae */ /* 0x0009e8000f121848 */
[----:B------:R5:W-:Y:S01]  /*ec80*/  LDGSTS.E [R128+0x40e00], [R132.64], !P6 ;  /* 0x40e0000084807fae */ /* 0x000be2000f121848 */
[----:B-1----:R-:W-:-:S04]  /*ec90*/  IMAD.WIDE R144, R0, 0x4, R124 ;  /* 0x0000000400907825 */ /* 0x002fc800078e027c */
[----:B------:R-:W-:-:S04]  /*eca0*/  IMAD.WIDE R140, R0, 0x4, R140 ;  /* 0x00000004008c7825 */ /* 0x000fc800078e028c */
[----:B------:R-:W-:Y:S01]  /*ecb0*/  IMAD.WIDE R120, R0, 0x4, R120 ;  /* 0x0000000400787825 */ /* 0x000fe200078e0278 */
[----:B----4-:R-:W3:Y:S04]  /*ecc0*/  LDL.LU.64 R134, [R1+0x930] ;  /* 0x0009300001867983 */ /* 0x010ee80000300a00 */
[----:B-----5:R-:W4:Y:S04]  /*ecd0*/  LDL.LU.64 R132, [R1+0x928] ;  /* 0x0009280001847983 */ /* 0x020f280000300a00 */
[----:B------:R-:W5:Y:S04]  /*ece0*/  LDL.LU.64 R126, [R1+0x920] ;  /* 0x00092000017e7983 */ /* 0x000f680000300a00 */
[----:B------:R-:W5:Y:S01]  /*ecf0*/  LDL.LU.64 R124, [R1+0x918] ;  /* 0x00091800017c7983 */ /* 0x000f620000300a00 */
        /* <DEDUP_REMOVED lines=9> */
[----:B-1----:R-:W5:Y:S04]  /*ed90*/  LDL.LU.64 R144, [R1+0x8b0] ;  /* 0x0008b00001907983 */ /* 0x002f680000300a00 */
[----:B------:R1:W-:Y:S04]  /*eda0*/  LDGSTS.E [R128+0x42e00], [R120.64], !P5 ;  /* 0x42e0000078807fae */ /* 0x0003e8000e921848 */
[----:B------:R-:W5:Y:S01]  /*edb0*/  LDL.LU.64 R140, [R1+0x8a8] ;  /* 0x0008a800018c7983 */ /* 0x000f620000300a00 */
[----:B------:R-:W-:-:S05]  /*edc0*/  IMAD.WIDE R146, R0, 0x4, R142 ;  /* 0x0000000400927825 */ /* 0x000fca00078e028e */
[----:B------:R3:W-:Y:S04]  /*edd0*/  LDGSTS.E [R128+0x44800], [R146.64], !P3 ;  /* 0x4480000092807fae */ /* 0x0007e8000d921848 */
[----:B-1----:R-:W5:Y:S01]  /*ede0*/  LDL.LU.64 R120, [R1+0x8a0] ;  /* 0x0008a00001787983 */ /* 0x002f620000300a00 */
[----:B--2---:R-:W-:-:S03]  /*edf0*/  IMAD.WIDE R142, R0, 0x4, R118 ;  /* 0x00000004008e7825 */ /* 0x004fc600078e0276 */
[----:B------:R-:W2:Y:S01]  /*ee00*/  LDL.LU.64 R118, [R1+0x898] ;  /* 0x0008980001767983 */ /* 0x000ea20000300a00 */
[----:B------:R-:W-:-:S03]  /*ee10*/  IMAD.WIDE R138, R0, 0x4, R138 ;  /* 0x00000004008a7825 */ /* 0x000fc600078e028a */
[----:B------:R-:W-:Y:S01]  /*ee20*/  STL.64 [R1+0x1778], R146 ;  /* 0x0017789201007387 */ /* 0x000fe20000100a00 */
[----:B------:R-:W-:-:S03]  /*ee30*/  IMAD.WIDE R136, R0, 0x4, R136 ;  /* 0x0000000400887825 */ /* 0x000fc600078e0288 */
[----:B------:R1:W-:Y:S04]  /*ee40*/  STL.64 [R1+0x1770], R142 ;  /* 0x0017708e01007387 */ /* 0x0003e80000100a00 */
[----:B------:R1:W-:Y:S04]  /*ee50*/  STL.64 [R1+0x1768], R138 ;  /* 0x0017688a01007387 */ /* 0x0003e80000100a00 */
[----:B------:R1:W-:Y:S04]  /*ee60*/  LDGSTS.E [R128+0x44a00], [R142.64], !P3 ;  /* 0x44a000008e807fae */ /* 0x0003e8000d921848 */
[----:B------:R1:W-:Y:S04]  /*ee70*/  STL.64 [R1+0x1760], R136 ;  /* 0x0017608801007387 */ /* 0x0003e80000100a00 */
[----:B------:R1:W-:Y:S04]  /*ee80*/  LDGSTS.E [R128+0x44c00], [R138.64], !P3 ;  /* 0x44c000008a807fae */ /* 0x0003e8000d921848 */
[----:B-1----:R-:W2:Y:S01]  /*ee90*/  LDL.LU.64 R142, [R1+0x830] ;  /* 0x00083000018e7983 */ /* 0x002ea20000300a00 */
[----:B------:R-:W-:-:S03]  /*eea0*/  IADD3 R5, R4, -0x8e, RZ ;  /* 0xffffff7204057810 */ /* 0x000fc60007ffe0ff */
[----:B------:R1:W-:Y:S04]  /*eeb0*/  LDGSTS.E [R128+0x44e00], [R136.64], !P3 ;  /* 0x44e0000088807fae */ /* 0x0003e8000d921848 */
[----:B------:R-:W2:Y:S01]  /*eec0*/  LDL.LU.64 R138, [R1+0x828] ;  /* 0x00082800018a7983 */ /* 0x000ea20000300a00 */
[----:B------:R-:W-:Y:S02]  /*eed0*/  ISETP.GE.U32.AND P4, PT, R5, 0x7ffffef3, PT ;  /* 0x7ffffef30500780c */ /* 0x000fe40003f86070 */
[----:B------:R-:W-:Y:S01]  /*eee0*/  IADD3 R5, R4, -0x92, RZ ;  /* 0xffffff6e04057810 */ /* 0x000fe20007ffe0ff */
[----:B-1----:R-:W2:Y:S03]  /*eef0*/  LDL.LU.64 R136, [R1+0x820] ;  /* 0x0008200001887983 */ /* 0x002ea60000300a00 */
[----:B------:R-:W-:Y:S01]  /*ef00*/  ISETP.GE.U32.AND P2, PT, R5, 0x7ffffeef, PT ;  /* 0x7ffffeef0500780c */ /* 0x000fe20003f46070 */
[----:B---3--:R-:W-:-:S02]  /*ef10*/  IMAD.WIDE R146, R0, 0x4, R134 ;  /* 0x0000000400927825 */ /* 0x008fc400078e0286 */
[----:B------:R-:W3:Y:S02]  /*ef20*/  LDL.LU.64 R134, [R1+0x818] ;  /* 0x0008180001867983 */ /* 0x000ee40000300a00 */
[----:B----4-:R-:W-:-:S04]  /*ef30*/  IMAD.WIDE R132, R0, 0x4, R132 ;  /* 0x0000000400847825 */ /* 0x010fc800078e0284 */
[C---:B-----5:R-:W-:Y:S01]  /*ef40*/  IMAD.WIDE R126, R0.reuse, 0x4, R126 ;  /* 0x00000004007e7825 */ /* 0x060fe200078e027e */
[----:B------:R-:W-:Y:S03]  /*ef50*/  STL.64 [R1+0x1720], R146 ;  /* 0x0017209201007387 */ /* 0x000fe60000100a00 */
[C---:B------:R-:W-:Y:S01]  /*ef60*/  IMAD.WIDE R124, R0.reuse, 0x4, R124 ;  /* 0x00000004007c7825 */ /* 0x040fe200078e027c */
[----:B------:R1:W-:Y:S04]  /*ef70*/  STL.64 [R1+0x1718], R132 ;  /* 0x0017188401007387 */ /* 0x0003e80000100a00 */
[----:B------:R4:W-:Y:S04]  /*ef80*/  LDGSTS.E [R128+0x46800], [R146.64], !P4 ;  /* 0x4680000092807fae */ /* 0x0009e8000e121848 */
[----:B------:R5:W-:Y:S04]  /*ef90*/  STL.64 [R1+0x1710], R126 ;  /* 0x0017107e01007387 */ /* 0x000be80000100a00 */
[----:B------:R1:W-:Y:S04]  /*efa0*/  LDGSTS.E [R128+0x46a00], [R132.64], !P4 ;  /* 0x46a0000084807fae */ /* 0x0003e8000e121848 */
[----:B------:R4:W-:Y:S04]  /*efb0*/  STL.64 [R1+0x1708], R124 ;  /* 0x0017087c01007387 */ /* 0x0009e80000100a00 */
[----:B------:R5:W-:Y:S04]  /*efc0*/  LDGSTS.E [R128+0x46c00], [R126.64], !P4 ;  /* 0x46c000007e807fae */ /* 0x000be8000e121848 */
[----:B-1----:R-:W3:Y:S04]  /*efd0*/  LDL.LU.64 R132, [R1+0x7b0] ;  /* 0x0007b00001847983 */ /* 0x002ee80000300a00 */
[----:B------:R1:W-:Y:S01]  /*efe0*/  LDGSTS.E [R128+0x46e00], [R124.64], !P4 ;  /* 0x46e000007c807fae */ /* 0x0003e2000e121848 */
[----:B----4-:R-:W-:-:S03]  /*eff0*/  IMAD.WIDE R146, R0, 0x4, R144 ;  /* 0x0000000400927825 */ /* 0x010fc600078e0290 */
[----:B-----5:R-:W3:Y:S04]  /*f000*/  LDL.LU.64 R126, [R1+0x7a8] ;  /* 0x0007a800017e7983 */ /* 0x020ee80000300a00 */
[----:B------:R5:W-:Y:S01]  /*f010*/  LDGSTS.E [R128+0x48800], [R146.64], !P2 ;  /* 0x4880000092807fae */ /* 0x000be2000d121848 */
[----:B------:R-:W-:-:S03]  /*f020*/  IMAD.WIDE R144, R0, 0x4, R140 ;  /* 0x0000000400907825 */ /* 0x000fc600078e028c */
[----:B-1----:R-:W3:Y:S04]  /*f030*/  LDL.LU.64 R124, [R1+0x7a0] ;  /* 0x0007a000017c7983 */ /* 0x002ee80000300a00 */
[----:B------:R1:W-:Y:S01]  /*f040*/  LDGSTS.E [R128+0x48a00], [R144.64], !P2 ;  /* 0x48a0000090807fae */ /* 0x0003e2000d121848 */
[----:B------:R-:W-:-:S03]  /*f050*/  IMAD.WIDE R140, R0, 0x4, R120 ;  /* 0x00000004008c7825 */ /* 0x000fc600078e0278 */
[----:B------:R-:W3:Y:S04]  /*f060*/  LDL.LU.64 R120, [R1+0x798] ;  /* 0x0007980001787983 */ /* 0x000ee80000300a00 */
[----:B------:R-:W-:Y:S04]  /*f070*/  STL.64 [R1+0x16c0], R146 ;  /* 0x0016c09201007387 */ /* 0x000fe80000100a00 */
[----:B------:R1:W-:Y:S04]  /*f080*/  STL.64 [R1+0x16b8], R144 ;  /* 0x0016b89001007387 */ /* 0x0003e80000100a00 */
[----:B------:R1:W-:Y:S04]  /*f090*/  STL.64 [R1+0x16b0], R140 ;  /* 0x0016b08c01007387 */ /* 0x0003e80000100a00 */
[----:B------:R1:W-:Y:S01]  /*f0a0*/  LDGSTS.E [R128+0x48c00], [R140.64], !P2 ;  /* 0x48c000008c807fae */ /* 0x0003e2000d121848 */
[----:B--2---:R-:W-:-:S05]  /*f0b0*/  IMAD.WIDE R118, R0, 0x4, R118 ;  /* 0x0000000400767825 */ /* 0x004fca00078e0276 */
[----:B------:R2:W-:Y:S04]  /*f0c0*/  STL.64 [R1+0x16a8], R118 ;  /* 0x0016a87601007387 */ /* 0x0005e80000100a00 */
[----:B-1----:R-:W4:Y:S04]  /*f0d0*/  LDL.LU.64 R144, [R1+0x738] ;  /* 0x0007380001907983 */ /* 0x002f280000300a00 */
[----:B------:R2:W-:Y:S04]  /*f0e0*/  LDGSTS.E [R128+0x48e00], [R118.64], !P2 ;  /* 0x48e0000076807fae */ /* 0x0005e8000d121848 */
[----:B------:R-:W4:Y:S04]  /*f0f0*/  LDL.LU.64 R140, [R1+0x730] ;  /* 0x00073000018c7983 */ /* 0x000f280000300a00 */
[----:B--2---:R-:W2:Y:S01]  /*f100*/  LDL.LU.64 R118, [R1+0x728] ;  /* 0x0007280001767983 */ /* 0x004ea20000300a00 */
[----:B-----5:R-:W-:-:S04]  /*f110*/  IMAD.WIDE R146, R0, 0x4, R142 ;  /* 0x0000000400927825 */ /* 0x020fc800078e028e */
[----:B------:R-:W-:Y:S02]  /*f120*/  IMAD.WIDE R142, R0, 0x4, R138 ;  /* 0x00000004008e7825 */ /* 0x000fe400078e028a */
[----:B------:R-:W5:Y:S01]  /*f130*/  LDL.LU.64 R138, [R1+0x720] ;  /* 0x00072000018a7983 */ /* 0x000f620000300a00 */
[----:B------:R-:W-:-:S04]  /*f140*/  IADD3 R5, R4, -0x96, RZ ;  /* 0xffffff6a04057810 */ /* 0x000fc80007ffe0ff */
[----:B------:R-:W-:Y:S02]  /*f150*/  ISETP.GE.U32.AND P0, PT, R5, 0x7ffffeeb, PT ;  /* 0x7ffffeeb0500780c */ /* 0x000fe40003f06070 */
[----:B------:R-:W-:Y:S01]  /*f160*/  IADD3 R5, R4, -0x9a, RZ ;  /* 0xffffff6604057810 */ /* 0x000fe20007ffe0ff */
[C---:B------:R-:W-:Y:S01]  /*f170*/  IMAD.WIDE R136, R0.reuse, 0x4, R136 ;  /* 0x0000000400887825 */ /* 0x040fe200078e0288 */
[----:B------:R-:W-:Y:S02]  /*f180*/  STL.64 [R1+0x1660], R146 ;  /* 0x0016609201007387 */ /* 0x000fe40000100a00 */
[----:B------:R-:W-:Y:S02]  /*f190*/  ISETP.GE.U32.AND P1, PT, R5, 0x7ffffee7, PT ;  /* 0x7ffffee70500780c */ /* 0x000fe40003f26070 */
[----:B------:R-:W-:Y:S04]  /*f1a0*/  STL.64 [R1+0x1658], R142 ;  /* 0x0016588e01007387 */ /* 0x000fe80000100a00 */
[----:B------:R1:W-:Y:S04]  /*f1b0*/  STL.64 [R1+0x1650], R136 ;  /* 0x0016508801007387 */ /* 0x0003e80000100a00 */
[----:B------:R1:W-:Y:S04]  /*f1c0*/  LDGSTS.E [R128+0x4a800], [R146.64], !P0 ;  /* 0x4a80000092807fae */ /* 0x0003e8000c121848 */
[----:B------:R1:W-:Y:S01]  /*f1d0*/  LDGSTS.E [R128+0x4aa00], [R142.64], !P0 ;  /* 0x4aa000008e807fae */ /* 0x0003e2000c121848 */
[----:B---3--:R-:W-:-:S03]  /*f1e0*/  IMAD.WIDE R134, R0, 0x4, R134 ;  /* 0x0000000400867825 */ /* 0x008fc600078e0286 */
[----:B------:R1:W-:Y:S04]  /*f1f0*/  LDGSTS.E [R128+0x4ac00], [R136.64], !P0 ;  /* 0x4ac0000088807fae */ /* 0x0003e8000c121848 */
[----:B------:R3:W-:Y:S04]  /*f200*/  STL.64 [R1+0x1648], R134 ;  /* 0x0016488601007387 */ /* 0x0007e80000100a00 */
[----:B------:R3:W-:Y:S04]  /*f210*/  LDGSTS.E [R128+0x4ae00], [R134.64], !P0 ;  /* 0x4ae0000086807fae */ /* 0x0007e8000c121848 */
[----:B-1----:R-:W5:Y:S01]  /*f220*/  LDL.LU.64 R136, [R1+0x6d8] ;  /* 0x0006d80001887983 */ /* 0x002f620000300a00 */
[----:B------:R-:W-:-:S03]  /*f230*/  IADD3 R5, R4, -0x9e, RZ ;  /* 0xffffff6204057810 */ /* 0x000fc60007ffe0ff */
[----:B---3--:R-:W3:Y:S01]  /*f240*/  LDL.LU.64 R134, [R1+0x6d0] ;  /* 0x0006d00001867983 */ /* 0x008ee20000300a00 */
[----:B------:R-:W-:Y:S01]  /*f250*/  ISETP.GE.U32.AND P6, PT, R5, 0x7ffffee3, PT ;  /* 0x7ffffee30500780c */ /* 0x000fe20003fc6070 */
[C---:B------:R-:W-:Y:S02]  /*f260*/  IMAD.WIDE R146, R0.reuse, 0x4, R132 ;  /* 0x0000000400927825 */ /* 0x040fe400078e0284 */
[----:B------:R-:W3:Y:S04]  /*f270*/  LDL.LU.64 R132, [R1+0x6c8] ;  /* 0x0006c80001847983 */ /* 0x000ee80000300a00 */
[----:B------:R-:W-:Y:S01]  /*f280*/  STL.64 [R1+0x1600], R146 ;  /* 0x0016009201007387 */ /* 0x000fe20000100a00 */
[----:B------:R-:W-:-:S03]  /*f290*/  IMAD.WIDE R142, R0, 0x4, R126 ;  /* 0x00000004008e7825 */ /* 0x000fc600078e027e */
[----:B------:R-:W3:Y:S01]  /*f2a0*/  LDL.LU.64 R126, [R1+0x6c0] ;  /* 0x0006c000017e7983 */ /* 0x000ee20000300a00 */
[----:B------:R-:W-:-:S03]  /*f2b0*/  IMAD.WIDE R124, R0, 0x4, R124 ;  /* 0x00000004007c7825 */ /* 0x000fc600078e027c */
[----:B------:R1:W-:Y:S04]  /*f2c0*/  STL.64 [R1+0x15f8], R142 ;  /* 0x0015f88e01007387 */ /* 0x0003e80000100a00 */
[----:B------:R1:W-:Y:S04]  /*f2d0*/  STL.64 [R1+0x15f0], R124 ;  /* 0x0015f07c01007387 */ /* 0x0003e80000100a00 */
[----:B------:R4:W-:Y:S01]  /*f2e0*/  LDGSTS.E [R128+0x4c800], [R146.64], !P1 ;  /* 0x4c80000092807fae */ /* 0x0009e2000c921848 */
[----:B------:R-:W-:-:S03]  /*f2f0*/  IMAD.WIDE R120, R0, 0x4, R120 ;  /* 0x0000000400787825 */ /* 0x000fc600078e0278 */
[----:B------:R1:W-:Y:S04]  /*f300*/  LDGSTS.E [R128+0x4ca00], [R142.64], !P1 ;  /* 0x4ca000008e807fae */ /* 0x0003e8000c921848 */
[----:B------:R1:W-:Y:S04]  /*f310*/  STL.64 [R1+0x15e8], R120 ;  /* 0x0015e87801007387 */ /* 0x0003e80000100a00 */
[----:B------:R1:W-:Y:S04]  /*f320*/  LDGSTS.E [R128+0x4cc00], [R124.64], !P1 ;  /* 0x4cc000007c807fae */ /* 0x0003e8000c921848 */
[----:B-1----:R-:W3:Y:S04]  /*f330*/  LDL.LU.64 R142, [R1+0x678] ;  /* 0x00067800018e7983 */ /* 0x002ee80000300a00 */
[----:B------:R1:W-:Y:S04]  /*f340*/  LDGSTS.E [R128+0x4ce00], [R120.64], !P1 ;  /* 0x4ce0000078807fae */ /* 0x0003e8000c921848 */
[----:B------:R-:W3:Y:S04]  /*f350*/  LDL.LU.64 R124, [R1+0x670] ;  /* 0x00067000017c7983 */ /* 0x000ee80000300a00 */
[----:B-1----:R-:W3:Y:S01]  /*f360*/  LDL.LU.64 R120, [R1+0x668] ;  /* 0x0006680001787983 */ /* 0x002ee20000300a00 */
[----:B----4-:R-:W-:-:S05]  /*f370*/  IMAD.WIDE R146, R0, 0x4, R144 ;  /* 0x0000000400927825 */ /* 0x010fca00078e0290 */
[----:B------:R1:W-:Y:S01]  /*f380*/  LDGSTS.E [R128+0x4e800], [R146.64], !P6 ;  /* 0x4e80000092807fae */ /* 0x0003e2000f121848 */
[----:B------:R-:W-:-:S05]  /*f390*/  IMAD.WIDE R144, R0, 0x4, R140 ;  /* 0x0000000400907825 */ /* 0x000fca00078e028c */
[----:B------:R3:W-:Y:S01]  /*f3a0*/  LDGSTS.E [R128+0x4ea00], [R144.64], !P6 ;  /* 0x4ea0000090807fae */ /* 0x0007e2000f121848 */
[----:B--2---:R-:W-:-:S03]  /*f3b0*/  IMAD.WIDE R140, R0, 0x4, R118 ;  /* 0x00000004008c7825 */ /* 0x004fc600078e0276 */
[----:B------:R-:W2:Y:S04]  /*f3c0*/  LDL.LU.64 R118, [R1+0x660] ;  /* 0x0006600001767983 */ /* 0x000ea80000300a00 */
[----:B------:R-:W-:Y:S04]  /*f3d0*/  STL.64 [R1+0x1590], R146 ;  /* 0x0015909201007387 */ /* 0x000fe80000100a00 */
[----:B------:R-:W-:Y:S01]  /*f3e0*/  STL.64 [R1+0x1588], R144 ;  /* 0x0015889001007387 */ /* 0x000fe20000100a00 */
[----:B-----5:R-:W-:-:S03]  /*f3f0*/  IMAD.WIDE R138, R0, 0x4, R138 ;  /* 0x00000004008a7825 */ /* 0x020fc600078e028a */
[----:B------:R4:W-:Y:S04]  /*f400*/  STL.64 [R1+0x1580], R140 ;  /* 0x0015808c01007387 */ /* 0x0009e80000100a00 */
[----:B------:R5:W-:Y:S04]  /*f410*/  STL.64 [R1+0x1578], R138 ;  /* 0x0015788a01007387 */ /* 0x000be80000100a00 */
[----:B------:R4:W-:Y:S04]  /*f420*/  LDGSTS.E [R128+0x4ec00], [R140.64], !P6 ;  /* 0x4ec000008c807fae */ /* 0x0009e8000f121848 */
[----:B------:R5:W-:Y:S04]  /*f430*/  LDGSTS.E [R128+0x4ee00], [R138.64], !P6 ;  /* 0x4ee000008a807fae */ /* 0x000be8000f121848 */
[----:B----4-:R-:W4:Y:S04]  /*f440*/  LDL.LU.64 R140, [R1+0x618] ;  /* 0x00061800018c7983 */ /* 0x010f280000300a00 */
[----:B-----5:R-:W5:Y:S01]  /*f450*/  LDL.LU.64 R138, [R1+0x610] ;  /* 0x00061000018a7983 */ /* 0x020f620000300a00 */
[----:B------:R-:W-:-:S04]  /*f460*/  IADD3 R5, R4, -0xa2, RZ ;  /* 0xffffff5e04057810 */ /* 0x000fc80007ffe0ff */
[----:B------:R-:W-:Y:S02]  /*f470*/  ISETP.GE.U32.AND P5, PT, R5, 0x7ffffedf, PT ;  /* 0x7ffffedf0500780c */ /* 0x000fe40003fa6070 */
[----:B------:R-:W-:Y:S01]  /*f480*/  IADD3 R5, R4, -0xa6, RZ ;  /* 0xffffff5a04057810 */ /* 0x000fe20007ffe0ff */
[----:B-1----:R-:W-:Y:S02]  /*f490*/  IMAD.WIDE R146, R0, 0x4, R136 ;  /* 0x0000000400927825 */ /* 0x002fe400078e0288 */
[----:B------:R-:W5:Y:S01]  /*f4a0*/  LDL.LU.64 R136, [R1+0x608] ;  /* 0x0006080001887983 */ /* 0x000f620000300a00 */
[----:B------:R-:W-:-:S07]  /*f4b0*/  ISETP.GE.U32.AND P3, PT, R5, 0x7ffffedb, PT ;  /* 0x7ffffedb0500780c */ /* 0x000fce0003f66070 */
[----:B------:R1:W-:Y:S01]  /*f4c0*/  LDGSTS.E [R128+0x50800], [R146.64], !P5 ;  /* 0x5080000092807fae */ /* 0x0003e2000e921848 */
[----:B---3--:R-:W-:-:S03]  /*f4d0*/  IMAD.WIDE R144, R0, 0x4, R134 ;  /* 0x0000000400907825 */ /* 0x008fc600078e0286 */
[----:B------:R-:W5:Y:S04]  /*f4e0*/  LDL.LU.64 R134, [R1+0x600] ;  /* 0x0006000001867983 */ /* 0x000f680000300a00 */
[----:B------:R-:W-:Y:S04]  /*f4f0*/  STL.64 [R1+0x1530], R146 ;  /* 0x0015309201007387 */ /* 0x000fe80000100a00 */
[----:B------:R-:W-:Y:S01]  /*f500*/  STL.64 [R1+0x1528], R144 ;  /* 0x0015289001007387 */ /* 0x000fe20000100a00 */
[----:B------:R-:W-:-:S03]  /*f510*/  IMAD.WIDE R132, R0, 0x4, R132 ;  /* 0x0000000400847825 */ /* 0x000fc600078e0284 */
[----:B------:R1:W-:Y:S01]  /*f520*/  LDGSTS.E [R128+0x50a00], [R144.64], !P5 ;  /* 0x50a0000090807fae */ /* 0x0003e2000e921848 */
[----:B------:R-:W-:-:S03]  /*f530*/  IMAD.WIDE R126, R0, 0x4, R126 ;  /* 0x00000004007e7825 */ /* 0x000fc600078e027e */
[----:B------:R1:W-:Y:S04]  /*f540*/  STL.64 [R1+0x1520], R132 ;  /* 0x0015208401007387 */ /* 0x0003e80000100a00 */
[----:B------:R1:W-:Y:S04]  /*f550*/  STL.64 [R1+0x1518], R126 ;  /* 0x0015187e01007387 */ /* 0x0003e80000100a00 */
[----:B------:R1:W-:Y:S04]  /*f560*/  LDGSTS.E [R128+0x50c00], [R132.64], !P5 ;  /* 0x50c0000084807fae */ /* 0x0003e8000e921848 */
[----:B------:R1:W-:Y:S04]  /*f570*/  LDGSTS.E [R128+0x50e00], [R126.64], !P5 ;  /* 0x50e000007e807fae */ /* 0x0003e8000e921848 */
[----:B-1----:R-:W5:Y:S04]  /*f580*/  LDL.LU.64 R132, [R1+0x5b8] ;  /* 0x0005b80001847983 */ /* 0x002f680000300a00 */
[----:B------:R-:W5:Y:S01]  /*f590*/  LDL.LU.64 R126, [R1+0x5b0] ;  /* 0x0005b000017e7983 */ /* 0x000f620000300a00 */
[----:B------:R-:W-:-:S05]  /*f5a0*/  IMAD.WIDE R146, R0, 0x4, R142 ;  /* 0x0000000400927825 */ /* 0x000fca00078e028e */
[----:B------:R4:W-:Y:S01]  /*f5b0*/  LDGSTS.E [R128+0x52800], [R146.64], !P3 ;  /* 0x5280000092807fae */ /* 0x0009e2000d921848 */
[----:B------:R-:W-:-:S03]  /*f5c0*/  IMAD.WIDE R144, R0, 0x4, R124 ;  /* 0x0000000400907825 */ /* 0x000fc600078e027c */
[----:B------:R-:W5:Y:S04]  /*f5d0*/  LDL.LU.64 R124, [R1+0x5a8] ;  /* 0x0005a800017c7983 */ /* 0x000f680000300a00 */
[----:B------:R-:W-:Y:S01]  /*f5e0*/  STL.64 [R1+0x14d0], R146 ;  /* 0x0014d09201007387 */ /* 0x000fe20000100a00 */
[----:B------:R-:W-:-:S03]  /*f5f0*/  IMAD.WIDE R142, R0, 0x4, R120 ;  /* 0x00000004008e7825 */ /* 0x000fc600078e0278 */
[----:B------:R-:W5:Y:S04]  /*f600*/  LDL.LU.64 R120, [R1+0x5a0] ;  /* 0x0005a00001787983 */ /* 0x000f680000300a00 */
[----:B------:R1:W-:Y:S04]  /*f610*/  STL.64 [R1+0x14c8], R144 ;  /* 0x0014c89001007387 */ /* 0x0003e80000100a00 */
[----:B------:R-:W-:Y:S04]  /*f620*/  STL.64 [R1+0x14c0], R142 ;  /* 0x0014c08e01007387 */ /* 0x000fe80000100a00 */
[----:B------:R1:W-:Y:S04]  /*f630*/  LDGSTS.E [R128+0x52a00], [R144.64], !P3 ;  /* 0x52a0000090807fae */ /* 0x0003e8000d921848 */
[----:B------:R5:W-:Y:S01]  /*f640*/  LDGSTS.E [R128+0x52c00], [R142.64], !P3 ;  /* 0x52c000008e807fae */ /* 0x000be2000d921848 */
[----:B--2---:R-:W-:-:S05]  /*f650*/  IMAD.WIDE R118, R0, 0x4, R118 ;  /* 0x0000000400767825 */ /* 0x004fca00078e0276 */
[----:B------:R2:W-:Y:S04]  /*f660*/  STL.64 [R1+0x14b8], R118 ;  /* 0x0014b87601007387 */ /* 0x0005e80000100a00 */
[----:B------:R2:W-:Y:S04]  /*f670*/  LDGSTS.E [R128+0x52e00], [R118.64], !P3 ;  /* 0x52e0000076807fae */ /* 0x0005e8000d921848 */
[----:B-1----:R-:W3:Y:S04]  /*f680*/  LDL.LU.64 R144, [R1+0x558] ;  /* 0x0005580001907983 */ /* 0x002ee80000300a00 */
[----:B--2---:R-:W2:Y:S01]  /*f690*/  LDL.LU.64 R118, [R1+0x550] ;  /* 0x0005500001767983 */ /* 0x004ea20000300a00 */
[----:B----4-:R-:W-:-:S03]  /*f6a0*/  IMAD.WIDE R146, R0, 0x4, R140 ;  /* 0x0000000400927825 */ /* 0x010fc600078e028c */
[----:B------:R-:W4:Y:S01]  /*f6b0*/  LDL.LU.64 R140, [R1+0x548] ;  /* 0x00054800018c7983 */ /* 0x000f220000300a00 */
[----:B-----5:R-:W-:-:S03]  /*f6c0*/  IMAD.WIDE R142, R0, 0x4, R138 ;  /* 0x00000004008e7825 */ /* 0x020fc600078e028a */
[----:B------:R-:W5:Y:S01]  /*f6d0*/  LDL.LU.64 R138, [R1+0x540] ;  /* 0x00054000018a7983 */ /* 0x000f620000300a00 */
[----:B------:R-:W-:-:S04]  /*f6e0*/  IADD3 R5, R4, -0xaa, RZ ;  /* 0xffffff5604057810 */ /* 0x000fc80007ffe0ff */
[----:B------:R-:W-:Y:S02]  /*f6f0*/  ISETP.GE.U32.AND P4, PT, R5, 0x7ffffed7, PT ;  /* 0x7ffffed70500780c */ /* 0x000fe40003f86070 */
[----:B------:R-:W-:Y:S01]  /*f700*/  IADD3 R5, R4, -0xae, RZ ;  /* 0xffffff5204057810 */ /* 0x000fe20007ffe0ff */
[----:B------:R-:W-:Y:S03]  /*f710*/  STL.64 [R1+0x1470], R146 ;  /* 0x0014709201007387 */ /* 0x000fe60000100a00 */
[----:B------:R-:W-:Y:S01]  /*f720*/  ISETP.GE.U32.AND P2, PT, R5, 0x7ffffed3, PT ;  /* 0x7ffffed30500780c */ /* 0x000fe20003f46070 */
[----:B------:R-:W-:Y:S01]  /*f730*/  STL.64 [R1+0x1468], R142 ;  /* 0x0014688e01007387 */ /* 0x000fe20000100a00 */
[----:B------:R-:W-:-:S05]  /*f740*/  IMAD.WIDE R136, R0, 0x4, R136 ;  /* 0x0000000400887825 */ /* 0x000fca00078e0288 */
[----:B------:R1:W-:Y:S01]  /*f750*/  LDGSTS.E [R128+0x54800], [R146.64], !P4 ;  /* 0x5480000092807fae */ /* 0x0003e2000e121848 */
[----:B------:R-:W-:-:S03]  /*f760*/  IMAD.WIDE R134, R0, 0x4, R134 ;  /* 0x0000000400867825 */ /* 0x000fc600078e0286 */
[----:B------:R1:W-:Y:S04]  /*f770*/  STL.64 [R1+0x1460], R136 ;  /* 0x0014608801007387 */ /* 0x0003e80000100a00 */
[----:B------:R1:W-:Y:S04]  /*f780*/  LDGSTS.E [R128+0x54a00], [R142.64], !P4 ;  /* 0x54a000008e807fae */ /* 0x0003e8000e121848 */
[----:B------:R1:W-:Y:S04]  /*f790*/  STL.64 [R1+0x1458], R134 ;  /* 0x0014588601007387 */ /* 0x0003e80000100a00 */
[----:B------:R1:W-:Y:S04]  /*f7a0*/  LDGSTS.E [R128+0x54c00], [R136.64], !P4 ;  /* 0x54c0000088807fae */ /* 0x0003e8000e121848 */
[----:B------:R1:W-:Y:S01]  /*f7b0*/  LDGSTS.E [R128+0x54e00], [R134.64], !P4 ;  /* 0x54e0000086807fae */ /* 0x0003e2000e121848 */
[----:B------:R-:W-:-:S03]  /*f7c0*/  IADD3 R5, R4, -0xb2, RZ ;  /* 0xffffff4e04057810 */ /* 0x000fc60007ffe0ff */
[----:B-1----:R-:W5:Y:S04]  /*f7d0*/  LDL.LU.64 R136, [R1+0x4f8] ;  /* 0x0004f80001887983 */ /* 0x002f680000300a00 */
[----:B------:R-:W5:Y:S01]  /*f7e0*/  LDL.LU.64 R134, [R1+0x4f0] ;  /* 0x0004f00001867983 */ /* 0x000f620000300a00 */
[----:B------:R-:W-:Y:S01]  /*f7f0*/  ISETP.GE.U32.AND P0, PT, R5, 0x7ffffecf, PT ;  /* 0x7ffffecf0500780c */ /* 0x000fe20003f06070 */
[C---:B------:R-:W-:Y:S02]  /*f800*/  IMAD.WIDE R146, R0.reuse, 0x4, R132 ;  /* 0x0000000400927825 */ /* 0x040fe400078e0284 */
[----:B------:R-:W5:Y:S02]  /*f810*/  LDL.LU.64 R132, [R1+0x4e8] ;  /* 0x0004e80001847983 */ /* 0x000f640000300a00 */
[----:B------:R-:W-:-:S02]  /*f820*/  IMAD.WIDE R142, R0, 0x4, R126 ;  /* 0x00000004008e7825 */ /* 0x000fc400078e027e */
[----:B------:R-:W5:Y:S04]  /*f830*/  LDL.LU.64 R126, [R1+0x4e0] ;  /* 0x0004e000017e7983 */ /* 0x000f680000300a00 */
[----:B------:R-:W-:Y:S04]  /*f840*/  STL.64 [R1+0x1410], R146 ;  /* 0x0014109201007387 */ /* 0x000fe80000100a00 */
[----:B------:R1:W-:Y:S04]  /*f850*/  STL.64 [R1+0x1408], R142 ;  /* 0x0014088e01007387 */ /* 0x0003e80000100a00 */
[----:B------:R3:W-:Y:S01]  /*f860*/  LDGSTS.E [R128+0x56800], [R146.64], !P2 ;  /* 0x5680000092807fae */ /* 0x0007e2000d121848 */
[----:B------:R-:W-:-:S03]  /*f870*/  IMAD.WIDE R124, R0, 0x4, R124 ;  /* 0x00000004007c7825 */ /* 0x000fc600078e027c */
[----:B------:R1:W-:Y:S01]  /*f880*/  LDGSTS.E [R128+0x56a00], [R142.64], !P2 ;  /* 0x56a000008e807fae */ /* 0x0003e2000d121848 */
[----:B------:R-:W-:-:S03]  /*f890*/  IMAD.WIDE R120, R0, 0x4, R120 ;  /* 0x0000000400787825 */ /* 0x000fc600078e0278 */
[----:B------:R1:W-:Y:S04]  /*f8a0*/  STL.64 [R1+0x1400], R124 ;  /* 0x0014007c01007387 */ /* 0x0003e80000100a00 */
[----:B------:R1:W-:Y:S04]  /*f8b0*/  STL.64 [R1+0x13f8], R120 ;  /* 0x0013f87801007387 */ /* 0x0003e80000100a00 */
[----:B------:R1:W-:Y:S04]  /*f8c0*/  LDGSTS.E [R128+0x56c00], [R124.64], !P2 ;  /* 0x56c000007c807fae */ /* 0x0003e8000d121848 */
[----:B-1----:R-:W5:Y:S04]  /*f8d0*/  LDL.LU.64 R142, [R1+0x498] ;  /* 0x00049800018e7983 */ /* 0x002f680000300a00 */
[----:B------:R1:W-:Y:S04]  /*f8e0*/  LDGSTS.E [R128+0x56e00], [R120.64], !P2 ;  /* 0x56e0000078807fae */ /* 0x0003e8000d121848 */
[----:B------:R-:W5:Y:S04]  /*f8f0*/  LDL.LU.64 R124, [R1+0x490] ;  /* 0x00049000017c7983 */ /* 0x000f680000300a00 */
[----:B-1----:R-:W5:Y:S01]  /*f900*/  LDL.LU.64 R120, [R1+0x488] ;  /* 0x0004880001787983 */ /* 0x002f620000300a00 */
[----:B---3--:R-:W-:-:S05]  /*f910*/  IMAD.WIDE R146, R0, 0x4, R144 ;  /* 0x0000000400927825 */ /* 0x008fca00078e0290 */
[----:B------:R1:W-:Y:S01]  /*f920*/  LDGSTS.E [R128+0x58800], [R146.64], !P0 ;  /* 0x5880000092807fae */ /* 0x0003e2000c121848 */
[----:B--2---:R-:W-:-:S03]  /*f930*/  IMAD.WIDE R144, R0, 0x4, R118 ;  /* 0x0000000400907825 */ /* 0x004fc600078e0276 */
[----:B------:R-:W2:Y:S04]  /*f940*/  LDL.LU.64 R118, [R1+0x480] ;  /* 0x0004800001767983 */ /* 0x000ea80000300a00 */
[----:B------:R-:W-:Y:S04]  /*f950*/  STL.64 [R1+0x13b0], R146 ;  /* 0x0013b09201007387 */ /* 0x000fe80000100a00 */
[----:B------:R-:W-:Y:S04]  /*f960*/  STL.64 [R1+0x13a8], R144 ;  /* 0x0013a89001007387 */ /* 0x000fe80000100a00 */
[----:B------:R3:W-:Y:S01]  /*f970*/  LDGSTS.E [R128+0x58a00], [R144.64], !P0 ;  /* 0x58a0000090807fae */ /* 0x0007e2000c121848 */
[----:B----4-:R-:W-:-:S04]  /*f980*/  IMAD.WIDE R140, R0, 0x4, R140 ;  /* 0x00000004008c7825 */ /* 0x010fc800078e028c */
[----:B-----5:R-:W-:Y:S01]  /*f990*/  IMAD.WIDE R138, R0, 0x4, R138 ;  /* 0x00000004008a7825 */ /* 0x020fe200078e028a */
[----:B------:R4:W-:Y:S04]  /*f9a0*/  STL.64 [R1+0x13a0], R140 ;  /* 0x0013a08c01007387 */ /* 0x0009e80000100a00 */
[----:B------:R5:W-:Y:S04]  /*f9b0*/  STL.64 [R1+0x1398], R138 ;  /* 0x0013988a01007387 */ /* 0x000be80000100a00 */
[----:B------:R4:W-:Y:S01]  /*f9c0*/  LDGSTS.E [R128+0x58c00], [R140.64], !P0 ;  /* 0x58c000008c807fae */ /* 0x0009e2000c121848 */
[----:B------:R-:W-:-:S03]  /*f9d0*/  IADD3 R5, R4, -0xb6, RZ ;  /* 0xffffff4a04057810 */ /* 0x000fc60007ffe0ff */
[----:B------:R5:W-:Y:S04]  /*f9e0*/  LDGSTS.E [R128+0x58e00], [R138.64], !P0 ;  /* 0x58e000008a807fae */ /* 0x000be8000c121848 */
[----:B----4-:R-:W4:Y:S01]  /*f9f0*/  LDL.LU.64 R140, [R1+0x438] ;  /* 0x00043800018c7983 */ /* 0x010f220000300a00 */
[----:B------:R-:W-:Y:S02]  /*fa00*/  ISETP.GE.U32.AND P1, PT, R5, 0x7ffffecb, PT ;  /* 0x7ffffecb0500780c */ /* 0x000fe40003f26070 */
[----:B------:R-:W-:Y:S01]  /*fa10*/  IADD3 R5, R4, -0xba, RZ ;  /* 0xffffff4604057810 */ /* 0x000fe20007ffe0ff */
[----:B-----5:R-:W5:Y:S03]  /*fa20*/  LDL.LU.64 R138, [R1+0x430] ;  /* 0x00043000018a7983 */ /* 0x020f660000300a00 */
[----:B------:R-:W-:Y:S01]  /*fa30*/  ISETP.GE.U32.AND P6, PT, R5, 0x7ffffec7, PT ;  /* 0x7ffffec70500780c */ /* 0x000fe20003fc6070 */
[----:B-1----:R-:W-:-:S02]  /*fa40*/  IMAD.WIDE R146, R0, 0x4, R136 ;  /* 0x0000000400927825 */ /* 0x002fc400078e0288 */
[----:B------:R-:W5:Y:S02]  /*fa50*/  LDL.LU.64 R136, [R1+0x428] ;  /* 0x0004280001887983 */ /* 0x000f640000300a00 */
[C---:B------:R-:W-:Y:S02]  /*fa60*/  IMAD.WIDE R134, R0.reuse, 0x4, R134 ;  /* 0x0000000400867825 */ /* 0x040fe400078e0286 */
[----:B---3--:R-:W5:Y:S04]  /*fa70*/  LDL.LU.64 R144, [R1+0x420] ;  /* 0x0004200001907983 */ /* 0x008f680000300a00 */
[----:B------:R-:W-:Y:S04]  /*fa80*/  STL.64 [R1+0x1350], R146 ;  /* 0x0013509201007387 */ /* 0x000fe80000100a00 */
[----:B------:R1:W-:Y:S01]  /*fa90*/  STL.64 [R1+0x1348], R134 ;  /* 0x0013488601007387 */ /* 0x0003e20000100a00 */
[----:B------:R-:W-:-:S03]  /*faa0*/  IMAD.WIDE R132, R0, 0x4, R132 ;  /* 0x0000000400847825 */ /* 0x000fc600078e0284 */
[----:B------:R1:W-:Y:S01]  /*fab0*/  LDGSTS.E [R128+0x5a800], [R146.64], !P1 ;  /* 0x5a80000092807fae */ /* 0x0003e2000c921848 */
[----:B------:R-:W-:-:S03]  /*fac0*/  IMAD.WIDE R126, R0, 0x4, R126 ;  /* 0x00000004007e7825 */ /* 0x000fc600078e027e */
[----:B------:R1:W-:Y:S04]  /*fad0*/  STL.64 [R1+0x1340], R132 ;  /* 0x0013408401007387 */ /* 0x0003e80000100a00 */
[----:B------:R1:W-:Y:S04]  /*fae0*/  LDGSTS.E [R128+0x5aa00], [R134.64], !P1 ;  /* 0x5aa0000086807fae */ /* 0x0003e8000c921848 */
[----:B------:R1:W-:Y:S04]  /*faf0*/  STL.64 [R1+0x1338], R126 ;  /* 0x0013387e01007387 */ /* 0x0003e80000100a00 */
[----:B------:R1:W-:Y:S04]  /*fb00*/  LDGSTS.E [R128+0x5ac00], [R132.64], !P1 ;  /* 0x5ac0000084807fae */ /* 0x0003e8000c921848 */
[----:B-1----:R-:W5:Y:S04]  /*fb10*/  LDL.LU.64 R134, [R1+0x3d8] ;  /* 0x0003d80001867983 */ /* 0x002f680000300a00 */
[----:B------:R1:W-:Y:S04]  /*fb20*/  LDGSTS.E [R128+0x5ae00], [R126.64], !P1 ;  /* 0x5ae000007e807fae */ /* 0x0003e8000c921848 */
[----:B------:R-:W5:Y:S04]  /*fb30*/  LDL.LU.64 R132, [R1+0x3d0] ;  /* 0x0003d00001847983 */ /* 0x000f680000300a00 */
[----:B-1----:R-:W5:Y:S01]  /*fb40*/  LDL.LU.64 R126, [R1+0x3c8] ;  /* 0x0003c800017e7983 */ /* 0x002f620000300a00 */
[----:B------:R-:W-:-:S05]  /*fb50*/  IMAD.WIDE R146, R0, 0x4, R142 ;  /* 0x0000000400927825 */ /* 0x000fca00078e028e */
[----:B------:R4:W-:Y:S01]  /*fb60*/  LDGSTS.E [R128+0x5c800], [R146.64], !P6 ;  /* 0x5c80000092807fae */ /* 0x0009e2000f121848 */
[----:B------:R-:W-:-:S03]  /*fb70*/  IMAD.WIDE R142, R0, 0x4, R124 ;  /* 0x00000004008e7825 */ /* 0x000fc600078e027c */
[----:B------:R-:W5:Y:S01]  /*fb80*/  LDL.LU.64 R124, [R1+0x3c0] ;  /* 0x0003c000017c7983 */ /* 0x000f620000300a00 */
[----:B------:R-:W-:-:S03]  /*fb90*/  IMAD.WIDE R120, R0, 0x4, R120 ;  /* 0x0000000400787825 */ /* 0x000fc600078e0278 */
[----:B------:R-:W-:Y:S04]  /*fba0*/  STL.64 [R1+0x12f0], R146 ;  /* 0x0012f09201007387 */ /* 0x000fe80000100a00 */
        /* <DEDUP_REMOVED lines=8> */
[----:B--2---:R-:W2:Y:S04]  /*fc30*/  LDL.LU.64 R118, [R1+0x358] ;  /* 0x0003580001767983 */ /* 0x004ea80000300a00 */
[----:B------:R-:W2:Y:S01]  /*fc40*/  LDL.LU.64 R120, [R1+0x350] ;  /* 0x0003500001787983 */ /* 0x000ea20000300a00 */
[----:B----4-:R-:W-:-:S03]  /*fc50*/  IMAD.WIDE R146, R0, 0x4, R140 ;  /* 0x0000000400927825 */ /* 0x010fc600078e028c */
[----:B------:R-:W4:Y:S01]  /*fc60*/  LDL.LU.64 R140, [R1+0x348] ;  /* 0x00034800018c7983 */ /* 0x000f220000300a00 */
[----:B------:R-:W-:-:S04]  /*fc70*/  IADD3 R5, R4, -0xbe, RZ ;  /* 0xffffff4204057810 */ /* 0x000fc80007ffe0ff */
[----:B------:R-:W-:Y:S01]  /*fc80*/  ISETP.GE.U32.AND P5, PT, R5, 0x7ffffec3, PT ;  /* 0x7ffffec30500780c */ /* 0x000fe20003fa6070 */
[----:B-----5:R-:W-:Y:S01]  /*fc90*/  IMAD.WIDE R138, R0, 0x4, R138 ;  /* 0x00000004008a7825 */ /* 0x020fe200078e028a */
[----:B------:R-:W-:Y:S01]  /*fca0*/  IADD3 R5, R4, -0xc2, RZ ;  /* 0xffffff3e04057810 */ /* 0x000fe20007ffe0ff */
[----:B------:R-:W-:Y:S03]  /*fcb0*/  STL.64 [R1+0x1290], R146 ;  /* 0x0012909201007387 */ /* 0x000fe60000100a00 */
[----:B------:R-:W-:Y:S01]  /*fcc0*/  ISETP.GE.U32.AND P3, PT, R5, 0x7ffffebf, PT ;  /* 0x7ffffebf0500780c */ /* 0x000fe20003f66070 */
[----:B------:R1:W-:Y:S06]  /*fcd0*/  STL.64 [R1+0x1288], R138 ;  /* 0x0012888a01007387 */ /* 0x0003ec0000100a00 */
[----:B------:R5:W-:Y:S04]  /*fce0*/  LDGSTS.E [R128+0x5e800], [R146.64], !P5 ;  /* 0x5e80000092807fae */ /* 0x000be8000e921848 */
[----:B------:R1:W-:Y:S01]  /*fcf0*/  LDGSTS.E [R128+0x5ea00], [R138.64], !P5 ;  /* 0x5ea000008a807fae */ /* 0x0003e2000e921848 */
[----:B------:R-:W-:-:S04]  /*fd00*/  IMAD.WIDE R136, R0, 0x4, R136 ;  /* 0x0000000400887825 */ /* 0x000fc800078e0288 */
[----:B------:R-:W-:Y:S01]  /*fd10*/  IMAD.WIDE R144, R0, 0x4, R144 ;  /* 0x0000000400907825 */ /* 0x000fe200078e0290 */
[----:B------:R1:W-:Y:S04]  /*fd20*/  STL.64 [R1+0x1280], R136 ;  /* 0x0012808801007387 */ /* 0x0003e80000100a00 */
[----:B------:R1:W-:Y:S04]  /*fd30*/  LDGSTS.E [R128+0x5ec00], [R136.64], !P5 ;  /* 0x5ec0000088807fae */ /* 0x0003e8000e921848 */
[----:B------:R5:W-:Y:S04]  /*fd40*/  STL.64 [R1+0x1278], R144 ;  /* 0x0012789001007387 */ /* 0x000be80000100a00 */
[----:B------:R5:W-:Y:S01]  /*fd50*/  LDGSTS.E [R128+0x5ee00], [R144.64], !P5 ;  /* 0x5ee0000090807fae */ /* 0x000be2000e921848 */
[----:B------:R-:W-:-:S03]  /*fd60*/  IADD3 R5, R4, -0xc6, RZ ;  /* 0xffffff3a04057810 */ /* 0x000fc60007ffe0ff */
[----:B-1----:R-:W4:Y:S04]  /*fd70*/  LDL.LU.64 R138, [R1+0x300] ;  /* 0x00030000018a7983 */ /* 0x002f280000300a00 */
[----:B------:R-:W4:Y:S01]  /*fd80*/  LDL.LU.64 R136, [R1+0x2f8] ;  /* 0x0002f80001887983 */ /* 0x000f220000300a00 */
[----:B------:R-:W-:-:S03]  /*fd90*/  ISETP.GE.U32.AND P4, PT, R5, 0x7ffffebb, PT ;  /* 0x7ffffebb0500780c */ /* 0x000fc60003f86070 */
[----:B-----5:R-:W5:Y:S01]  /*fda0*/  LDL.LU.64 R146, [R1+0x2f0] ;  /* 0x0002f00001927983 */ /* 0x020f620000300a00 */
[----:B------:R-:W-:-:S05]  /*fdb0*/  IMAD.WIDE R144, R0, 0x4, R134 ;  /* 0x0000000400907825 */ /* 0x000fca00078e0286 */
[----:B------:R-:W-:Y:S01]  /*fdc0*/  STL.64 [R1+0x1230], R144 ;  /* 0x0012309001007387 */ /* 0x000fe20000100a00 */
[----:B------:R-:W-:-:S03]  /*fdd0*/  IMAD.WIDE R132, R0, 0x4, R132 ;  /* 0x0000000400847825 */ /* 0x000fc600078e0284 */
[----:B------:R-:W5:Y:S01]  /*fde0*/  LDL.LU.64 R134, [R1+0x2e8] ;  /* 0x0002e80001867983 */ /* 0x000f620000300a00 */
        /* <DEDUP_REMOVED lines=14> */
[----:B--2---:R-:W-:-:S04]  /*fed0*/  IMAD.WIDE R118, R0, 0x4, R118 ;  /* 0x0000000400767825 */ /* 0x004fc800078e0276 */
[C---:B------:R-:W-:Y:S01]  /*fee0*/  IMAD.WIDE R142, R0.reuse, 0x4, R120 ;  /* 0x00000004008e7825 */ /* 0x040fe200078e0278 */
[----:B------:R2:W-:Y:S04]  /*fef0*/  LDGSTS.E [R128+0x62a00], [R118.64], !P4 ;  /* 0x62a0000076807fae */ /* 0x0005e8000e121848 */
[----:B------:R-:W3:Y:S04]  /*ff00*/  LDL.LU.64 R120, [R1+0x288] ;  /* 0x0002880001787983 */ /* 0x000ee80000300a00 */
[----:B------:R-:W-:Y:S04]  /*ff10*/  STL.64 [R1+0x11d0], R144 ;  /* 0x0011d09001007387 */ /* 0x000fe80000100a00 */
[----:B------:R2:W-:Y:S01]  /*ff20*/  STL.64 [R1+0x11c8], R118 ;  /* 0x0011c87601007387 */ /* 0x0005e20000100a00 */
[----:B----4-:R-:W-:-:S03]  /*ff30*/  IMAD.WIDE R140, R0, 0x4, R140 ;  /* 0x00000004008c7825 */ /* 0x010fc600078e028c */
[----:B------:R4:W-:Y:S04]  /*ff40*/  STL.64 [R1+0x11c0], R142 ;  /* 0x0011c08e01007387 */ /* 0x0009e80000100a00 */
[----:B------:R1:W-:Y:S04]  /*ff50*/  STL.64 [R1+0x11b8], R140 ;  /* 0x0011b88c01007387 */ /* 0x0003e80000100a00 */
[----:B--2---:R-:W2:Y:S01]  /*ff60*/  LDL.LU.64 R118, [R1+0x240] ;  /* 0x0002400001767983 */ /* 0x004ea20000300a00 */
[----:B------:R-:W-:-:S03]  /*ff70*/  IADD3 R5, R4, -0xca, RZ ;  /* 0xffffff3604057810 */ /* 0x000fc60007ffe0ff */
[----:B------:R4:W-:Y:S01]  /*ff80*/  LDGSTS.E [R128+0x62c00], [R142.64], !P4 ;  /* 0x62c000008e807fae */ /* 0x0009e2000e121848 */
[----:B------:R-:W-:Y:S02]  /*ff90*/  ISETP.GE.U32.AND P2, PT, R5, 0x7ffffeb7, PT ;  /* 0x7ffffeb70500780c */ /* 0x000fe40003f46070 */
[----:B------:R-:W-:Y:S01]  /*ffa0*/  IADD3 R5, R4, -0xce, RZ ;  /* 0xffffff3204057810 */ /* 0x000fe20007ffe0ff */
[----:B-1----:R-:W2:Y:S03]  /*ffb0*/  LDL.LU.64 R144, [R1+0x238] ;  /* 0x0002380001907983 */ /* 0x002ea60000300a00 */
[----:B------:R-:W-:Y:S01]  /*ffc0*/  ISETP.GE.U32.AND P0, PT, R5, 0x7ffffeb3, PT ;  /* 0x7ffffeb30500780c */ /* 0x000fe20003f06070 */
[----:B------:R1:W-:Y:S04]  /*ffd0*/  LDGSTS.E [R128+0x62e00], [R140.64], !P4 ;  /* 0x62e000008c807fae */ /* 0x0003e8000e121848 */
[----:B----4-:R-:W4:Y:S01]  /*ffe0*/  LDL.LU.64 R142, [R1+0x230] ;  /* 0x00023000018e7983 */ /* 0x010f220000300a00 */
[----:B------:R-:W-:-:S04]  /*fff0*/  IMAD.WIDE R138, R0, 0x4, R138 ;  /* 0x00000004008a7825 */ /* 0x000fc800078e028a */
[C---:B------:R-:W-:Y:S01]  /*10000*/  IMAD.WIDE R136, R0.reuse, 0x4, R136 ;  /* 0x0000000400887825 */ /* 0x040fe200078e0288 */
[----:B------:R5:W-:Y:S03]  /*10010*/  STL.64 [R1+0x1170], R138 ;  /* 0x0011708a01007387 */ /* 0x000be60000100a00 */
[C---:B-----5:R-:W-:Y:S01]  /*10020*/  IMAD.WIDE R146, R0.reuse, 0x4, R146 ;  /* 0x0000000400927825 */ /* 0x060fe200078e0292 */
[----:B-1----:R-:W4:Y:S04]  /*10030*/  LDL.LU.64 R140, [R1+0x228] ;  /* 0x00022800018c7983 */ /* 0x002f280000300a00 */
[----:B------:R1:W-:Y:S04]  /*10040*/  LDGSTS.E [R128+0x64800], [R138.64], !P2 ;  /* 0x648000008a807fae */ /* 0x0003e8000d121848 */
[----:B------:R1:W-:Y:S04]  /*10050*/  STL.64 [R1+0x1168], R136 ;  /* 0x0011688801007387 */ /* 0x0003e80000100a00 */
[----:B------:R1:W-:Y:S01]  /*10060*/  LDGSTS.E [R128+0x64a00], [R136.64], !P2 ;  /* 0x64a0000088807fae */ /* 0x0003e2000d121848 */
[----:B------:R-:W-:-:S03]  /*10070*/  IMAD.WIDE R134, R0, 0x4, R134 ;  /* 0x0000000400867825 */ /* 0x000fc600078e0286 */
[----:B------:R1:W-:Y:S04]  /*10080*/  STL.64 [R1+0x1160], R146 ;  /* 0x0011609201007387 */ /* 0x0003e80000100a00 */
[----:B------:R1:W-:Y:S04]  /*10090*/  LDGSTS.E [R128+0x64c00], [R146.64], !P2 ;  /* 0x64c0000092807fae */ /* 0x0003e8000d121848 */
[----:B------:R1:W-:Y:S04]  /*100a0*/  STL.64 [R1+0x1158], R134 ;  /* 0x0011588601007387 */ /* 0x0003e80000100a00 */
[----:B-1----:R-:W4:Y:S04]  /*100b0*/  LDL.LU.64 R138, [R1+0x1e0] ;  /* 0x0001e000018a7983 */ /* 0x002f280000300a00 */
[----:B------:R-:W4:Y:S04]  /*100c0*/  LDL.LU.64 R136, [R1+0x1d8] ;  /* 0x0001d80001887983 */ /* 0x000f280000300a00 */
[----:B------:R1:W-:Y:S01]  /*100d0*/  LDGSTS.E [R128+0x64e00], [R134.64], !P2 ;  /* 0x64e0000086807fae */ /* 0x0003e2000d121848 */
[----:B------:R-:W-:-:S03]  /*100e0*/  IMAD.WIDE R146, R0, 0x4, R132 ;  /* 0x0000000400927825 */ /* 0x000fc600078e0284 */
[----:B-1----:R-:W4:Y:S04]  /*100f0*/  LDL.LU.64 R134, [R1+0x1d0] ;  /* 0x0001d00001867983 */ /* 0x002f280000300a00 */
[----:B------:R-:W-:Y:S01]  /*10100*/  STL.64 [R1+0x348], R146 ;  /* 0x0003489201007387 */ /* 0x000fe20000100a00 */
[----:B------:R-:W-:-:S03]  /*10110*/  IMAD.WIDE R126, R0, 0x4, R126 ;  /* 0x00000004007e7825 */ /* 0x000fc600078e027e */
[----:B------:R-:W4:Y:S01]  /*10120*/  LDL.LU.64 R132, [R1+0x1c8] ;  /* 0x0001c80001847983 */ /* 0x000f220000300a00 */
[----:B------:R-:W-:-:S03]  /*10130*/  IMAD.WIDE R124, R0, 0x4, R124 ;  /* 0x00000004007c7825 */ /* 0x000fc600078e027c */
[----:B------:R1:W-:Y:S04]  /*10140*/  STL.64 [R1+0x358], R126 ;  /* 0x0003587e01007387 */ /* 0x0003e80000100a00 */
[----:B------:R1:W-:Y:S04]  /*10150*/  STL.64 [R1+0x1110], R124 ;  /* 0x0011107c01007387 */ /* 0x0003e80000100a00 */
[----:B------:R2:W-:Y:S04]  /*10160*/  LDGSTS.E [R128+0x66800], [R146.64], !P0 ;  /* 0x6680000092807fae */ /* 0x0005e8000c121848 */
[----:B------:R1:W-:Y:S04]  /*10170*/  LDGSTS.E [R128+0x66a00], [R126.64], !P0 ;  /* 0x66a000007e807fae */ /* 0x0003e8000c121848 */
[----:B------:R1:W-:Y:S01]  /*10180*/  LDGSTS.E [R128+0x66c00], [R124.64], !P0 ;  /* 0x66c000007c807fae */ /* 0x0003e2000c121848 */
[----:B---3--:R-:W-:-:S05]  /*10190*/  IMAD.WIDE R120, R0, 0x4, R120 ;  /* 0x0000000400787825 */ /* 0x008fca00078e0278 */
[----:B------:R3:W-:Y:S04]  /*101a0*/  STL.64 [R1+0x1108], R120 ;  /* 0x0011087801007387 */ /* 0x0007e80000100a00 */
[----:B-1----:R-:W5:Y:S04]  /*101b0*/  LDL.LU.64 R126, [R1+0x180] ;  /* 0x00018000017e7983 */ /* 0x002f680000300a00 */
[----:B------:R-:W5:Y:S04]  /*101c0*/  LDL.LU.64 R124, [R1+0x178] ;  /* 0x00017800017c7983 */ /* 0x000f680000300a00 */
[----:B------:R3:W-:Y:S01]  /*101d0*/  LDGSTS.E [R128+0x66e00], [R120.64], !P0 ;  /* 0x66e0000078807fae */ /* 0x0007e2000c121848 */
[----:B--2---:R-:W-:-:S03]  /*101e0*/  IMAD.WIDE R146, R0, 0x4, R118 ;  /* 0x0000000400927825 */ /* 0x004fc600078e0276 */
[----:B---3--:R-:W2:Y:S04]  /*101f0*/  LDL.LU.64 R120, [R1+0x170] ;  /* 0x0001700001787983 */ /* 0x008ea80000300a00 */
[----:B------:R1:W-:Y:S04]  /*10200*/  STL.64 [R1+0x10c0], R146 ;  /* 0x0010c09201007387 */ /* 0x0003e80000100a00 */
[----:B------:R-:W3:Y:S01]  /*10210*/  LDL.LU.64 R118, [R1+0x168] ;  /* 0x0001680001767983 */ /* 0x000ee20000300a00 */
[----:B------:R-:W-:-:S04]  /*10220*/  IADD3 R5, R4, -0xd2, RZ ;  /* 0xffffff2e04057810 */ /* 0x000fc80007ffe0ff */
[----:B------:R-:W-:Y:S01]  /*10230*/  ISETP.GE.U32.AND P1, PT, R5, 0x7ffffeaf, PT ;  /* 0x7ffffeaf0500780c */ /* 0x000fe20003f26070 */
[----:B------:R-:W-:Y:S01]  /*10240*/  IMAD.WIDE R144, R0, 0x4, R144 ;  /* 0x0000000400907825 */ /* 0x000fe200078e0290 */
[----:B------:R-:W-:-:S03]  /*10250*/  IADD3 R5, R4, -0xd6, RZ ;  /* 0xffffff2a04057810 */ /* 0x000fc60007ffe0ff */
[----:B----4-:R-:W-:Y:S01]  /*10260*/  IMAD.WIDE R142, R0, 0x4, R142 ;  /* 0x00000004008e7825 */ /* 0x010fe200078e028e */
[----:B------:R-:W-:Y:S01]  /*10270*/  ISETP.GE.U32.AND P6, PT, R5, 0x7ffffeab, PT ;  /* 0x7ffffeab0500780c */ /* 0x000fe20003fc6070 */
[----:B------:R4:W-:Y:S04]  /*10280*/  STL.64 [R1+0x10b8], R144 ;  /* 0x0010b89001007387 */ /* 0x0009e80000100a00 */
[----:B------:R1:W-:Y:S01]  /*10290*/  STL.64 [R1+0x3c0], R142 ;  /* 0x0003c08e01007387 */ /* 0x0003e20000100a00 */
[----:B------:R-:W-:-:S03]  /*102a0*/  IADD3 R5, R4, -0xda, RZ ;  /* 0xffffff2604057810 */ /* 0x000fc60007ffe0ff */
[----:B------:R1:W-:Y:S04]  /*102b0*/  LDGSTS.E [R128+0x68800], [R146.64], !P1 ;  /* 0x6880000092807fae */ /* 0x0003e8000c921848 */
[----:B------:R4:W-:Y:S01]  /*102c0*/  LDGSTS.E [R128+0x68a00], [R144.64], !P1 ;  /* 0x68a0000090807fae */ /* 0x0009e2000c921848 */
[----:B------:R-:W-:-:S03]  /*102d0*/  IMAD.WIDE R140, R0, 0x4, R140 ;  /* 0x00000004008c7825 */ /* 0x000fc600078e028c */
[----:B------:R1:W-:Y:S04]  /*102e0*/  LDGSTS.E [R128+0x68c00], [R142.64], !P1 ;  /* 0x68c000008e807fae */ /* 0x0003e8000c921848 */
[----:B------:R4:W-:Y:S04]  /*102f0*/  STL.64 [R1+0x3d0], R140 ;  /* 0x0003d08c01007387 */ /* 0x0009e80000100a00 */
[----:B------:R-:W3:Y:S04]  /*10300*/  LDL.LU.64 R148, [R1+0x120] ;  /* 0x0001200001947983 */ /* 0x000ee80000300a00 */
[----:B-1----:R-:W3:Y:S01]  /*10310*/  LDL.LU.64 R146, [R1+0x118] ;  /* 0x0001180001927983 */ /* 0x002ee20000300a00 */
[----:B------:R-:W-:-:S03]  /*10320*/  ISETP.GE.U32.AND P5, PT, R5, 0x7ffffea7, PT ;  /* 0x7ffffea70500780c */ /* 0x000fc60003fa6070 */
[----:B------:R1:W-:Y:S01]  /*10330*/  LDGSTS.E [R128+0x68e00], [R140.64], !P1 ;  /* 0x68e000008c807fae */ /* 0x0003e2000c921848 */
[----:B------:R-:W-:-:S04]  /*10340*/  IMAD.WIDE R138, R0, 0x4, R138 ;  /* 0x00000004008a7825 */ /* 0x000fc800078e028a */
[C---:B------:R-:W-:Y:S01]  /*10350*/  IMAD.WIDE R136, R0.reuse, 0x4, R136 ;  /* 0x0000000400887825 */ /* 0x040fe200078e0288 */
[----:B------:R1:W-:Y:S04]  /*10360*/  STL.64 [R1+0x1070], R138 ;  /* 0x0010708a01007387 */ /* 0x0003e80000100a00 */
[----:B----4-:R-:W4:Y:S04]  /*10370*/  LDL.LU.64 R144, [R1+0x110] ;  /* 0x0001100001907983 */ /* 0x010f280000300a00 */
[----:B------:R1:W-:Y:S04]  /*10380*/  STL.64 [R1+0x1068], R136 ;  /* 0x0010688801007387 */ /* 0x0003e80000100a00 */
[----:B------:R-:W4:Y:S01]  /*10390*/  LDL.LU.64 R142, [R1+0x108] ;  /* 0x00010800018e7983 */ /* 0x000f220000300a00 */
[----:B------:R-:W-:-:S03]  /*103a0*/  IMAD.WIDE R134, R0, 0x4, R134 ;  /* 0x0000000400867825 */ /* 0x000fc600078e0286 */
[----:B------:R1:W-:Y:S01]  /*103b0*/  LDGSTS.E [R128+0x6a800], [R138.64], !P6 ;  /* 0x6a8000008a807fae */ /* 0x0003e2000f121848 */
[----:B------:R-:W-:-:S03]  /*103c0*/  IMAD.WIDE R132, R0, 0x4, R132 ;  /* 0x0000000400847825 */ /* 0x000fc600078e0284 */
[----:B------:R1:W-:Y:S04]  /*103d0*/  STL.64 [R1+0x1060], R134 ;  /* 0x0010608601007387 */ /* 0x0003e80000100a00 */
[----:B------:R5:W-:Y:S04]  /*103e0*/  STL.64 [R1+0x1058], R132 ;  /* 0x0010588401007387 */ /* 0x000be80000100a00 */
[----:B-1----:R-:W4:Y:S04]  /*103f0*/  LDL.LU.64 R140, [R1+0xc0] ;  /* 0x0000c000018c7983 */ /* 0x002f280000300a00 */
[----:B------:R1:W-:Y:S04]  /*10400*/  LDGSTS.E [R128+0x6aa00], [R136.64], !P6 ;  /* 0x6aa0000088807fae */ /* 0x0003e8000f121848 */
[----:B------:R-:W4:Y:S04]  /*10410*/  LDL.LU.64 R138, [R1+0xb8] ;  /* 0x0000b800018a7983 */ /* 0x000f280000300a00 */
[----:B------:R1:W-:Y:S04]  /*10420*/  LDGSTS.E [R128+0x6ac00], [R134.64], !P6 ;  /* 0x6ac0000086807fae */ /* 0x0003e8000f121848 */
[----:B-1----:R-:W4:Y:S04]  /*10430*/  LDL.LU.64 R136, [R1+0xb0] ;  /* 0x0000b00001887983 */ /* 0x002f280000300a00 */
[----:B------:R1:W-:Y:S04]  /*10440*/  LDGSTS.E [R128+0x6ae00], [R132.64], !P6 ;  /* 0x6ae0000084807fae */ /* 0x0003e8000f121848 */
[----:B------:R-:W4:Y:S01]  /*10450*/  LDL.LU.64 R134, [R1+0xa8] ;  /* 0x0000a80001867983 */ /* 0x000f220000300a00 */
[----:B-----5:R-:W-:-:S04]  /*10460*/  IMAD.WIDE R154, R0, 0x4, R126 ;  /* 0x00000004009a7825 */ /* 0x020fc800078e027e */
[C---:B------:R-:W-:Y:S01]  /*10470*/  IMAD.WIDE R152, R0.reuse, 0x4, R124 ;  /* 0x0000000400987825 */ /* 0x040fe200078e027c */
[----:B------:R-:W-:Y:S04]  /*10480*/  STL.64 [R1+0x420], R154 ;  /* 0x0004209a01007387 */ /* 0x000fe80000100a00 */
[----:B-1----:R-:W5:Y:S04]  /*10490*/  LDL.LU.64 R132, [R1+0x60] ;  /* 0x0000600001847983 */ /* 0x002f680000300a00 */
[----:B------:R-:W-:Y:S04]  /*104a0*/  STL.64 [R1+0x430], R152 ;  /* 0x0004309801007387 */ /* 0x000fe80000100a00 */
[----:B------:R-:W5:Y:S01]  /*104b0*/  LDL.LU.64 R126, [R1+0x58] ;  /* 0x00005800017e7983 */ /* 0x000f620000300a00 */
[----:B--2---:R-:W-:-:S03]  /*104c0*/  IMAD.WIDE R150, R0, 0x4, R120 ;  /* 0x0000000400967825 */ /* 0x004fc600078e0278 */
[----:B------:R1:W-:Y:S04]  /*104d0*/  LDGSTS.E [R128+0x6c800], [R154.64], !P5 ;  /* 0x6c8000009a807fae */ /* 0x0003e8000e921848 */
[----:B------:R-:W-:Y:S01]  /*104e0*/  STL.64 [R1+0x1048], R150 ;  /* 0x0010489601007387 */ /* 0x000fe20000100a00 */
[----:B---3--:R-:W-:-:S03]  /*104f0*/  IMAD.WIDE R118, R0, 0x4, R118 ;  /* 0x0000000400767825 */ /* 0x008fc600078e0276 */
[----:B------:R-:W2:Y:S04]  /*10500*/  LDL.LU.64 R124, [R1+0x50] ;  /* 0x00005000017c7983 */ /* 0x000ea80000300a00 */
[----:B------:R3:W-:Y:S04]  /*10510*/  STL.64 [R1+0x1040], R118 ;  /* 0x0010407601007387 */ /* 0x0007e80000100a00 */
[----:B------:R-:W2:Y:S04]  /*10520*/  LDL.LU.64 R120, [R1+0x48] ;  /* 0x0000480001787983 */ /* 0x000ea80000300a00 */
[----:B------:R1:W-:Y:S04]  /*10530*/  LDGSTS.E [R128+0x6ca00], [R152.64], !P5 ;  /* 0x6ca0000098807fae */ /* 0x0003e8000e921848 */
[----:B------:R1:W-:Y:S04]  /*10540*/  LDGSTS.E [R128+0x6cc00], [R150.64], !P5 ;  /* 0x6cc0000096807fae */ /* 0x0003e8000e921848 */
[----:B------:R3:W-:Y:S04]  /*10550*/  LDGSTS.E [R128+0x6ce00], [R118.64], !P5 ;  /* 0x6ce0000076807fae */ /* 0x0007e8000e921848 */
[----:B---3--:R-:W3:Y:S01]  /*10560*/  LDL.LU.64 R118, [R1] ;  /* 0x0000000001767983 */ /* 0x008ee20000300a00 */
[----:B------:R-:W-:-:S04]  /*10570*/  IADD3 R5, R4, -0xde, RZ ;  /* 0xffffff2204057810 */ /* 0x000fc80007ffe0ff */
[----:B------:R-:W-:Y:S02]  /*10580*/  ISETP.GE.U32.AND P3, PT, R5, 0x7ffffea3, PT ;  /* 0x7ffffea30500780c */ /* 0x000fe40003f66070 */
[----:B------:R-:W-:-:S04]  /*10590*/  IADD3 R5, R4, -0xe2, RZ ;  /* 0xffffff1e04057810 */ /* 0x000fc80007ffe0ff */
[----:B------:R-:W-:Y:S02]  /*105a0*/  ISETP.GE.U32.AND P4, PT, R5, 0x7ffffe9f, PT ;  /* 0x7ffffe9f0500780c */ /* 0x000fe40003f86070 */
[----:B------:R-:W-:Y:S01]  /*105b0*/  IADD3 R5, R4, -0xe6, RZ ;  /* 0xffffff1a04057810 */ /* 0x000fe20007ffe0ff */
[----:B------:R-:W-:-:S03]  /*105c0*/  IMAD.WIDE R148, R0, 0x4, R148 ;  /* 0x0000000400947825 */ /* 0x000fc600078e0294 */
[----:B------:R-:W-:Y:S01]  /*105d0*/  ISETP.GE.U32.AND P2, PT, R5, 0x7ffffe9b, PT ;  /* 0x7ffffe9b0500780c */ /* 0x000fe20003f46070 */
[----:B------:R-:W-:Y:S01]  /*105e0*/  IMAD.WIDE R146, R0, 0x4, R146 ;  /* 0x0000000400927825 */ /* 0x000fe200078e0292 */
[----:B------:R-:W-:Y:S01]  /*105f0*/  IADD3 R5, R4, -0xea, RZ ;  /* 0xffffff1604057810 */ /* 0x000fe20007ffe0ff */
[----:B------:R-:W-:Y:S04]  /*10600*/  STL.64 [R1+0x1020], R148 ;  /* 0x0010209401007387 */ /* 0x000fe80000100a00 */
[----:B------:R1:W-:Y:S01]  /*10610*/  LDGSTS.E [R128+0x6e800], [R148.64], !P3 ;  /* 0x6e80000094807fae */ /* 0x0003e2000d921848 */
[----:B------:R-:W-:-:S03]  /*10620*/  ISETP.GE.U32.AND P0, PT, R5, 0x7ffffe97, PT ;  /* 0x7ffffe970500780c */ /* 0x000fc60003f06070 */
[----:B------:R-:W-:Y:S01]  /*10630*/  STL.64 [R1+0x1018], R146 ;  /* 0x0010189201007387 */ /* 0x000fe20000100a00 */
[----:B------:R-:W-:-:S03]  /*10640*/  IADD3 R5, R4, -0xee, RZ ;  /* 0xffffff1204057810 */ /* 0x000fc60007ffe0ff */
[----:B------:R1:W-:Y:S01]  /*10650*/  LDGSTS.E [R128+0x6ea00], [R146.64], !P3 ;  /* 0x6ea0000092807fae */ /* 0x0003e2000d921848 */
[----:B----4-:R-:W-:-:S04]  /*10660*/  IMAD.WIDE R144, R0, 0x4, R144 ;  /* 0x0000000400907825 */ /* 0x010fc800078e0290 */
[C---:B------:R-:W-:Y:S01]  /*10670*/  IMAD.WIDE R142, R0.reuse, 0x4, R142 ;  /* 0x00000004008e7825 */ /* 0x040fe200078e028e */
[----:B------:R-:W-:Y:S04]  /*10680*/  STL.64 [R1+0x480], R144 ;  /* 0x0004809001007387 */ /* 0x000fe80000100a00 */
[----:B------:R2:W-:Y:S04]  /*10690*/  LDGSTS.E [R128+0x6ec00], [R144.64], !P3 ;  /* 0x6ec0000090807fae */ /* 0x0005e8000d921848 */
[----:B------:R-:W-:Y:S04]  /*106a0*/  STL.64 [R1+0x490], R142 ;  /* 0x0004908e01007387 */ /* 0x000fe80000100a00 */
[----:B------:R1:W-:Y:S01]  /*106b0*/  LDGSTS.E [R128+0x6ee00], [R142.64], !P3 ;  /* 0x6ee000008e807fae */ /* 0x0003e2000d921848 */
[----:B------:R-:W-:-:S04]  /*106c0*/  IMAD.WIDE R140, R0, 0x4, R140 ;  /* 0x00000004008c7825 */ /* 0x000fc800078e028c */
[C---:B------:R-:W-:Y:S01]  /*106d0*/  IMAD.WIDE R138, R0.reuse, 0x4, R138 ;  /* 0x00000004008a7825 */ /* 0x040fe200078e028a */
[----:B------:R-:W-:Y:S04]  /*106e0*/  STL.64 [R1+0xff0], R140 ;  /* 0x000ff08c01007387 */ /* 0x000fe80000100a00 */
[----:B------:R1:W-:Y:S01]  /*106f0*/  LDGSTS.E [R128+0x70800], [R140.64], !P4 ;  /* 0x708000008c807fae */ /* 0x0003e2000e121848 */
[----:B------:R-:W-:-:S03]  /*10700*/  IMAD.WIDE R136, R0, 0x4, R136 ;  /* 0x0000000400887825 */ /* 0x000fc600078e0288 */
[----:B------:R-:W-:Y:S01]  /*10710*/  STL.64 [R1+0xfe8], R138 ;  /* 0x000fe88a01007387 */ /* 0x000fe20000100a00 */
[----:B------:R-:W-:-:S03]  /*10720*/  ISETP.GE.U32.AND P1, PT, R5, 0x7ffffe93, PT ;  /* 0x7ffffe930500780c */ /* 0x000fc60003f26070 */
[----:B------:R1:W-:Y:S01]  /*10730*/  LDGSTS.E [R128+0x70a00], [R138.64], !P4 ;  /* 0x70a000008a807fae */ /* 0x0003e2000e121848 */
[----:B------:R-:W-:-:S03]  /*10740*/  IMAD.WIDE R134, R0, 0x4, R134 ;  /* 0x0000000400867825 */ /* 0x000fc600078e0286 */
[----:B------:R-:W-:Y:S04]  /*10750*/  STL.64 [R1+0xfe0], R136 ;  /* 0x000fe08801007387 */ /* 0x000fe80000100a00 */
[----:B------:R1:W-:Y:S01]  /*10760*/  LDGSTS.E [R128+0x70c00], [R136.64], !P4 ;  /* 0x70c0000088807fae */ /* 0x0003e2000e121848 */
[----:B------:R-:W-:-:S03]  /*10770*/  IADD3 R5, R4, -0xf2, RZ ;  /* 0xffffff0e04057810 */ /* 0x000fc60007ffe0ff */
[----:B------:R-:W-:Y:S04]  /*10780*/  STL.64 [R1+0xfd8], R134 ;  /* 0x000fd88601007387 */ /* 0x000fe80000100a00 */
[----:B------:R1:W-:Y:S01]  /*10790*/  LDGSTS.E [R128+0x70e00], [R134.64], !P4 ;  /* 0x70e0000086807fae */ /* 0x0003e2000e121848 */
[----:B------:R-:W-:Y:S02]  /*107a0*/  ISETP.GE.U32.AND P6, PT, R5, 0x7ffffe8f, PT ;  /* 0x7ffffe8f0500780c */ /* 0x000fe40003fc6070 */
[----:B------:R-:W-:-:S04]  /*107b0*/  IADD3 R5, R4, -0xf6, RZ ;  /* 0xffffff0a04057810 */ /* 0x000fc80007ffe0ff */
[----:B------:R-:W-:Y:S01]  /*107c0*/  ISETP.GE.U32.AND P5, PT, R5, 0x7ffffe8b, PT ;  /* 0x7ffffe8b0500780c */ /* 0x000fe20003fa6070 */
[----:B-----5:R-:W-:-:S04]  /*107d0*/  IMAD.WIDE R132, R0, 0x4, R132 ;  /* 0x0000000400847825 */ /* 0x020fc800078e0284 */
[C---:B------:R-:W-:Y:S01]  /*107e0*/  IMAD.WIDE R126, R0.reuse, 0x4, R126 ;  /* 0x00000004007e7825 */ /* 0x040fe200078e027e */
[----:B------:R-:W-:Y:S04]  /*107f0*/  STL.64 [R1+0x4e0], R132 ;  /* 0x0004e08401007387 */ /* 0x000fe80000100a00 */
[----:B------:R5:W-:Y:S01]  /*10800*/  LDGSTS.E [R128+0x72800], [R132.64], !P2 ;  /* 0x7280000084807fae */ /* 0x000be2000d121848 */
[----:B--2---:R-:W-:-:S03]  /*10810*/  IMAD.WIDE R124, R0, 0x4, R124 ;  /* 0x00000004007c7825 */ /* 0x004fc600078e027c */
[----:B------:R-:W-:Y:S04]  /*10820*/  STL.64 [R1+0x4f0], R126 ;  /* 0x0004f07e01007387 */ /* 0x000fe80000100a00 */
[----:B------:R3:W-:Y:S01]  /*10830*/  LDGSTS.E [R128+0x72a00], [R126.64], !P2 ;  /* 0x72a000007e807fae */ /* 0x0007e2000d121848 */
[----:B------:R-:W-:-:S03]  /*10840*/  IMAD.WIDE R120, R0, 0x4, R120 ;  /* 0x0000000400787825 */ /* 0x000fc600078e0278 */
[----:B------:R2:W-:Y:S04]  /*10850*/  STL.64 [R1+0x500], R124 ;  /* 0x0005007c01007387 */ /* 0x0005e80000100a00 */
[----:B------:R2:W-:Y:S04]  /*10860*/  LDGSTS.E [R128+0x72c00], [R124.64], !P2 ;  /* 0x72c000007c807fae */ /* 0x0005e8000d121848 */
[----:B------:R1:W-:Y:S04]  /*10870*/  STL.64 [R1+0x510], R120 ;  /* 0x0005107801007387 */ /* 0x0003e80000100a00 */
[----:B------:R1:W-:Y:S01]  /*10880*/  LDGSTS.E [R128+0x72e00], [R120.64], !P2 ;  /* 0x72e0000078807fae */ /* 0x0003e2000d121848 */
[----:B--2---:R-:W-:-:S04]  /*10890*/  IMAD.WIDE R124, R0, 0x4, R250 ;  /* 0x00000004007c7825 */ /* 0x004fc800078e02fa */
[----:B---3--:R-:W-:-:S04]  /*108a0*/  IMAD.WIDE R126, R0, 0x4, R118 ;  /* 0x00000004007e7825 */ /* 0x008fc800078e0276 */
[C---:B-1----:R-:W-:Y:S01]  /*108b0*/  IMAD.WIDE R120, R0.reuse, 0x4, R248 ;  /* 0x0000000400787825 */ /* 0x042fe200078e02f8 */
[----:B------:R1:W-:Y:S03]  /*108c0*/  STL.64 [R1+0xfb0], R126 ;  /* 0x000fb07e01007387 */ /* 0x0003e60000100a00 */
[C---:B------:R-:W-:Y:S01]  /*108d0*/  IMAD.WIDE R118, R0.reuse, 0x4, R158 ;  /* 0x0000000400767825 */ /* 0x040fe200078e029e */
        /* <DEDUP_REMOVED lines=34> */
[----:B------:R-:W-:Y:S04]  /*10b00*/  STL.64 [R1+0x938], R126 ;  /* 0x0009387e01007387 */ /* 0x000fe80000100a00 */
[----:B------:R1:W-:Y:S01]  /*10b10*/  LDGSTS.E [R128+0x7a800], [R126.64], !P5 ;  /* 0x7a8000007e807fae */ /* 0x0003e2000e921848 */
[----:B--2---:R-:W-:-:S03]  /*10b20*/  IMAD.WIDE R118, R0, 0x4, R182 ;  /* 0x0000000400767825 */ /* 0x004fc600078e02b6 */
[----:B------:R-:W-:Y:S04]  /*10b30*/  STL.64 [R1+0x940], R124 ;  /* 0x0009407c01007387 */ /* 0x000fe80000100a00 */
[----:B------:R2:W-:Y:S04]  /*10b40*/  LDGSTS.E [R128+0x7aa00], [R124.64], !P5 ;  /* 0x7aa000007c807fae */ /* 0x0005e8000e921848 */
[----:B------:R-:W-:Y:S04]  /*10b50*/  STL.64 [R1+0xf70], R120 ;  /* 0x000f707801007387 */ /* 0x000fe80000100a00 */
[----:B------:R3:W-:Y:S04]  /*10b60*/  LDGSTS.E [R128+0x7ac00], [R120.64], !P5 ;  /* 0x7ac0000078807fae */ /* 0x0007e8000e921848 */
[----:B------:R1:W-:Y:S04]  /*10b70*/  STL.64 [R1+0xad0], R118 ;  /* 0x000ad07601007387 */ /* 0x0003e80000100a00 */
[----:B------:R1:W-:Y:S04]  /*10b80*/  LDGSTS.E [R128+0x7ae00], [R118.64], !P5 ;  /* 0x7ae0000076807fae */ /* 0x0003e8000e921848 */
[----:B-1----:R-:W4:Y:S04]  /*10b90*/  LDL.LU.64 R118, [R1+0xaa0] ;  /* 0x000aa00001767983 */ /* 0x002f280000300a00 */
[----:B------:R-:W4:Y:S01]  /*10ba0*/  LDL.LU.64 R136, [R1+0xa98] ;  /* 0x000a980001887983 */ /* 0x000f220000300a00 */
[----:B------:R-:W-:Y:S01]  /*10bb0*/  IADD3 R5, R4, -0xfa, RZ ;  /* 0xffffff0604057810 */ /* 0x000fe20007ffe0ff */
[----:B-----5:R-:W-:-:S04]  /*10bc0*/  IMAD.WIDE R132, R0, 0x4, R184 ;  /* 0x0000000400847825 */ /* 0x020fc800078e02b8 */
[----:B------:R-:W-:Y:S01]  /*10bd0*/  IMAD.WIDE R126, R0, 0x4, R186 ;  /* 0x00000004007e7825 */ /* 0x000fe200078e02ba */
[----:B------:R-:W-:-:S03]  /*10be0*/  ISETP.GE.U32.AND P3, PT, R5, 0x7ffffe87, PT ;  /* 0x7ffffe870500780c */ /* 0x000fc60003f66070 */
[C---:B--2---:R-:W-:Y:S01]  /*10bf0*/  IMAD.WIDE R124, R0.reuse, 0x4, R188 ;  /* 0x00000004007c7825 */ /* 0x044fe200078e02bc */
[----:B------:R1:W-:Y:S03]  /*10c00*/  STL.64 [R1+0xac0], R132 ;  /* 0x000ac08401007387 */ /* 0x0003e60000100a00 */
[----:B---3--:R-:W-:Y:S01]  /*10c10*/  IMAD.WIDE R120, R0, 0x4, R190 ;  /* 0x0000000400787825 */ /* 0x008fe200078e02be */
[----:B------:R2:W-:Y:S01]  /*10c20*/  STL.64 [R1+0x9a0], R126 ;  /* 0x0009a07e01007387 */ /* 0x0005e20000100a00 */
[----:B------:R-:W-:-:S03]  /*10c30*/  IADD3 R5, R4, -0xfe, RZ ;  /* 0xffffff0204057810 */ /* 0x000fc60007ffe0ff */
[----:B------:R3:W-:Y:S04]  /*10c40*/  STL.64 [R1+0x9b8], R124 ;  /* 0x0009b87c01007387 */ /* 0x0007e80000100a00 */
[----:B------:R-:W5:Y:S04]  /*10c50*/  LDL.LU.64 R138, [R1+0xa90] ;  /* 0x000a9000018a7983 */ /* 0x000f680000300a00 */
[----:B------:R1:W-:Y:S01]  /*10c60*/  STL.64 [R1+0x9c0], R120 ;  /* 0x0009c07801007387 */ /* 0x0003e20000100a00 */
[----:B------:R-:W-:-:S03]  /*10c70*/  ISETP.GE.U32.AND P4, PT, R5, 0x7ffffe83, PT ;  /* 0x7ffffe830500780c */ /* 0x000fc60003f86070 */
[----:B------:R-:W5:Y:S01]  /*10c80*/  LDL.LU.64 R134, [R1+0xa80] ;  /* 0x000a800001867983 */ /* 0x000f620000300a00 */
[----:B------:R-:W-:-:S03]  /*10c90*/  IMAD.WIDE R146, R0, 0x4, R192 ;  /* 0x0000000400927825 */ /* 0x000fc600078e02c0 */
[----:B------:R1:W-:Y:S01]  /*10ca0*/  LDGSTS.E [R128+0x7c800], [R132.64], !P3 ;  /* 0x7c80000084807fae */ /* 0x0003e2000d921848 */
[----:B------:R-:W-:-:S03]  /*10cb0*/  IMAD.WIDE R144, R0, 0x4, R194 ;  /* 0x0000000400907825 */ /* 0x000fc600078e02c2 */
[----:B------:R2:W-:Y:S01]  /*10cc0*/  LDGSTS.E [R128+0x7ca00], [R126.64], !P3 ;  /* 0x7ca000007e807fae */ /* 0x0005e2000d921848 */
[----:B------:R-:W-:-:S03]  /*10cd0*/  IMAD.WIDE R140, R0, 0x4, R196 ;  /* 0x00000004008c7825 */ /* 0x000fc600078e02c4 */
[----:B------:R3:W-:Y:S04]  /*10ce0*/  LDGSTS.E [R128+0x7cc00], [R124.64], !P3 ;  /* 0x7cc000007c807fae */ /* 0x0007e8000d921848 */
[----:B-1----:R-:W5:Y:S04]  /*10cf0*/  LDL.LU.64 R132, [R1+0xa10] ;  /* 0x000a100001847983 */ /* 0x002f680000300a00 */
[----:B--2---:R-:W2:Y:S04]  /*10d00*/  LDL.LU.64 R126, [R1+0xa08] ;  /* 0x000a0800017e7983 */ /* 0x004ea80000300a00 */
[----:B------:R1:W-:Y:S01]  /*10d10*/  LDGSTS.E [R128+0x7ce00], [R120.64], !P3 ;  /* 0x7ce0000078807fae */ /* 0x0003e2000d921848 */
[----:B---3--:R-:W-:-:S03]  /*10d20*/  IMAD.WIDE R124, R0, 0x4, R198 ;  /* 0x00000004007c7825 */ /* 0x008fc600078e02c6 */
[----:B------:R-:W2:Y:S04]  /*10d30*/  LDL.LU.64 R142, [R1+0xa00] ;  /* 0x000a0000018e7983 */ /* 0x000ea80000300a00 */
[----:B------:R1:W-:Y:S04]  /*10d40*/  LDGSTS.E [R128+0x7e800], [R146.64], !P4 ;  /* 0x7e80000092807fae */ /* 0x0003e8000e121848 */
[----:B-1----:R-:W2:Y:S04]  /*10d50*/  LDL.LU.64 R120, [R1+0x9f8] ;  /* 0x0009f80001787983 */ /* 0x002ea80000300a00 */
[----:B------:R1:W-:Y:S04]  /*10d60*/  STL.64 [R1+0x9c8], R146 ;  /* 0x0009c89201007387 */ /* 0x0003e80000100a00 */
[----:B------:R1:W-:Y:S04]  /*10d70*/  STL.64 [R1+0xab0], R144 ;  /* 0x000ab09001007387 */ /* 0x0003e80000100a00 */
[----:B------:R4:W-:Y:S04]  /*10d80*/  STL.64 [R1+0xa40], R140 ;  /* 0x000a408c01007387 */ /* 0x0009e80000100a00 */
[----:B------:R4:W-:Y:S04]  /*10d90*/  STL.64 [R1+0xa28], R124 ;  /* 0x000a287c01007387 */ /* 0x0009e80000100a00 */
[----:B-1----:R-:W2:Y:S04]  /*10da0*/  LDL.LU.64 R146, [R1+0x990] ;  /* 0x0009900001927983 */ /* 0x002ea80000300a00 */
[----:B------:R1:W-:Y:S04]  /*10db0*/  LDGSTS.E [R128+0x7ea00], [R144.64], !P4 ;  /* 0x7ea0000090807fae */ /* 0x0003e8000e121848 */
[----:B------:R1:W-:Y:S01]  /*10dc0*/  LDGSTS.E [R128+0x7ec00], [R140.64], !P4 ;  /* 0x7ec000008c807fae */ /* 0x0003e2000e121848 */
[----:B----4-:R-:W-:-:S03]  /*10dd0*/  IMAD.WIDE R148, R0, 0x4, R118 ;  /* 0x0000000400947825 */ /* 0x010fc600078e0276 */
[----:B------:R-:W4:Y:S04]  /*10de0*/  S2R R252, SR_TID.X ;  /* 0x0000000000fc7919 */ /* 0x000f280000002100 */
[----:B------:R-:W3:Y:S01]  /*10df0*/  LDL.LU.64 R118, [R1+0x988] ;  /* 0x0009880001767983 */ /* 0x000ee20000300a00 */
[----:B-1----:R-:W-:-:S03]  /*10e00*/  IMAD.WIDE R144, R0, 0x4, R136 ;  /* 0x0000000400907825 */ /* 0x002fc600078e0288 */
[----:B------:R1:W-:Y:S04]  /*10e10*/  STL.64 [R1+0x1820], R148 ;  /* 0x0018209401007387 */ /* 0x0003e80000100a00 */
[----:B------:R-:W3:Y:S04]  /*10e20*/  LDL.LU.64 R140, [R1+0x980] ;  /* 0x00098000018c7983 */ /* 0x000ee80000300a00 */
[----:B------:R-:W3:Y:S01]  /*10e30*/  LDL.LU.64 R136, [R1+0x978] ;  /* 0x0009780001887983 */ /* 0x000ee20000300a00 */
[----:B------:R-:W-:-:S03]  /*10e40*/  IADD3 R5, R4, -0x83, RZ ;  /* 0xffffff7d04057810 */ /* 0x000fc60007ffe0ff */
[----:B------:R1:W-:Y:S01]  /*10e50*/  LDGSTS.E [R128+0x7ee00], [R124.64], !P4 ;  /* 0x7ee000007c807fae */ /* 0x0003e2000e121848 */
[----:B------:R-:W-:Y:S02]  /*10e60*/  ISETP.GE.U32.AND P2, PT, R5, 0x7ffffefe, PT ;  /* 0x7ffffefe0500780c */ /* 0x000fe40003f46070 */
[----:B----4-:R-:W-:Y:S02]  /*10e70*/  LOP3.LUT R129, R252, 0x7f, RZ, 0xc0, !PT ;  /* 0x0000007ffc817812 */ /* 0x010fe400078ec0ff */
[----:B------:R-:W-:-:S03]  /*10e80*/  IADD3 R5, R4, -0x87, RZ ;  /* 0xffffff7904057810 */ /* 0x000fc60007ffe0ff */
[----:B-1----:R-:W-:Y:S02]  /*10e90*/  IMAD.SHL.U32 R125, R129, 0x4, RZ ;  /* 0x00000004817d7824 */ /* 0x002fe400078e00ff */
[----:B-----5:R-:W-:-:S03]  /*10ea0*/  IMAD.WIDE R138, R0, 0x4, R138 ;  /* 0x00000004008a7825 */ /* 0x020fc600078e028a */
[----:B------:R-:W-:Y:S01]  /*10eb0*/  LOP3.LUT R124, R125, 0x40, RZ, 0x3c, !PT ;  /* 0x000000407d7c7812 */ /* 0x000fe200078e3cff */
[C---:B------:R-:W-:Y:S01]  /*10ec0*/  IMAD.WIDE R134, R0.reuse, 0x4, R134 ;  /* 0x0000000400867825 */ /* 0x040fe200078e0286 */
[----:B------:R-:W-:Y:S01]  /*10ed0*/  ISETP.GE.U32.AND P0, PT, R5, 0x7ffffefa, PT ;  /* 0x7ffffefa0500780c */ /* 0x000fe20003f06070 */
[----:B------:R2:W-:Y:S04]  /*10ee0*/  STL.64 [R1+0x1818], R144 ;  /* 0x0018189001007387 */ /* 0x0005e80000100a00 */
[----:B------:R1:W-:Y:S04]  /*10ef0*/  LDGSTS.E [R124+0x41000], [R148.64], !P2 ;  /* 0x41000000947c7fae */ /* 0x0003e8000d121848 */
[----:B------:R4:W-:Y:S04]  /*10f00*/  STL.64 [R1+0x1810], R138 ;  /* 0x0018108a01007387 */ /* 0x0009e80000100a00 */
[----:B------:R2:W-:Y:S04]  /*10f10*/  LDGSTS.E [R124+0x41200], [R144.64], !P2 ;  /* 0x41200000907c7fae */ /* 0x0005e8000d121848 */
[----:B------:R5:W-:Y:S01]  /*10f20*/  STL.64 [R1+0x1808], R134 ;  /* 0x0018088601007387 */ /* 0x000be20000100a00 */
[----:B-1----:R-:W-:-:S03]  /*10f30*/  IMAD.WIDE R148, R0, 0x4, R132 ;  /* 0x0000000400947825 */ /* 0x002fc600078e0284 */
[----:B------:R4:W-:Y:S04]  /*10f40*/  LDGSTS.E [R124+0x41400], [R138.64], !P2 ;  /* 0x414000008a7c7fae */ /* 0x0009e8000d121848 */
[----:B------:R5:W-:Y:S01]  /*10f50*/  LDGSTS.E [R124+0x41600], [R134.64], !P2 ;  /* 0x41600000867c7fae */ /* 0x000be2000d121848 */
[----:B--2---:R-:W-:-:S04]  /*10f60*/  IMAD.WIDE R144, R0, 0x4, R126 ;  /* 0x0000000400907825 */ /* 0x004fc800078e027e */
[----:B------:R-:W-:Y:S01]  /*10f70*/  IMAD.WIDE R142, R0, 0x4, R142 ;  /* 0x00000004008e7825 */ /* 0x000fe200078e028e */
[----:B------:R-:W-:Y:S01]  /*10f80*/  IADD3 R5, R4, -0x8b, RZ ;  /* 0xffffff7504057810 */ /* 0x000fe20007ffe0ff */
[----:B------:R1:W-:Y:S04]  /*10f90*/  LDGSTS.E [R124+0x43000], [R148.64], !P0 ;  /* 0x43000000947c7fae */ /* 0x0003e8000c121848 */
[----:B----4-:R-:W2:Y:S01]  /*10fa0*/  LDL.LU.64 R138, [R1+0x910] ;  /* 0x00091000018a7983 */ /* 0x010ea20000300a00 */
[----:B------:R-:W-:-:S03]  /*10fb0*/  IMAD.WIDE R120, R0, 0x4, R120 ;  /* 0x0000000400787825 */ /* 0x000fc600078e0278 */
[----:B-----5:R-:W4:Y:S04]  /*10fc0*/  LDL.LU.64 R134, [R1+0x908] ;  /* 0x0009080001867983 */ /* 0x020f280000300a00 */
[----:B------:R-:W5:Y:S04]  /*10fd0*/  LDL.LU.64 R132, [R1+0x900] ;  /* 0x0009000001847983 */ /* 0x000f680000300a00 */
[----:B------:R-:W5:Y:S04]  /*10fe0*/  LDL.LU.64 R126, [R1+0x8f8] ;  /* 0x0008f800017e7983 */ /* 0x000f680000300a00 */
[----:B------:R1:W-:Y:S04]  /*10ff0*/  STL.64 [R1+0x17b8], R148 ;  /* 0x0017b89401007387 */ /* 0x0003e80000100a00 */
[----:B------:R1:W-:Y:S01]  /*11000*/  STL.64 [R1+0x17b0], R144 ;  /* 0x0017b09001007387 */ /* 0x0003e20000100a00 */
[----:B------:R-:W-:-:S03]  /*11010*/  ISETP.GE.U32.AND P1, PT, R5, 0x7ffffef6, PT ;  /* 0x7ffffef60500780c */ /* 0x000fc60003f26070 */
[----:B------:R1:W-:Y:S04]  /*11020*/  STL.64 [R1+0x17a8], R142 ;  /* 0x0017a88e01007387 */ /* 0x0003e80000100a00 */
[----:B------:R1:W-:Y:S02]  /*11030*/  LDGSTS.E [R124+0x43200], [R144.64], !P0 ;  /* 0x43200000907c7fae */ /* 0x0003e4000c121848 */
[C---:B-1----:R-:W-:Y:S02]  /*11040*/  IMAD.WIDE R148, R0.reuse, 0x4, R146 ;  /* 0x0000000400947825 */ /* 0x042fe400078e0292 */
[----:B------:R1:W-:Y:S04]  /*11050*/  STL.64 [R1+0x17a0], R120 ;  /* 0x0017a07801007387 */ /* 0x0003e80000100a00 */
[----:B------:R1:W-:Y:S04]  /*11060*/  LDGSTS.E [R124+0x43400], [R142.64], !P0 ;  /* 0x434000008e7c7fae */ /* 0x0003e8000c121848 */
[----:B------:R-:W5:Y:S04]  /*11070*/  LDL.LU.64 R144, [R1+0x890] ;  /* 0x0008900001907983 */ /* 0x000f680000300a00 */
[----:B------:R1:W-:Y:S04]  /*11080*/  LDGSTS.E [R124+0x43600], [R120.64], !P0 ;  /* 0x43600000787c7fae */ /* 0x0003e8000c121848 */
[----:B-1----:R-:W5:Y:S04]  /*11090*/  LDL.LU.64 R142, [R1+0x888] ;  /* 0x00088800018e7983 */ /* 0x002f680000300a00 */
[----:B------:R2:W-:Y:S04]  /*110a0*/  LDGSTS.E [R124+0x45000], [R148.64], !P1 ;  /* 0x45000000947c7fae */ /* 0x0005e8000c921848 */
[----:B------:R-:W5:Y:S01]  /*110b0*/  LDL.LU.64 R120, [R1+0x880] ;  /* 0x0008800001787983 */ /* 0x000f620000300a00 */
[----:B---3--:R-:W-:-:S03]  /*110c0*/  IMAD.WIDE R146, R0, 0x4, R118 ;  /* 0x0000000400927825 */ /* 0x008fc600078e0276 */
[----:B------:R-:W3:Y:S01]  /*110d0*/  LDL.LU.64 R118, [R1+0x878] ;  /* 0x0008780001767983 */ /* 0x000ee20000300a00 */
        /* <DEDUP_REMOVED lines=8> */
[----:B-1----:R-:W3:Y:S04]  /*11160*/  LDL.LU.64 R146, [R1+0x810] ;  /* 0x0008100001927983 */ /* 0x002ee80000300a00 */
[----:B------:R1:W-:Y:S04]  /*11170*/  LDGSTS.E [R124+0x45600], [R136.64], !P1 ;  /* 0x45600000887c7fae */ /* 0x0003e8000c921848 */
[----:B------:R-:W3:Y:S04]  /*11180*/  LDL.LU.64 R140, [R1+0x808] ;  /* 0x00080800018c7983 */ /* 0x000ee80000300a00 */
[----:B-1----:R-:W3:Y:S01]  /*11190*/  LDL.LU.64 R136, [R1+0x800] ;  /* 0x0008000001887983 */ /* 0x002ee20000300a00 */
[----:B------:R-:W-:-:S04]  /*111a0*/  IADD3 R5, R4, -0x8f, RZ ;  /* 0xffffff7104057810 */ /* 0x000fc80007ffe0ff */
[----:B------:R-:W-:Y:S02]  /*111b0*/  ISETP.GE.U32.AND P6, PT, R5, 0x7ffffef2, PT ;  /* 0x7ffffef20500780c */ /* 0x000fe40003fc6070 */
[----:B------:R-:W-:-:S04]  /*111c0*/  IADD3 R5, R4, -0x93, RZ ;  /* 0xffffff6d04057810 */ /* 0x000fc80007ffe0ff */
[----:B------:R-:W-:Y:S01]  /*111d0*/  ISETP.GE.U32.AND P5, PT, R5, 0x7ffffeee, PT ;  /* 0x7ffffeee0500780c */ /* 0x000fe20003fa6070 */
[C---:B--2---:R-:W-:Y:S02]  /*111e0*/  IMAD.WIDE R148, R0.reuse, 0x4, R138 ;  /* 0x0000000400947825 */ /* 0x044fe400078e028a */
[----:B------:R-:W2:Y:S02]  /*111f0*/  LDL.LU.64 R138, [R1+0x7f8] ;  /* 0x0007f800018a7983 */ /* 0x000ea40000300a00 */
        /* <DEDUP_REMOVED lines=10> */
[----:B-1----:R-:W2:Y:S01]  /*112a0*/  LDL.LU.64 R134, [R1+0x790] ;  /* 0x0007900001867983 */ /* 0x002ea20000300a00 */
[----:B----4-:R-:W-:-:S03]  /*112b0*/  IMAD.WIDE R148, R0, 0x4, R144 ;  /* 0x0000000400947825 */ /* 0x010fc600078e0290 */
[----:B------:R1:W-:Y:S04]  /*112c0*/  LDGSTS.E [R124+0x47600], [R126.64], !P6 ;  /* 0x476000007e7c7fae */ /* 0x0003e8000f121848 */
[----:B-----5:R-:W2:Y:S01]  /*112d0*/  LDL.LU.64 R132, [R1+0x788] ;  /* 0x0007880001847983 */ /* 0x020ea20000300a00 */
[----:B------:R-:W-:-:S03]  /*112e0*/  IMAD.WIDE R144, R0, 0x4, R142 ;  /* 0x0000000400907825 */ /* 0x000fc600078e028e */
[----:B------:R5:W-:Y:S04]  /*112f0*/  LDGSTS.E [R124+0x49000], [R148.64], !P5 ;  /* 0x49000000947c7fae */ /* 0x000be8000e921848 */
[----:B-1----:R-:W2:Y:S01]  /*11300*/  LDL.LU.64 R126, [R1+0x780] ;  /* 0x00078000017e7983 */ /* 0x002ea20000300a00 */
[----:B------:R-:W-:-:S03]  /*11310*/  IMAD.WIDE R142, R0, 0x4, R120 ;  /* 0x00000004008e7825 */ /* 0x000fc600078e0278 */
[----:B------:R1:W-:Y:S04]  /*11320*/  LDGSTS.E [R124+0x49200], [R144.64], !P5 ;  /* 0x49200000907c7fae */ /* 0x0003e8000e921848 */
[----:B------:R-:W2:Y:S04]  /*11330*/  LDL.LU.64 R120, [R1+0x778] ;  /* 0x0007780001787983 */ /* 0x000ea80000300a00 */
[----:B------:R-:W-:Y:S04]  /*11340*/  STL.64 [R1+0x16a0], R148 ;  /* 0x0016a09401007387 */ /* 0x000fe80000100a00 */
[----:B------:R1:W-:Y:S04]  /*11350*/  STL.64 [R1+0x1698], R144 ;  /* 0x0016989001007387 */ /* 0x0003e80000100a00 */
[----:B------:R1:W-:Y:S04]  /*11360*/  STL.64 [R1+0x1690], R142 ;  /* 0x0016908e01007387 */ /* 0x0003e80000100a00 */
[----:B------:R1:W-:Y:S01]  /*11370*/  LDGSTS.E [R124+0x49400], [R142.64], !P5 ;  /* 0x494000008e7c7fae */ /* 0x0003e2000e921848 */
[----:B---3--:R-:W-:-:S05]  /*11380*/  IMAD.WIDE R118, R0, 0x4, R118 ;  /* 0x0000000400767825 */ /* 0x008fca00078e0276 */
[----:B------:R3:W-:Y:S04]  /*11390*/  STL.64 [R1+0x1688], R118 ;  /* 0x0016887601007387 */ /* 0x0007e80000100a00 */
[----:B-1----:R-:W4:Y:S04]  /*113a0*/  LDL.LU.64 R144, [R1+0x718] ;  /* 0x0007180001907983 */ /* 0x002f280000300a00 */
[----:B------:R3:W-:Y:S04]  /*113b0*/  LDGSTS.E [R124+0x49600], [R118.64], !P5 ;  /* 0x49600000767c7fae */ /* 0x0007e8000e921848 */
[----:B------:R-:W4:Y:S04]  /*113c0*/  LDL.LU.64 R142, [R1+0x710] ;  /* 0x00071000018e7983 */ /* 0x000f280000300a00 */
[----:B---3--:R-:W3:Y:S01]  /*113d0*/  LDL.LU.64 R118, [R1+0x708] ;  /* 0x0007080001767983 */ /* 0x008ee20000300a00 */
[----:B-----5:R-:W-:-:S04]  /*113e0*/  IMAD.WIDE R148, R0, 0x4, R146 ;  /* 0x0000000400947825 */ /* 0x020fc800078e0292 */
[----:B------:R-:W-:-:S04]  /*113f0*/  IMAD.WIDE R146, R0, 0x4, R140 ;  /* 0x0000000400927825 */ /* 0x000fc800078e028c */
[----:B------:R-:W-:Y:S02]  /*11400*/  IMAD.WIDE R140, R0, 0x4, R136 ;  /* 0x00000004008c7825 */ /* 0x000fe400078e0288 */
[----:B------:R-:W5:Y:S01]  /*11410*/  LDL.LU.64 R136, [R1+0x700] ;  /* 0x0007000001887983 */ /* 0x000f620000300a00 */
[----:B------:R-:W-:-:S04]  /*11420*/  IADD3 R5, R4, -0x97, RZ ;  /* 0xffffff6904057810 */ /* 0x000fc80007ffe0ff */
[----:B------:R-:W-:Y:S02]  /*11430*/  ISETP.GE.U32.AND P3, PT, R5, 0x7ffffeea, PT ;  /* 0x7ffffeea0500780c */ /* 0x000fe40003f66070 */
[----:B------:R-:W-:Y:S01]  /*11440*/  IADD3 R5, R4, -0x9b, RZ ;  /* 0xffffff6504057810 */ /* 0x000fe20007ffe0ff */
[----:B------:R-:W-:Y:S03]  /*11450*/  STL.64 [R1+0x1640], R148 ;  /* 0x0016409401007387 */ /* 0x000fe60000100a00 */
[----:B------:R-:W-:Y:S01]  /*11460*/  ISETP.GE.U32.AND P4, PT, R5, 0x7ffffee6, PT ;  /* 0x7ffffee60500780c */ /* 0x000fe20003f86070 */
[----:B------:R-:W-:Y:S04]  /*11470*/  STL.64 [R1+0x1638], R146 ;  /* 0x0016389201007387 */ /* 0x000fe80000100a00 */
[----:B------:R1:W-:Y:S04]  /*11480*/  STL.64 [R1+0x1630], R140 ;  /* 0x0016308c01007387 */ /* 0x0003e80000100a00 */
[----:B------:R1:W-:Y:S01]  /*11490*/  LDGSTS.E [R124+0x4b000], [R148.64], !P3 ;  /* 0x4b000000947c7fae */ /* 0x0003e2000d921848 */
[----:B--2---:R-:W-:-:S03]  /*114a0*/  IMAD.WIDE R138, R0, 0x4, R138 ;  /* 0x00000004008a7825 */ /* 0x004fc600078e028a */
[----:B------:R2:W-:Y:S04]  /*114b0*/  LDGSTS.E [R124+0x4b200], [R146.64], !P3 ;  /* 0x4b200000927c7fae */ /* 0x0005e8000d921848 */
[----:B------:R1:W-:Y:S04]  /*114c0*/  STL.64 [R1+0x1628], R138 ;  /* 0x0016288a01007387 */ /* 0x0003e80000100a00 */
[----:B------:R1:W-:Y:S04]  /*114d0*/  LDGSTS.E [R124+0x4b400], [R140.64], !P3 ;  /* 0x4b4000008c7c7fae */ /* 0x0003e8000d921848 */
[----:B------:R1:W-:Y:S01]  /*114e0*/  LDGSTS.E [R124+0x4b600], [R138.64], !P3 ;  /* 0x4b6000008a7c7fae */ /* 0x0003e2000d921848 */
[----:B------:R-:W-:-:S03]  /*114f0*/  IADD3 R5, R4, -0x9f, RZ ;  /* 0xffffff6104057810 */ /* 0x000fc60007ffe0ff */
[----:B-1----:R-:W5:Y:S04]  /*11500*/  LDL.LU.64 R140, [R1+0x6b8] ;  /* 0x0006b800018c7983 */ /* 0x002f680000300a00 */
[----:B------:R-:W5:Y:S01]  /*11510*/  LDL.LU.64 R138, [R1+0x6b0] ;  /* 0x0006b000018a7983 */ /* 0x000f620000300a00 */
[----:B------:R-:W-:-:S03]  /*11520*/  IMAD.WIDE R148, R0, 0x4, R134 ;  /* 0x0000000400947825 */ /* 0x000fc600078e0286 */
[----:B------:R-:W5:Y:S04]  /*11530*/  LDL.LU.64 R134, [R1+0x6a8] ;  /* 0x0006a80001867983 */ /* 0x000f680000300a00 */
[----:B------:R-:W-:Y:S01]  /*11540*/  STL.64 [R1+0x15e0], R148 ;  /* 0x0015e09401007387 */ /* 0x000fe20000100a00 */
[----:B--2---:R-:W-:-:S03]  /*11550*/  IMAD.WIDE R146, R0, 0x4, R132 ;  /* 0x0000000400927825 */ /* 0x004fc600078e0284 */
[----:B------:R-:W2:Y:S01]  /*11560*/  LDL.LU.64 R132, [R1+0x6a0] ;  /* 0x0006a00001847983 */ /* 0x000ea20000300a00 */
[----:B------:R-:W-:Y:S01]  /*11570*/  ISETP.GE.U32.AND P2, PT, R5, 0x7ffffee2, PT ;  /* 0x7ffffee20500780c */ /* 0x000fe20003f46070 */
[C---:B------:R-:W-:Y:S02]  /*11580*/  IMAD.WIDE R126, R0.reuse, 0x4, R126 ;  /* 0x00000004007e7825 */ /* 0x040fe400078e027e */
[----:B------:R-:W-:Y:S04]  /*11590*/  STL.64 [R1+0x15d8], R146 ;  /* 0x0015d89201007387 */ /* 0x000fe80000100a00 */
[----:B------:R4:W-:Y:S01]  /*115a0*/  LDGSTS.E [R124+0x4d000], [R148.64], !P4 ;  /* 0x4d000000947c7fae */ /* 0x0009e2000e121848 */
[----:B------:R-:W-:-:S03]  /*115b0*/  IMAD.WIDE R120, R0, 0x4, R120 ;  /* 0x0000000400787825 */ /* 0x000fc600078e0278 */
[----:B------:R1:W-:Y:S04]  /*115c0*/  STL.64 [R1+0x15d0], R126 ;  /* 0x0015d07e01007387 */ /* 0x0003e80000100a00 */
[----:B------:R1:W-:Y:S04]  /*115d0*/  LDGSTS.E [R124+0x4d200], [R146.64], !P4 ;  /* 0x4d200000927c7fae */ /* 0x0003e8000e121848 */
[----:B------:R1:W-:Y:S04]  /*115e0*/  STL.64 [R1+0x15c8], R120 ;  /* 0x0015c87801007387 */ /* 0x0003e80000100a00 */
[----:B------:R1:W-:Y:S04]  /*115f0*/  LDGSTS.E [R124+0x4d400], [R126.64], !P4 ;  /* 0x4d4000007e7c7fae */ /* 0x0003e8000e121848 */
[----:B------:R1:W-:Y:S04]  /*11600*/  LDGSTS.E [R124+0x4d600], [R120.64], !P4 ;  /* 0x4d600000787c7fae */ /* 0x0003e8000e121848 */
[----:B-1----:R-:W2:Y:S04]  /*11610*/  LDL.LU.64 R126, [R1+0x658] ;  /* 0x00065800017e7983 */ /* 0x002ea80000300a00 */
[----:B------:R-:W2:Y:S01]  /*11620*/  LDL.LU.64 R120, [R1+0x650] ;  /* 0x0006500001787983 */ /* 0x000ea20000300a00 */
[----:B----4-:R-:W-:-:S03]  /*11630*/  IMAD.WIDE R148, R0, 0x4, R144 ;  /* 0x0000000400947825 */ /* 0x010fc600078e0290 */
[----:B------:R-:W4:Y:S04]  /*11640*/  LDL.LU.64 R144, [R1+0x648] ;  /* 0x0006480001907983 */ /* 0x000f280000300a00 */
[----:B------:R-:W-:Y:S01]  /*11650*/  STL.64 [R1+0x1570], R148 ;  /* 0x0015709401007387 */ /* 0x000fe20000100a00 */
[----:B------:R-:W-:-:S03]  /*11660*/  IMAD.WIDE R146, R0, 0x4, R142 ;  /* 0x0000000400927825 */ /* 0x000fc600078e028e */
[----:B------:R1:W-:Y:S04]  /*11670*/  LDGSTS.E [R124+0x4f000], [R148.64], !P2 ;  /* 0x4f000000947c7fae */ /* 0x0003e8000d121848 */
[----:B------:R1:W-:Y:S01]  /*11680*/  LDGSTS.E [R124+0x4f200], [R146.64], !P2 ;  /* 0x4f200000927c7fae */ /* 0x0003e2000d121848 */
[----:B---3--:R-:W-:-:S03]  /*11690*/  IMAD.WIDE R142, R0, 0x4, R118 ;  /* 0x00000004008e7825 */ /* 0x008fc600078e0276 */
[----:B------:R-:W3:Y:S04]  /*116a0*/  LDL.LU.64 R118, [R1+0x640] ;  /* 0x0006400001767983 */ /* 0x000ee80000300a00 */
[----:B------:R-:W-:Y:S04]  /*116b0*/  STL.64 [R1+0x1568], R146 ;  /* 0x0015689201007387 */ /* 0x000fe80000100a00 */
[----:B------:R1:W-:Y:S04]  /*116c0*/  STL.64 [R1+0x1560], R142 ;  /* 0x0015608e01007387 */ /* 0x0003e80000100a00 */
[----:B------:R1:W-:Y:S01]  /*116d0*/  LDGSTS.E [R124+0x4f400], [R142.64], !P2 ;  /* 0x4f4000008e7c7fae */ /* 0x0003e2000d121848 */
[----:B-----5:R-:W-:-:S05]  /*116e0*/  IMAD.WIDE R136, R0, 0x4, R136 ;  /* 0x0000000400887825 */ /* 0x020fca00078e0288 */
[----:B------:R5:W-:Y:S04]  /*116f0*/  STL.64 [R1+0x1558], R136 ;  /* 0x0015588801007387 */ /* 0x000be80000100a00 */
[----:B------:R5:W-:Y:S04]  /*11700*/  LDGSTS.E [R124+0x4f600], [R136.64], !P2 ;  /* 0x4f600000887c7fae */ /* 0x000be8000d121848 */
[----:B-1----:R-:W3:Y:S04]  /*11710*/  LDL.LU.64 R142, [R1+0x5f8] ;  /* 0x0005f800018e7983 */ /* 0x002ee80000300a00 */
[----:B-----5:R-:W5:Y:S01]  /*11720*/  LDL.LU.64 R136, [R1+0x5f0] ;  /* 0x0005f00001887983 */ /* 0x020f620000300a00 */
[----:B------:R-:W-:-:S04]  /*11730*/  IADD3 R5, R4, -0xa3, RZ ;  /* 0xffffff5d04057810 */ /* 0x000fc80007ffe0ff */
[----:B------:R-:W-:Y:S02]  /*11740*/  ISETP.GE.U32.AND P0, PT, R5, 0x7ffffede, PT ;  /* 0x7ffffede0500780c */ /* 0x000fe40003f06070 */
[----:B------:R-:W-:-:S04]  /*11750*/  IADD3 R5, R4, -0xa7, RZ ;  /* 0xffffff5904057810 */ /* 0x000fc80007ffe0ff */
[----:B------:R-:W-:Y:S01]  /*11760*/  ISETP.GE.U32.AND P1, PT, R5, 0x7ffffeda, PT ;  /* 0x7ffffeda0500780c */ /* 0x000fe20003f26070 */
[C---:B------:R-:W-:Y:S02]  /*11770*/  IMAD.WIDE R148, R0.reuse, 0x4, R140 ;  /* 0x0000000400947825 */ /* 0x040fe400078e028c */
[----:B------:R-:W5:Y:S02]  /*11780*/  LDL.LU.64 R140, [R1+0x5e8] ;  /* 0x0005e800018c7983 */ /* 0x000f640000300a00 */
[C---:B------:R-:W-:Y:S02]  /*11790*/  IMAD.WIDE R146, R0.reuse, 0x4, R138 ;  /* 0x0000000400927825 */ /* 0x040fe400078e028a */
[----:B------:R-:W5:Y:S04]  /*117a0*/  LDL.LU.64 R138, [R1+0x5e0] ;  /* 0x0005e000018a7983 */ /* 0x000f680000300a00 */
[----:B------:R-:W-:Y:S01]  /*117b0*/  STL.64 [R1+0x1510], R148 ;  /* 0x0015109401007387 */ /* 0x000fe20000100a00 */
[----:B------:R-:W-:-:S03]  /*117c0*/  IMAD.WIDE R134, R0, 0x4, R134 ;  /* 0x0000000400867825 */ /* 0x000fc600078e0286 */
[----:B------:R-:W-:Y:S04]  /*117d0*/  STL.64 [R1+0x1508], R146 ;  /* 0x0015089201007387 */ /* 0x000fe80000100a00 */
[----:B------:R1:W-:Y:S01]  /*117e0*/  LDGSTS.E [R124+0x51000], [R148.64], !P0 ;  /* 0x51000000947c7fae */ /* 0x0003e2000c121848 */
[----:B--2---:R-:W-:-:S03]  /*117f0*/  IMAD.WIDE R132, R0, 0x4, R132 ;  /* 0x0000000400847825 */ /* 0x004fc600078e0284 */
[----:B------:R2:W-:Y:S04]  /*11800*/  STL.64 [R1+0x1500], R134 ;  /* 0x0015008601007387 */ /* 0x0005e80000100a00 */
[----:B------:R1:W-:Y:S04]  /*11810*/  LDGSTS.E [R124+0x51200], [R146.64], !P0 ;  /* 0x51200000927c7fae */ /* 0x0003e8000c121848 */
[----:B------:R1:W-:Y:S04]  /*11820*/  STL.64 [R1+0x14f8], R132 ;  /* 0x0014f88401007387 */ /* 0x0003e80000100a00 */
[----:B------:R2:W-:Y:S04]  /*11830*/  LDGSTS.E [R124+0x51400], [R134.64], !P0 ;  /* 0x51400000867c7fae */ /* 0x0005e8000c121848 */
[----:B------:R1:W-:Y:S04]  /*11840*/  LDGSTS.E [R124+0x51600], [R132.64], !P0 ;  /* 0x51600000847c7fae */ /* 0x0003e8000c121848 */
[----:B--2---:R-:W2:Y:S04]  /*11850*/  LDL.LU.64 R134, [R1+0x598] ;  /* 0x0005980001867983 */ /* 0x004ea80000300a00 */
[----:B-1----:R-:W2:Y:S01]  /*11860*/  LDL.LU.64 R132, [R1+0x590] ;  /* 0x0005900001847983 */ /* 0x002ea20000300a00 */
[----:B------:R-:W-:-:S03]  /*11870*/  IMAD.WIDE R148, R0, 0x4, R126 ;  /* 0x0000000400947825 */ /* 0x000fc600078e027e */
[----:B------:R-:W2:Y:S01]  /*11880*/  LDL.LU.64 R126, [R1+0x588] ;  /* 0x00058800017e7983 */ /* 0x000ea20000300a00 */
[----:B------:R-:W-:-:S03]  /*11890*/  IMAD.WIDE R146, R0, 0x4, R120 ;  /* 0x0000000400927825 */ /* 0x000fc600078e0278 */
[----:B------:R-:W2:Y:S04]  /*118a0*/  LDL.LU.64 R120, [R1+0x580] ;  /* 0x0005800001787983 */ /* 0x000ea80000300a00 */
[----:B------:R-:W-:Y:S04]  /*118b0*/  STL.64 [R1+0x14b0], R148 ;  /* 0x0014b09401007387 */ /* 0x000fe80000100a00 */
[----:B------:R-:W-:Y:S04]  /*118c0*/  STL.64 [R1+0x14a8], R146 ;  /* 0x0014a89201007387 */ /* 0x000fe80000100a00 */
[----:B------:R1:W-:Y:S04]  /*118d0*/  LDGSTS.E [R124+0x53000], [R148.64], !P1 ;  /* 0x53000000947c7fae */ /* 0x0003e8000c921848 */
[----:B------:R5:W-:Y:S01]  /*118e0*/  LDGSTS.E [R124+0x53200], [R146.64], !P1 ;  /* 0x53200000927c7fae */ /* 0x000be2000c921848 */
[----:B----4-:R-:W-:-:S05]  /*118f0*/  IMAD.WIDE R144, R0, 0x4, R144 ;  /* 0x0000000400907825 */ /* 0x010fca00078e0290 */
[----:B------:R4:W-:Y:S04]  /*11900*/  STL.64 [R1+0x14a0], R144 ;  /* 0x0014a09001007387 */ /* 0x0009e80000100a00 */
[----:B------:R4:W-:Y:S01]  /*11910*/  LDGSTS.E [R124+0x53400], [R144.64], !P1 ;  /* 0x53400000907c7fae */ /* 0x0009e2000c921848 */
[----:B---3--:R-:W-:-:S05]  /*11920*/  IMAD.WIDE R118, R0, 0x4, R118 ;  /* 0x0000000400767825 */ /* 0x008fca00078e0276 */
[----:B------:R3:W-:Y:S04]  /*11930*/  STL.64 [R1+0x1498], R118 ;  /* 0x0014987601007387 */ /* 0x0007e80000100a00 */
[----:B------:R3:W-:Y:S04]  /*11940*/  LDGSTS.E [R124+0x53600], [R118.64], !P1 ;  /* 0x53600000767c7fae */ /* 0x0007e8000c921848 */
[----:B----4-:R-:W4:Y:S04]  /*11950*/  LDL.LU.64 R144, [R1+0x538] ;  /* 0x0005380001907983 */ /* 0x010f280000300a00 */
[----:B---3--:R-:W3:Y:S01]  /*11960*/  LDL.LU.64 R118, [R1+0x530] ;  /* 0x0005300001767983 */ /* 0x008ee20000300a00 */
[----:B-1----:R-:W-:-:S03]  /*11970*/  IMAD.WIDE R148, R0, 0x4, R142 ;  /* 0x0000000400947825 */ /* 0x002fc600078e028e */
[----:B------:R-:W3:Y:S01]  /*11980*/  LDL.LU.64 R142, [R1+0x528] ;  /* 0x00052800018e7983 */ /* 0x000ee20000300a00 */
[----:B-----5:R-:W-:-:S03]  /*11990*/  IMAD.WIDE R146, R0, 0x4, R136 ;  /* 0x0000000400927825 */ /* 0x020fc600078e0288 */
[----:B------:R-:W5:Y:S01]  /*119a0*/  LDL.LU.64 R136, [R1+0x520] ;  /* 0x0005200001887983 */ /* 0x000f620000300a00 */
[----:B------:R-:W-:-:S04]  /*119b0*/  IADD3 R5, R4, -0xab, RZ ;  /* 0xffffff5504057810 */ /* 0x000fc80007ffe0ff */
[----:B------:R-:W-:Y:S02]  /*119c0*/  ISETP.GE.U32.AND P6, PT, R5, 0x7ffffed6, PT ;  /* 0x7ffffed60500780c */ /* 0x000fe40003fc6070 */
[----:B------:R-:W-:Y:S01]  /*119d0*/  IADD3 R5, R4, -0xaf, RZ ;  /* 0xffffff5104057810 */ /* 0x000fe20007ffe0ff */
[----:B------:R-:W-:Y:S03]  /*119e0*/  STL.64 [R1+0x1450], R148 ;  /* 0x0014509401007387 */ /* 0x000fe60000100a00 */
[----:B------:R-:W-:Y:S01]  /*119f0*/  ISETP.GE.U32.AND P5, PT, R5, 0x7ffffed2, PT ;  /* 0x7ffffed20500780c */ /* 0x000fe20003fa6070 */
[----:B------:R-:W-:Y:S06]  /*11a00*/  STL.64 [R1+0x1448], R146 ;  /* 0x0014489201007387 */ /* 0x000fec0000100a00 */
[----:B------:R2:W-:Y:S04]  /*11a10*/  LDGSTS.E [R124+0x55000], [R148.64], !P6 ;  /* 0x55000000947c7fae */ /* 0x0005e8000f121848 */
[----:B------:R1:W-:Y:S01]  /*11a20*/  LDGSTS.E [R124+0x55200], [R146.64], !P6 ;  /* 0x55200000927c7fae */ /* 0x0003e2000f121848 */
[----:B------:R-:W-:-:S04]  /*11a30*/  IMAD.WIDE R140, R0, 0x4, R140 ;  /* 0x00000004008c7825 */ /* 0x000fc800078e028c */
[----:B------:R-:W-:Y:S01]  /*11a40*/  IMAD.WIDE R138, R0, 0x4, R138 ;  /* 0x00000004008a7825 */ /* 0x000fe200078e028a */
[----:B------:R1:W-:Y:S04]  /*11a50*/  STL.64 [R1+0x1440], R140 ;  /* 0x0014408c01007387 */ /* 0x0003e80000100a00 */
[----:B------:R1:W-:Y:S04]  /*11a60*/  STL.64 [R1+0x1438], R138 ;  /* 0x0014388a01007387 */ /* 0x0003e80000100a00 */
[----:B------:R1:W-:Y:S01]  /*11a70*/  LDGSTS.E [R124+0x55400], [R140.64], !P6 ;  /* 0x554000008c7c7fae */ /* 0x0003e2000f121848 */
[----:B------:R-:W-:-:S03]  /*11a80*/  IADD3 R5, R4, -0xb3, RZ ;  /* 0xffffff4d04057810 */ /* 0x000fc60007ffe0ff */
[----:B------:R1:W-:Y:S01]  /*11a90*/  LDGSTS.E [R124+0x55600], [R138.64], !P6 ;  /* 0x556000008a7c7fae */ /* 0x0003e2000f121848 */
[----:B------:R-:W-:-:S03]  /*11aa0*/  ISETP.GE.U32.AND P3, PT, R5, 0x7ffffece, PT ;  /* 0x7ffffece0500780c */ /* 0x000fc60003f66070 */
[----:B-1----:R-:W5:Y:S04]  /*11ab0*/  LDL.LU.64 R140, [R1+0x4d8] ;  /* 0x0004d800018c7983 */ /* 0x002f680000300a00 */
[----:B------:R-:W5:Y:S01]  /*11ac0*/  LDL.LU.64 R138, [R1+0x4d0] ;  /* 0x0004d000018a7983 */ /* 0x000f620000300a00 */
[----:B--2---:R-:W-:-:S03]  /*11ad0*/  IMAD.WIDE R148, R0, 0x4, R134 ;  /* 0x0000000400947825 */ /* 0x004fc600078e0286 */
[----:B------:R-:W2:Y:S01]  /*11ae0*/  LDL.LU.64 R134, [R1+0x4c8] ;  /* 0x0004c80001867983 */ /* 0x000ea20000300a00 */
[----:B------:R-:W-:-:S03]  /*11af0*/  IMAD.WIDE R146, R0, 0x4, R132 ;  /* 0x0000000400927825 */ /* 0x000fc600078e0284 */
[----:B------:R-:W2:Y:S04]  /*11b00*/  LDL.LU.64 R132, [R1+0x4c0] ;  /* 0x0004c00001847983 */ /* 0x000ea80000300a00 */
[----:B------:R-:W-:Y:S01]  /*11b10*/  STL.64 [R1+0x13f0], R148 ;  /* 0x0013f09401007387 */ /* 0x000fe20000100a00 */
[----:B------:R-:W-:-:S03]  /*11b20*/  IMAD.WIDE R126, R0, 0x4, R126 ;  /* 0x00000004007e7825 */ /* 0x000fc600078e027e */
[----:B------:R1:W-:Y:S01]  /*11b30*/  STL.64 [R1+0x13e8], R146 ;  /* 0x0013e89201007387 */ /* 0x0003e20000100a00 */
[----:B------:R-:W-:-:S03]  /*11b40*/  IMAD.WIDE R120, R0, 0x4, R120 ;  /* 0x0000000400787825 */ /* 0x000fc600078e0278 */
[----:B------:R4:W-:Y:S04]  /*11b50*/  LDGSTS.E [R124+0x57000], [R148.64], !P5 ;  /* 0x57000000947c7fae */ /* 0x0009e8000e921848 */
[----:B------:R1:W-:Y:S04]  /*11b60*/  STL.64 [R1+0x13e0], R126 ;  /* 0x0013e07e01007387 */ /* 0x0003e80000100a00 */
[----:B------:R1:W-:Y:S04]  /*11b70*/  LDGSTS.E [R124+0x57200], [R146.64], !P5 ;  /* 0x57200000927c7fae */ /* 0x0003e8000e921848 */
[----:B------:R1:W-:Y:S04]  /*11b80*/  STL.64 [R1+0x13d8], R120 ;  /* 0x0013d87801007387 */ /* 0x0003e80000100a00 */
[----:B------:R1:W-:Y:S04]  /*11b90*/  LDGSTS.E [R124+0x57400], [R126.64], !P5 ;  /* 0x574000007e7c7fae */ /* 0x0003e8000e921848 */
[----:B-1----:R-:W2:Y:S04]  /*11ba0*/  LDL.LU.64 R146, [R1+0x478] ;  /* 0x0004780001927983 */ /* 0x002ea80000300a00 */
[----:B------:R1:W-:Y:S04]  /*11bb0*/  LDGSTS.E [R124+0x57600], [R120.64], !P5 ;  /* 0x57600000787c7fae */ /* 0x0003e8000e921848 */
[----:B------:R-:W2:Y:S04]  /*11bc0*/  LDL.LU.64 R126, [R1+0x470] ;  /* 0x00047000017e7983 */ /* 0x000ea80000300a00 */
[----:B-1----:R-:W2:Y:S01]  /*11bd0*/  LDL.LU.64 R120, [R1+0x468] ;  /* 0x0004680001787983 */ /* 0x002ea20000300a00 */
[----:B----4-:R-:W-:-:S05]  /*11be0*/  IMAD.WIDE R148, R0, 0x4, R144 ;  /* 0x0000000400947825 */ /* 0x010fca00078e0290 */
[----:B------:R1:W-:Y:S01]  /*11bf0*/  LDGSTS.E [R124+0x59000], [R148.64], !P3 ;  /* 0x59000000947c7fae */ /* 0x0003e2000d921848 */
[----:B---3--:R-:W-:-:S03]  /*11c00*/  IMAD.WIDE R144, R0, 0x4, R118 ;  /* 0x0000000400907825 */ /* 0x008fc600078e0276 */
[----:B------:R-:W3:Y:S04]  /*11c10*/  LDL.LU.64 R118, [R1+0x460] ;  /* 0x0004600001767983 */ /* 0x000ee80000300a00 */
[----:B------:R-:W-:Y:S04]  /*11c20*/  STL.64 [R1+0x1390], R148 ;  /* 0x0013909401007387 */ /* 0x000fe80000100a00 */
[----:B------:R4:W-:Y:S04]  /*11c30*/  STL.64 [R1+0x1388], R144 ;  /* 0x0013889001007387 */ /* 0x0009e80000100a00 */
[----:B------:R4:W-:Y:S01]  /*11c40*/  LDGSTS.E [R124+0x59200], [R144.64], !P3 ;  /* 0x59200000907c7fae */ /* 0x0009e2000d921848 */
[----:B------:R-:W-:-:S04]  /*11c50*/  IMAD.WIDE R142, R0, 0x4, R142 ;  /* 0x00000004008e7825 */ /* 0x000fc800078e028e */
[----:B-----5:R-:W-:Y:S01]  /*11c60*/  IMAD.WIDE R136, R0, 0x4, R136 ;  /* 0x0000000400887825 */ /* 0x020fe200078e0288 */
[----:B------:R5:W-:Y:S04]  /*11c70*/  STL.64 [R1+0x1380], R142 ;  /* 0x0013808e01007387 */ /* 0x000be80000100a00 */
[----:B------:R1:W-:Y:S04]  /*11c80*/  STL.64 [R1+0x1378], R136 ;  /* 0x0013788801007387 */ /* 0x0003e80000100a00 */
[----:B----4-:R-:W4:Y:S01]  /*11c90*/  LDL.LU.64 R144, [R1+0x418] ;  /* 0x0004180001907983 */ /* 0x010f220000300a00 */
[----:B------:R-:W-:-:S03]  /*11ca0*/  IADD3 R5, R4, -0xb7, RZ ;  /* 0xffffff4904057810 */ /* 0x000fc60007ffe0ff */
[----:B------:R5:W-:Y:S01]  /*11cb0*/  LDGSTS.E [R124+0x59400], [R142.64], !P3 ;  /* 0x594000008e7c7fae */ /* 0x000be2000d921848 */
[----:B------:R-:W-:Y:S02]  /*11cc0*/  ISETP.GE.U32.AND P4, PT, R5, 0x7ffffeca, PT ;  /* 0x7ffffeca0500780c */ /* 0x000fe40003f86070 */
[----:B------:R-:W-:Y:S01]  /*11cd0*/  IADD3 R5, R4, -0xbb, RZ ;  /* 0xffffff4504057810 */ /* 0x000fe20007ffe0ff */
[----:B------:R1:W-:Y:S03]  /*11ce0*/  LDGSTS.E [R124+0x59600], [R136.64], !P3 ;  /* 0x59600000887c7fae */ /* 0x0003e6000d921848 */
[----:B------:R-:W-:Y:S01]  /*11cf0*/  ISETP.GE.U32.AND P2, PT, R5, 0x7ffffec6, PT ;  /* 0x7ffffec60500780c */ /* 0x000fe20003f46070 */
[----:B-----5:R-:W5:Y:S04]  /*11d00*/  LDL.LU.64 R142, [R1+0x410] ;  /* 0x00041000018e7983 */ /* 0x020f680000300a00 */
[----:B-1----:R-:W5:Y:S01]  /*11d10*/  LDL.LU.64 R136, [R1+0x408] ;  /* 0x0004080001887983 */ /* 0x002f620000300a00 */
[----:B------:R-:W-:-:S03]  /*11d20*/  IMAD.WIDE R148, R0, 0x4, R140 ;  /* 0x0000000400947825 */ /* 0x000fc600078e028c */
[----:B------:R-:W5:Y:S01]  /*11d30*/  LDL.LU.64 R140, [R1+0x400] ;  /* 0x00040000018c7983 */ /* 0x000f620000300a00 */
[----:B------:R-:W-:-:S03]  /*11d40*/  IMAD.WIDE R138, R0, 0x4, R138 ;  /* 0x00000004008a7825 */ /* 0x000fc600078e028a */
[----:B------:R-:W-:Y:S04]  /*11d50*/  STL.64 [R1+0x1330], R148 ;  /* 0x0013309401007387 */ /* 0x000fe80000100a00 */
[----:B------:R1:W-:Y:S04]  /*11d60*/  STL.64 [R1+0x1328], R138 ;  /* 0x0013288a01007387 */ /* 0x0003e80000100a00 */
[----:B------:R1:W-:Y:S04]  /*11d70*/  LDGSTS.E [R124+0x5b000], [R148.64], !P4 ;  /* 0x5b000000947c7fae */ /* 0x0003e8000e121848 */
[----:B------:R1:W-:Y:S01]  /*11d80*/  LDGSTS.E [R124+0x5b200], [R138.64], !P4 ;  /* 0x5b2000008a7c7fae */ /* 0x0003e2000e121848 */
[----:B--2---:R-:W-:-:S04]  /*11d90*/  IMAD.WIDE R134, R0, 0x4, R134 ;  /* 0x0000000400867825 */ /* 0x004fc800078e0286 */
[C---:B------:R-:W-:Y:S01]  /*11da0*/  IMAD.WIDE R132, R0.reuse, 0x4, R132 ;  /* 0x0000000400847825 */ /* 0x040fe200078e0284 */
[----:B------:R2:W-:Y:S04]  /*11db0*/  STL.64 [R1+0x1320], R134 ;  /* 0x0013208601007387 */ /* 0x0005e80000100a00 */
[----:B------:R2:W-:Y:S04]  /*11dc0*/  STL.64 [R1+0x1318], R132 ;  /* 0x0013188401007387 */ /* 0x0005e80000100a00 */
[----:B-1----:R-:W5:Y:S04]  /*11dd0*/  LDL.LU.64 R138, [R1+0x3b8] ;  /* 0x0003b800018a7983 */ /* 0x002f680000300a00 */
[----:B------:R2:W-:Y:S04]  /*11de0*/  LDGSTS.E [R124+0x5b400], [R134.64], !P4 ;  /* 0x5b400000867c7fae */ /* 0x0005e8000e121848 */
[----:B------:R1:W-:Y:S04]  /*11df0*/  LDGSTS.E [R124+0x5b600], [R132.64], !P4 ;  /* 0x5b600000847c7fae */ /* 0x0003e8000e121848 */
[----:B--2---:R-:W5:Y:S04]  /*11e00*/  LDL.LU.64 R134, [R1+0x3a0] ;  /* 0x0003a00001867983 */ /* 0x004f680000300a00 */
[----:B-1----:R-:W5:Y:S01]  /*11e10*/  LDL.LU.64 R132, [R1+0x390] ;  /* 0x0003900001847983 */ /* 0x002f620000300a00 */
[----:B------:R-:W-:-:S03]  /*11e20*/  IMAD.WIDE R148, R0, 0x4, R146 ;  /* 0x0000000400947825 */ /* 0x000fc600078e0292 */
[----:B------:R-:W5:Y:S01]  /*11e30*/  LDL.LU.64 R146, [R1+0x388] ;  /* 0x0003880001927983 */ /* 0x000f620000300a00 */
[----:B------:R-:W-:-:S03]  /*11e40*/  IMAD.WIDE R126, R0, 0x4, R126 ;  /* 0x00000004007e7825 */ /* 0x000fc600078e027e */
[----:B------:R-:W-:Y:S01]  /*11e50*/  STL.64 [R1+0x12d0], R148 ;  /* 0x0012d09401007387 */ /* 0x000fe20000100a00 */
[----:B------:R-:W-:-:S03]  /*11e60*/  IMAD.WIDE R120, R0, 0x4, R120 ;  /* 0x0000000400787825 */ /* 0x000fc600078e0278 */
[----:B------:R1:W-:Y:S04]  /*11e70*/  STL.64 [R1+0x12c8], R126 ;  /* 0x0012c87e01007387 */ /* 0x0003e80000100a00 */
[----:B------:R-:W-:Y:S04]  /*11e80*/  STL.64 [R1+0x12c0], R120 ;  /* 0x0012c07801007387 */ /* 0x000fe80000100a00 */
[----:B------:R4:W-:Y:S04]  /*11e90*/  LDGSTS.E [R124+0x5d000], [R148.64], !P2 ;  /* 0x5d000000947c7fae */ /* 0x0009e8000d121848 */
[----:B------:R1:W-:Y:S04]  /*11ea0*/  LDGSTS.E [R124+0x5d200], [R126.64], !P2 ;  /* 0x5d2000007e7c7fae */ /* 0x0003e8000d121848 */
[----:B------:R1:W-:Y:S01]  /*11eb0*/  LDGSTS.E [R124+0x5d400], [R120.64], !P2 ;  /* 0x5d400000787c7fae */ /* 0x0003e2000d121848 */
[----:B---3--:R-:W-:-:S05]  /*11ec0*/  IMAD.WIDE R118, R0, 0x4, R118 ;  /* 0x0000000400767825 */ /* 0x008fca00078e0276 */
[----:B------:R3:W-:Y:S04]  /*11ed0*/  STL.64 [R1+0x12b8], R118 ;  /* 0x0012b87601007387 */ /* 0x0007e80000100a00 */
[----:B-1----:R-:W2:Y:S04]  /*11ee0*/  LDL.LU.64 R126, [R1+0x340] ;  /* 0x00034000017e7983 */ /* 0x002ea80000300a00 */
[----:B------:R3:W-:Y:S04]  /*11ef0*/  LDGSTS.E [R124+0x5d600], [R118.64], !P2 ;  /* 0x5d600000767c7fae */ /* 0x0007e8000d121848 */
[----:B---3--:R-:W3:Y:S04]  /*11f00*/  LDL.LU.64 R118, [R1+0x338] ;  /* 0x0003380001767983 */ /* 0x008ee80000300a00 */
[----:B------:R-:W3:Y:S01]  /*11f10*/  LDL.LU.64 R120, [R1+0x330] ;  /* 0x0003300001787983 */ /* 0x000ee20000300a00 */
[----:B----4-:R-:W-:-:S03]  /*11f20*/  IMAD.WIDE R148, R0, 0x4, R144 ;  /* 0x0000000400947825 */ /* 0x010fc600078e0290 */
[----:B------:R-:W4:Y:S01]  /*11f30*/  LDL.LU.64 R144, [R1+0x328] ;  /* 0x0003280001907983 */ /* 0x000f220000300a00 */
[----:B------:R-:W-:-:S04]  /*11f40*/  IADD3 R5, R4, -0xbf, RZ ;  /* 0xffffff4104057810 */ /* 0x000fc80007ffe0ff */
[----:B------:R-:W-:Y:S02]  /*11f50*/  ISETP.GE.U32.AND P0, PT, R5, 0x7ffffec2, PT ;  /* 0x7ffffec20500780c */ /* 0x000fe40003f06070 */
[----:B------:R-:W-:Y:S01]  /*11f60*/  IADD3 R5, R4, -0xc3, RZ ;  /* 0xffffff3d04057810 */ /* 0x000fe20007ffe0ff */
[----:B------:R-:W-:Y:S03]  /*11f70*/  STL.64 [R1+0x1270], R148 ;  /* 0x0012709401007387 */ /* 0x000fe60000100a00 */
[----:B------:R-:W-:Y:S01]  /*11f80*/  ISETP.GE.U32.AND P1, PT, R5, 0x7ffffebe, PT ;  /* 0x7ffffebe0500780c */ /* 0x000fe20003f26070 */
[----:B-----5:R-:W-:-:S04]  /*11f90*/  IMAD.WIDE R142, R0, 0x4, R142 ;  /* 0x00000004008e7825 */ /* 0x020fc800078e028e */
[----:B------:R-:W-:Y:S01]  /*11fa0*/  IMAD.WIDE R136, R0, 0x4, R136 ;  /* 0x0000000400887825 */ /* 0x000fe200078e0288 */
[----:B------:R1:W-:Y:S01]  /*11fb0*/  STL.64 [R1+0x1268], R142 ;  /* 0x0012688e01007387 */ /* 0x0003e20000100a00 */
[----:B------:R-:W-:-:S03]  /*11fc0*/  IADD3 R5, R4, -0xc7, RZ ;  /* 0xffffff3904057810 */ /* 0x000fc60007ffe0ff */
[----:B------:R5:W-:Y:S04]  /*11fd0*/  LDGSTS.E [R124+0x5f000], [R148.64], !P0 ;  /* 0x5f000000947c7fae */ /* 0x000be8000c121848 */
[----:B------:R1:W-:Y:S04]  /*11fe0*/  STL.64 [R1+0x1260], R136 ;  /* 0x0012608801007387 */ /* 0x0003e80000100a00 */
[----:B------:R1:W-:Y:S01]  /*11ff0*/  LDGSTS.E [R124+0x5f200], [R142.64], !P0 ;  /* 0x5f2000008e7c7fae */ /* 0x0003e2000c121848 */
[----:B------:R-:W-:-:S03]  /*12000*/  IMAD.WIDE R140, R0, 0x4, R140 ;  /* 0x00000004008c7825 */ /* 0x000fc600078e028c */
[----:B------:R1:W-:Y:S04]  /*12010*/  LDGSTS.E [R124+0x5f400], [R136.64], !P0 ;  /* 0x5f400000887c7fae */ /* 0x0003e8000c121848 */
[----:B------:R1:W-:Y:S01]  /*12020*/  STL.64 [R1+0x1258], R140 ;  /* 0x0012588c01007387 */ /* 0x0003e20000100a00 */
[----:B------:R-:W-:-:S03]  /*12030*/  ISETP.GE.U32.AND P6, PT, R5, 0x7ffffeba, PT ;  /* 0x7ffffeba0500780c */ /* 0x000fc60003fc6070 */
[----:B-1----:R-:W4:Y:S04]  /*12040*/  LDL.LU.64 R142, [R1+0x2e0] ;  /* 0x0002e000018e7983 */ /* 0x002f280000300a00 */
[----:B------:R-:W4:Y:S04]  /*12050*/  LDL.LU.64 R136, [R1+0x2d8] ;  /* 0x0002d80001887983 */ /* 0x000f280000300a00 */
[----:B------:R1:W-:Y:S04]  /*12060*/  LDGSTS.E [R124+0x5f600], [R140.64], !P0 ;  /* 0x5f6000008c7c7fae */ /* 0x0003e8000c121848 */
[----:B-1----:R-:W4:Y:S01]  /*12070*/  LDL.LU.64 R140, [R1+0x2d0] ;  /* 0x0002d000018c7983 */ /* 0x002f220000300a00 */
[----:B-----5:R-:W-:-:S05]  /*12080*/  IMAD.WIDE R148, R0, 0x4, R138 ;  /* 0x0000000400947825 */ /* 0x020fca00078e028a */
[----:B------:R-:W-:Y:S04]  /*12090*/  STL.64 [R1+0x1210], R148 ;  /* 0x0012109401007387 */ /* 0x000fe80000100a00 */
[----:B------:R-:W5:Y:S04]  /*120a0*/  LDL.LU.64 R138, [R1+0x2c8] ;  /* 0x0002c800018a7983 */ /* 0x000f680000300a00 */
[----:B------:R2:W-:Y:S01]  /*120b0*/  LDGSTS.E [R124+0x61000], [R148.64], !P1 ;  /* 0x61000000947c7fae */ /* 0x0005e2000c921848 */
[----:B------:R-:W-:-:S04]  /*120c0*/  IMAD.WIDE R134, R0, 0x4, R134 ;  /* 0x0000000400867825 */ /* 0x000fc800078e0286 */
[C---:B------:R-:W-:Y:S01]  /*120d0*/  IMAD.WIDE R132, R0.reuse, 0x4, R132 ;  /* 0x0000000400847825 */ /* 0x040fe200078e0284 */
[----:B------:R1:W-:Y:S03]  /*120e0*/  STL.64 [R1+0x1208], R134 ;  /* 0x0012088601007387 */ /* 0x0003e60000100a00 */
[C---:B------:R-:W-:Y:S01]  /*120f0*/  IMAD.WIDE R146, R0.reuse, 0x4, R146 ;  /* 0x0000000400927825 */ /* 0x040fe200078e0292 */
[----:B------:R1:W-:Y:S04]  /*12100*/  STL.64 [R1+0x1200], R132 ;  /* 0x0012008401007387 */ /* 0x0003e80000100a00 */
[----:B------:R1:W-:Y:S04]  /*12110*/  LDGSTS.E [R124+0x61200], [R134.64], !P1 ;  /* 0x61200000867c7fae */ /* 0x0003e8000c921848 */
[----:B------:R2:W-:Y:S04]  /*12120*/  STL.64 [R1+0x11f8], R146 ;  /* 0x0011f89201007387 */ /* 0x0005e80000100a00 */
[----:B------:R1:W-:Y:S04]  /*12130*/  LDGSTS.E [R124+0x61400], [R132.64], !P1 ;  /* 0x61400000847c7fae */ /* 0x0003e8000c921848 */
[----:B-1----:R-:W5:Y:S04]  /*12140*/  LDL.LU.64 R134, [R1+0x280] ;  /* 0x0002800001867983 */ /* 0x002f680000300a00 */
[----:B------:R1:W-:Y:S04]  /*12150*/  LDGSTS.E [R124+0x61600], [R146.64], !P1 ;  /* 0x61600000927c7fae */ /* 0x0003e8000c921848 */
[----:B------:R-:W5:Y:S01]  /*12160*/  LDL.LU.64 R132, [R1+0x278] ;  /* 0x0002780001847983 */ /* 0x000f620000300a00 */
[----:B--2---:R-:W-:-:S03]  /*12170*/  IMAD.WIDE R148, R0, 0x4, R126 ;  /* 0x0000000400947825 */ /* 0x004fc600078e027e */
[----:B------:R-:W2:Y:S04]  /*12180*/  LDL.LU.64 R126, [R1+0x270] ;  /* 0x00027000017e7983 */ /* 0x000ea80000300a00 */
[----:B------:R-:W-:Y:S04]  /*12190*/  STL.64 [R1+0x11b0], R148 ;  /* 0x0011b09401007387 */ /* 0x000fe80000100a00 */
[----:B------:R4:W-:Y:S01]  /*121a0*/  LDGSTS.E [R124+0x63000], [R148.64], !P6 ;  /* 0x63000000947c7fae */ /* 0x0009e2000f121848 */
[----:B---3--:R-:W-:-:S04]  /*121b0*/  IMAD.WIDE R118, R0, 0x4, R118 ;  /* 0x0000000400767825 */ /* 0x008fc800078e0276 */
[C---:B-1----:R-:W-:Y:S01]  /*121c0*/  IMAD.WIDE R146, R0.reuse, 0x4, R120 ;  /* 0x0000000400927825 */ /* 0x042fe200078e0278 */
[----:B------:R1:W-:Y:S03]  /*121d0*/  LDGSTS.E [R124+0x63200], [R118.64], !P6 ;  /* 0x63200000767c7fae */ /* 0x0003e6000f121848 */
[----:B----4-:R-:W-:Y:S01]  /*121e0*/  IMAD.WIDE R144, R0, 0x4, R144 ;  /* 0x0000000400907825 */ /* 0x010fe200078e0290 */
[----:B------:R-:W3:Y:S04]  /*121f0*/  LDL.LU.64 R120, [R1+0x268] ;  /* 0x0002680001787983 */ /* 0x000ee80000300a00 */
[----:B------:R1:W-:Y:S04]  /*12200*/  STL.64 [R1+0x11a8], R118 ;  /* 0x0011a87601007387 */ /* 0x0003e80000100a00 */
[----:B------:R4:W-:Y:S04]  /*12210*/  STL.64 [R1+0x11a0], R146 ;  /* 0x0011a09201007387 */ /* 0x0009e80000100a00 */
[----:B------:R4:W-:Y:S04]  /*12220*/  STL.64 [R1+0x1198], R144 ;  /* 0x0011989001007387 */ /* 0x0009e80000100a00 */
[----:B-1----:R-:W3:Y:S01]  /*12230*/  LDL.LU.64 R118, [R1+0x220] ;  /* 0x0002200001767983 */ /* 0x002ee20000300a00 */
[----:B------:R-:W-:-:S03]  /*12240*/  IADD3 R5, R4, -0xcb, RZ ;  /* 0xffffff3504057810 */ /* 0x000fc60007ffe0ff */
[----:B------:R4:W-:Y:S01]  /*12250*/  LDGSTS.E [R124+0x63400], [R146.64], !P6 ;  /* 0x63400000927c7fae */ /* 0x0009e2000f121848 */
[----:B------:R-:W-:Y:S02]  /*12260*/  ISETP.GE.U32.AND P5, PT, R5, 0x7ffffeb6, PT ;  /* 0x7ffffeb60500780c */ /* 0x000fe40003fa6070 */
[----:B------:R-:W-:Y:S01]  /*12270*/  IADD3 R5, R4, -0xcf, RZ ;  /* 0xffffff3104057810 */ /* 0x000fe20007ffe0ff */
[----:B------:R1:W-:Y:S03]  /*12280*/  LDGSTS.E [R124+0x63600], [R144.64], !P6 ;  /* 0x63600000907c7fae */ /* 0x0003e6000f121848 */
[----:B------:R-:W-:Y:S01]  /*12290*/  ISETP.GE.U32.AND P3, PT, R5, 0x7ffffeb2, PT ;  /* 0x7ffffeb20500780c */ /* 0x000fe20003f66070 */
[----:B----4-:R-:W4:Y:S04]  /*122a0*/  LDL.LU.64 R146, [R1+0x218] ;  /* 0x0002180001927983 */ /* 0x010f280000300a00 */
[----:B-1----:R-:W4:Y:S01]  /*122b0*/  LDL.LU.64 R144, [R1+0x210] ;  /* 0x0002100001907983 */ /* 0x002f220000300a00 */
[----:B------:R-:W-:-:S04]  /*122c0*/  IMAD.WIDE R148, R0, 0x4, R142 ;  /* 0x0000000400947825 */ /* 0x000fc800078e028e */
[C---:B------:R-:W-:Y:S01]  /*122d0*/  IMAD.WIDE R136, R0.reuse, 0x4, R136 ;  /* 0x0000000400887825 */ /* 0x040fe200078e0288 */
[----:B------:R-:W-:Y:S04]  /*122e0*/  STL.64 [R1+0x1150], R148 ;  /* 0x0011509401007387 */ /* 0x000fe80000100a00 */
[----:B------:R-:W4:Y:S04]  /*122f0*/  LDL.LU.64 R142, [R1+0x208] ;  /* 0x00020800018e7983 */ /* 0x000f280000300a00 */
[----:B------:R1:W-:Y:S04]  /*12300*/  STL.64 [R1+0x1148], R136 ;  /* 0x0011488801007387 */ /* 0x0003e80000100a00 */
[----:B------:R1:W-:Y:S01]  /*12310*/  LDGSTS.E [R124+0x65000], [R148.64], !P5 ;  /* 0x65000000947c7fae */ /* 0x0003e2000e921848 */
[----:B------:R-:W-:-:S03]  /*12320*/  IMAD.WIDE R140, R0, 0x4, R140 ;  /* 0x00000004008c7825 */ /* 0x000fc600078e028c */
[----:B------:R1:W-:Y:S04]  /*12330*/  LDGSTS.E [R124+0x65200], [R136.64], !P5 ;  /* 0x65200000887c7fae */ /* 0x0003e8000e921848 */
[----:B------:R1:W-:Y:S04]  /*12340*/  STL.64 [R1+0x1140], R140 ;  /* 0x0011408c01007387 */ /* 0x0003e80000100a00 */
[----:B------:R1:W-:Y:S01]  /*12350*/  LDGSTS.E [R124+0x65400], [R140.64], !P5 ;  /* 0x654000008c7c7fae */ /* 0x0003e2000e921848 */
[----:B-----5:R-:W-:-:S05]  /*12360*/  IMAD.WIDE R138, R0, 0x4, R138 ;  /* 0x00000004008a7825 */ /* 0x020fca00078e028a */
[----:B------:R5:W-:Y:S04]  /*12370*/  STL.64 [R1+0x1138], R138 ;  /* 0x0011388a01007387 */ /* 0x000be80000100a00 */
[----:B-1----:R-:W4:Y:S04]  /*12380*/  LDL.LU.64 R136, [R1+0x1c0] ;  /* 0x0001c00001887983 */ /* 0x002f280000300a00 */
[----:B------:R5:W-:Y:S01]  /*12390*/  LDGSTS.E [R124+0x65600], [R138.64], !P5 ;  /* 0x656000008a7c7fae */ /* 0x000be2000e921848 */
[----:B------:R-:W-:-:S03]  /*123a0*/  IMAD.WIDE R148, R0, 0x4, R134 ;  /* 0x0000000400947825 */ /* 0x000fc600078e0286 */
[----:B------:R-:W4:Y:S04]  /*123b0*/  LDL.LU.64 R134, [R1+0x1b8] ;  /* 0x0001b80001867983 */ /* 0x000f280000300a00 */
[----:B------:R-:W4:Y:S01]  /*123c0*/  LDL.LU.64 R140, [R1+0x1b0] ;  /* 0x0001b000018c7983 */ /* 0x000f220000300a00 */
[----:B------:R-:W-:-:S03]  /*123d0*/  IMAD.WIDE R132, R0, 0x4, R132 ;  /* 0x0000000400847825 */ /* 0x000fc600078e0284 */
[----:B------:R1:W-:Y:S04]  /*123e0*/  STL.64 [R1+0x1100], R148 ;  /* 0x0011009401007387 */ /* 0x0003e80000100a00 */
[----:B-----5:R-:W5:Y:S04]  /*123f0*/  LDL.LU.64 R138, [R1+0x1a8] ;  /* 0x0001a800018a7983 */ /* 0x020f680000300a00 */
[----:B------:R1:W-:Y:S04]  /*12400*/  LDGSTS.E [R124+0x67000], [R148.64], !P3 ;  /* 0x67000000947c7fae */ /* 0x0003e8000d921848 */
[----:B------:R-:W-:Y:S04]  /*12410*/  STL.64 [R1+0x10f8], R132 ;  /* 0x0010f88401007387 */ /* 0x000fe80000100a00 */
[----:B------:R1:W-:Y:S01]  /*12420*/  LDGSTS.E [R124+0x67200], [R132.64], !P3 ;  /* 0x67200000847c7fae */ /* 0x0003e2000d921848 */
[----:B--2---:R-:W-:-:S05]  /*12430*/  IMAD.WIDE R126, R0, 0x4, R126 ;  /* 0x00000004007e7825 */ /* 0x004fca00078e027e */
[----:B------:R-:W-:Y:S04]  /*12440*/  STL.64 [R1+0x10f0], R126 ;  /* 0x0010f07e01007387 */ /* 0x000fe80000100a00 */
[----:B------:R2:W-:Y:S01]  /*12450*/  LDGSTS.E [R124+0x67400], [R126.64], !P3 ;  /* 0x674000007e7c7fae */ /* 0x0005e2000d921848 */
[----:B---3--:R-:W-:-:S05]  /*12460*/  IMAD.WIDE R120, R0, 0x4, R120 ;  /* 0x0000000400787825 */ /* 0x008fca00078e0278 */
[----:B------:R3:W-:Y:S04]  /*12470*/  STL.64 [R1+0x10e8], R120 ;  /* 0x0010e87801007387 */ /* 0x0007e80000100a00 */
[----:B------:R3:W-:Y:S01]  /*12480*/  LDGSTS.E [R124+0x67600], [R120.64], !P3 ;  /* 0x67600000787c7fae */ /* 0x0007e2000d921848 */
[----:B-1----:R-:W-:-:S03]  /*12490*/  IMAD.WIDE R148, R0, 0x4, R118 ;  /* 0x0000000400947825 */ /* 0x002fc600078e0276 */
[----:B---3--:R-:W3:Y:S04]  /*124a0*/  LDL.LU.64 R120, [R1+0x160] ;  /* 0x0001600001787983 */ /* 0x008ee80000300a00 */
[----:B------:R-:W3:Y:S04]  /*124b0*/  LDL.LU.64 R132, [R1+0x158] ;  /* 0x0001580001847983 */ /* 0x000ee80000300a00 */
[----:B--2---:R-:W2:Y:S04]  /*124c0*/  LDL.LU.64 R126, [R1+0x150] ;  /* 0x00015000017e7983 */ /* 0x004ea80000300a00 */
[----:B------:R1:W-:Y:S04]  /*124d0*/  STL.64 [R1+0x10b0], R148 ;  /* 0x0010b09401007387 */ /* 0x0003e80000100a00 */
[----:B------:R-:W2:Y:S01]  /*124e0*/  LDL.LU.64 R118, [R1+0x148] ;  /* 0x0001480001767983 */ /* 0x000ea20000300a00 */
[----:B------:R-:W-:-:S04]  /*124f0*/  IADD3 R5, R4, -0xd3, RZ ;  /* 0xffffff2d04057810 */ /* 0x000fc80007ffe0ff */
[----:B------:R-:W-:Y:S01]  /*12500*/  ISETP.GE.U32.AND P4, PT, R5, 0x7ffffeae, PT ;  /* 0x7ffffeae0500780c */ /* 0x000fe20003f86070 */
[----:B----4-:R-:W-:Y:S01]  /*12510*/  IMAD.WIDE R146, R0, 0x4, R146 ;  /* 0x0000000400927825 */ /* 0x010fe200078e0292 */
[----:B------:R-:W-:-:S03]  /*12520*/  IADD3 R5, R4, -0xd7, RZ ;  /* 0xffffff2904057810 */ /* 0x000fc60007ffe0ff */
[C---:B------:R-:W-:Y:S01]  /*12530*/  IMAD.WIDE R144, R0.reuse, 0x4, R144 ;  /* 0x0000000400907825 */ /* 0x040fe200078e0290 */
[----:B------:R-:W-:Y:S01]  /*12540*/  ISETP.GE.U32.AND P2, PT, R5, 0x7ffffeaa, PT ;  /* 0x7ffffeaa0500780c */ /* 0x000fe20003f46070 */
[----:B------:R4:W-:Y:S02]  /*12550*/  STL.64 [R1+0x10a8], R146 ;  /* 0x0010a89201007387 */ /* 0x0009e40000100a00 */
[----:B------:R-:W-:Y:S02]  /*12560*/  IMAD.WIDE R142, R0, 0x4, R142 ;  /* 0x00000004008e7825 */ /* 0x000fe400078e028e */
[----:B------:R1:W-:Y:S01]  /*12570*/  STL.64 [R1+0x10a0], R144 ;  /* 0x0010a09001007387 */ /* 0x0003e20000100a00 */
[----:B------:R-:W-:-:S03]  /*12580*/  IADD3 R5, R4, -0xdb, RZ ;  /* 0xffffff2504057810 */ /* 0x000fc60007ffe0ff */
[----:B------:R1:W-:Y:S04]  /*12590*/  LDGSTS.E [R124+0x69000], [R148.64], !P4 ;  /* 0x69000000947c7fae */ /* 0x0003e8000e121848 */
[----:B------:R4:W-:Y:S04]  /*125a0*/  STL.64 [R1+0x1098], R142 ;  /* 0x0010988e01007387 */ /* 0x0009e80000100a00 */
[----:B------:R4:W-:Y:S04]  /*125b0*/  LDGSTS.E [R124+0x69200], [R146.64], !P4 ;  /* 0x69200000927c7fae */ /* 0x0009e8000e121848 */
[----:B-1----:R-:W2:Y:S04]  /*125c0*/  LDL.LU.64 R148, [R1+0x100] ;  /* 0x0001000001947983 */ /* 0x002ea80000300a00 */
[----:B------:R1:W-:Y:S04]  /*125d0*/  LDGSTS.E [R124+0x69400], [R144.64], !P4 ;  /* 0x69400000907c7fae */ /* 0x0003e8000e121848 */
[----:B----4-:R-:W4:Y:S01]  /*125e0*/  LDL.LU.64 R146, [R1+0xf8] ;  /* 0x0000f80001927983 */ /* 0x010f220000300a00 */
[----:B------:R-:W-:-:S03]  /*125f0*/  ISETP.GE.U32.AND P0, PT, R5, 0x7ffffea6, PT ;  /* 0x7ffffea60500780c */ /* 0x000fc60003f06070 */
[----:B------:R1:W-:Y:S04]  /*12600*/  LDGSTS.E [R124+0x69600], [R142.64], !P4 ;  /* 0x696000008e7c7fae */ /* 0x0003e8000e121848 */
[----:B-1----:R-:W4:Y:S01]  /*12610*/  LDL.LU.64 R144, [R1+0xf0] ;  /* 0x0000f00001907983 */ /* 0x002f220000300a00 */
[----:B------:R-:W-:-:S05]  /*12620*/  IMAD.WIDE R136, R0, 0x4, R136 ;  /* 0x0000000400887825 */ /* 0x000fca00078e0288 */
[----:B------:R1:W-:Y:S04]  /*12630*/  STL.64 [R1+0xf68], R136 ;  /* 0x000f688801007387 */ /* 0x0003e80000100a00 */
[----:B------:R-:W4:Y:S04]  /*12640*/  LDL.LU.64 R142, [R1+0xe8] ;  /* 0x0000e800018e7983 */ /* 0x000f280000300a00 */
[----:B------:R1:W-:Y:S01]  /*12650*/  LDGSTS.E [R124+0x6b000], [R136.64], !P2 ;  /* 0x6b000000887c7fae */ /* 0x0003e2000d121848 */
[----:B------:R-:W-:-:S04]  /*12660*/  IMAD.WIDE R134, R0, 0x4, R134 ;  /* 0x0000000400867825 */ /* 0x000fc800078e0286 */
[C---:B------:R-:W-:Y:S01]  /*12670*/  IMAD.WIDE R152, R0.reuse, 0x4, R140 ;  /* 0x0000000400987825 */ /* 0x040fe200078e028c */
[----:B------:R1:W-:Y:S03]  /*12680*/  STL.64 [R1+0xf60], R134 ;  /* 0x000f608601007387 */ /* 0x0003e60000100a00 */
[C---:B-----5:R-:W-:Y:S01]  /*12690*/  IMAD.WIDE R150, R0.reuse, 0x4, R138 ;  /* 0x0000000400967825 */ /* 0x060fe200078e028a */
[----:B------:R2:W-:Y:S04]  /*126a0*/  STL.64 [R1+0xf58], R152 ;  /* 0x000f589801007387 */ /* 0x0005e80000100a00 */
[----:B------:R5:W-:Y:S04]  /*126b0*/  STL.64 [R1+0xf50], R150 ;  /* 0x000f509601007387 */ /* 0x000be80000100a00 */
[----:B------:R-:W4:Y:S04]  /*126c0*/  LDL.LU.64 R140, [R1+0xa0] ;  /* 0x0000a000018c7983 */ /* 0x000f280000300a00 */
[----:B------:R5:W-:Y:S04]  /*126d0*/  LDGSTS.E [R124+0x6b200], [R134.64], !P2 ;  /* 0x6b200000867c7fae */ /* 0x000be8000d121848 */
[----:B------:R-:W4:Y:S04]  /*126e0*/  LDL.LU.64 R138, [R1+0x98] ;  /* 0x00009800018a7983 */ /* 0x000f280000300a00 */
[----:B-1----:R-:W4:Y:S04]  /*126f0*/  LDL.LU.64 R136, [R1+0x90] ;  /* 0x0000900001887983 */ /* 0x002f280000300a00 */
[----:B------:R2:W-:Y:S04]  /*12700*/  LDGSTS.E [R124+0x6b400], [R152.64], !P2 ;  /* 0x6b400000987c7fae */ /* 0x0005e8000d121848 */
[----:B-----5:R-:W5:Y:S04]  /*12710*/  LDL.LU.64 R134, [R1+0x88] ;  /* 0x0000880001867983 */ /* 0x020f680000300a00 */
[----:B------:R1:W-:Y:S01]  /*12720*/  LDGSTS.E [R124+0x6b600], [R150.64], !P2 ;  /* 0x6b600000967c7fae */ /* 0x0003e2000d121848 */
[----:B---3--:R-:W-:-:S04]  /*12730*/  IMAD.WIDE R120, R0, 0x4, R120 ;  /* 0x0000000400787825 */ /* 0x008fc800078e0278 */
[C---:B------:R-:W-:Y:S01]  /*12740*/  IMAD.WIDE R154, R0.reuse, 0x4, R132 ;  /* 0x00000004009a7825 */ /* 0x040fe200078e0284 */
[----:B------:R3:W-:Y:S03]  /*12750*/  STL.64 [R1+0xf48], R120 ;  /* 0x000f487801007387 */ /* 0x0007e60000100a00 */
[----:B--2---:R-:W-:Y:S01]  /*12760*/  IMAD.WIDE R152, R0, 0x4, R126 ;  /* 0x0000000400987825 */ /* 0x004fe200078e027e */
[----:B------:R3:W-:Y:S01]  /*12770*/  LDGSTS.E [R124+0x6d000], [R120.64], !P0 ;  /* 0x6d000000787c7fae */ /* 0x0007e2000c121848 */
[----:B------:R-:W-:-:S03]  /*12780*/  IADD3 R5, R4, -0xdf, RZ ;  /* 0xffffff2104057810 */ /* 0x000fc60007ffe0ff */
[----:B------:R-:W3:Y:S01]  /*12790*/  S2R R123, SR_TID.X ;  /* 0x00000000007b7919 */ /* 0x000ee20000002100 */
[----:B-1----:R-:W-:-:S03]  /*127a0*/  IMAD.WIDE R150, R0, 0x4, R118 ;  /* 0x0000000400967825 */ /* 0x002fc600078e0276 */
[----:B------:R1:W-:Y:S04]  /*127b0*/  LDGSTS.E [R124+0x6d200], [R154.64], !P0 ;  /* 0x6d2000009a7c7fae */ /* 0x0003e8000c121848 */
[----:B------:R-:W2:Y:S04]  /*127c0*/  LDL.LU.64 R118, [R1+0x40] ;  /* 0x0000400001767983 */ /* 0x000ea80000300a00 */
[----:B------:R-:W-:Y:S04]  /*127d0*/  STL.64 [R1+0xf40], R154 ;  /* 0x000f409a01007387 */ /* 0x000fe80000100a00 */
[----:B------:R-:W2:Y:S04]  /*127e0*/  LDL.LU.64 R132, [R1+0x38] ;  /* 0x0000380001847983 */ /* 0x000ea80000300a00 */
[----:B------:R-:W-:Y:S04]  /*127f0*/  STL.64 [R1+0xf38], R152 ;  /* 0x000f389801007387 */ /* 0x000fe80000100a00 */
[----:B------:R-:W2:Y:S04]  /*12800*/  LDL.LU.64 R126, [R1+0x30] ;  /* 0x00003000017e7983 */ /* 0x000ea80000300a00 */
[----:B------:R-:W-:Y:S04]  /*12810*/  STL.64 [R1+0xf30], R150 ;  /* 0x000f309601007387 */ /* 0x000fe80000100a00 */
[----:B---3--:R-:W3:Y:S01]  /*12820*/  LDL.LU.64 R120, [R1+0x28] ;  /* 0x0000280001787983 */ /* 0x008ee20000300a00 */
[----:B------:R-:W-:-:S02]  /*12830*/  ISETP.GE.U32.AND P1, PT, R5, 0x7ffffea2, PT ;  /* 0x7ffffea20500780c */ /* 0x000fc40003f26070 */
[----:B------:R-:W-:Y:S01]  /*12840*/  IADD3 R5, R4, -0xe3, RZ ;  /* 0xffffff1d04057810 */ /* 0x000fe20007ffe0ff */
[----:B------:R1:W-:Y:S03]  /*12850*/  LDGSTS.E [R124+0x6d400], [R152.64], !P0 ;  /* 0x6d400000987c7fae */ /* 0x0003e6000c121848 */
[----:B------:R-:W-:Y:S01]  /*12860*/  ISETP.GE.U32.AND P6, PT, R5, 0x7ffffe9e, PT ;  /* 0x7ffffe9e0500780c */ /* 0x000fe20003fc6070 */
[----:B------:R-:W-:Y:S01]  /*12870*/  IMAD.WIDE R148, R0, 0x4, R148 ;  /* 0x0000000400947825 */ /* 0x000fe200078e0294 */
[----:B------:R-:W-:Y:S01]  /*12880*/  IADD3 R5, R4, -0xe7, RZ ;  /* 0xffffff1904057810 */ /* 0x000fe20007ffe0ff */
[----:B------:R1:W-:Y:S03]  /*12890*/  LDGSTS.E [R124+0x6d600], [R150.64], !P0 ;  /* 0x6d600000967c7fae */ /* 0x0003e6000c121848 */
[----:B------:R-:W-:Y:S01]  /*128a0*/  ISETP.GE.U32.AND P5, PT, R5, 0x7ffffe9a, PT ;  /* 0x7ffffe9a0500780c */ /* 0x000fe20003fa6070 */
[----:B----4-:R-:W-:Y:S01]  /*128b0*/  IMAD.WIDE R146, R0, 0x4, R146 ;  /* 0x0000000400927825 */ /* 0x010fe200078e0292 */
[C---:B------:R-:W-:Y:S01]  /*128c0*/  IADD3 R5, R4.reuse, -0xeb, RZ ;  /* 0xffffff1504057810 */ /* 0x040fe20007ffe0ff */
[----:B------:R-:W-:Y:S03]  /*128d0*/  STL.64 [R1+0xf28], R148 ;  /* 0x000f289401007387 */ /* 0x000fe60000100a00 */
[----:B------:R-:W-:Y:S01]  /*128e0*/  ISETP.GE.U32.AND P3, PT, R5, 0x7ffffe96, PT ;  /* 0x7ffffe960500780c */ /* 0x000fe20003f66070 */
[----:B------:R2:W-:Y:S01]  /*128f0*/  LDGSTS.E [R124+0x6f000], [R148.64], !P1 ;  /* 0x6f000000947c7fae */ /* 0x0005e2000c921848 */
[----:B------:R-:W-:Y:S01]  /*12900*/  IADD3 R5, R4, -0xef, RZ ;  /* 0xffffff1104057810 */ /* 0x000fe20007ffe0ff */
[----:B------:R-:W-:-:S02]  /*12910*/  IMAD.WIDE R144, R0, 0x4, R144 ;  /* 0x0000000400907825 */ /* 0x000fc400078e0290 */
[----:B------:R-:W-:Y:S01]  /*12920*/  STL.64 [R1+0xf20], R146 ;  /* 0x000f209201007387 */ /* 0x000fe20000100a00 */
[----:B------:R-:W-:Y:S02]  /*12930*/  ISETP.GE.U32.AND P4, PT, R5, 0x7ffffe92, PT ;  /* 0x7ffffe920500780c */ /* 0x000fe40003f86070 */
[----:B------:R-:W-:Y:S01]  /*12940*/  IADD3 R5, R4, -0xf3, RZ ;  /* 0xffffff0d04057810 */ /* 0x000fe20007ffe0ff */
[----:B------:R1:W-:Y:S01]  /*12950*/  LDGSTS.E [R124+0x6f200], [R146.64], !P1 ;  /* 0x6f200000927c7fae */ /* 0x0003e2000c921848 */
[----:B------:R-:W-:-:S03]  /*12960*/  IMAD.WIDE R142, R0, 0x4, R142 ;  /* 0x00000004008e7825 */ /* 0x000fc600078e028e */
[----:B------:R1:W-:Y:S04]  /*12970*/  STL.64 [R1+0xf18], R144 ;  /* 0x000f189001007387 */ /* 0x0003e80000100a00 */
[----:B------:R1:W-:Y:S01]  /*12980*/  LDGSTS.E [R124+0x6f400], [R144.64], !P1 ;  /* 0x6f400000907c7fae */ /* 0x0003e2000c921848 */
[----:B------:R-:W-:-:S03]  /*12990*/  ISETP.GE.U32.AND P2, PT, R5, 0x7ffffe8e, PT ;  /* 0x7ffffe8e0500780c */ /* 0x000fc60003f46070 */
[----:B------:R-:W-:Y:S04]  /*129a0*/  STL.64 [R1+0xf10], R142 ;  /* 0x000f108e01007387 */ /* 0x000fe80000100a00 */
[----:B------:R1:W-:Y:S01]  /*129b0*/  LDGSTS.E [R124+0x6f600], [R142.64], !P1 ;  /* 0x6f6000008e7c7fae */ /* 0x0003e2000c921848 */
[----:B------:R-:W-:-:S04]  /*129c0*/  IADD3 R5, R4, -0xf7, RZ ;  /* 0xffffff0904057810 */ /* 0x000fc80007ffe0ff */
[----:B------:R-:W-:Y:S02]  /*129d0*/  ISETP.GE.U32.AND P0, PT, R5, 0x7ffffe8a, PT ;  /* 0x7ffffe8a0500780c */ /* 0x000fe40003f06070 */
[----:B------:R-:W-:-:S04]  /*129e0*/  IADD3 R5, R4, -0x84, RZ ;  /* 0xffffff7c04057810 */ /* 0x000fc80007ffe0ff */
[----:B------:R-:W-:Y:S01]  /*129f0*/  ISETP.GE.U32.AND P1, PT, R5, 0x7ffffefd, PT ;  /* 0x7ffffefd0500780c */ /* 0x000fe20003f26070 */
[----:B------:R-:W-:-:S04]  /*12a00*/  IMAD.WIDE R140, R0, 0x4, R140 ;  /* 0x00000004008c7825 */ /* 0x000fc800078e028c */
[C---:B------:R-:W-:Y:S01]  /*12a10*/  IMAD.WIDE R138, R0.reuse, 0x4, R138 ;  /* 0x00000004008a7825 */ /* 0x040fe200078e028a */
[----:B------:R2:W-:Y:S03]  /*12a20*/  STL.64 [R1+0xf08], R140 ;  /* 0x000f088c01007387 */ /* 0x0005e60000100a00 */
[C---:B------:R-:W-:Y:S01]  /*12a30*/  IMAD.WIDE R136, R0.reuse, 0x4, R136 ;  /* 0x0000000400887825 */ /* 0x040fe200078e0288 */
[----:B------:R2:W-:Y:S04]  /*12a40*/  LDGSTS.E [R124+0x71000], [R140.64], !P6 ;  /* 0x710000008c7c7fae */ /* 0x0005e8000f121848 */
[----:B------:R1:W-:Y:S01]  /*12a50*/  STL.64 [R1+0xf00], R138 ;  /* 0x000f008a01007387 */ /* 0x0003e20000100a00 */
[----:B-----5:R-:W-:-:S03]  /*12a60*/  IMAD.WIDE R134, R0, 0x4, R134 ;  /* 0x0000000400867825 */ /* 0x020fc600078e0286 */
[----:B------:R5:W-:Y:S04]  /*12a70*/  LDGSTS.E [R124+0x71200], [R138.64], !P6 ;  /* 0x712000008a7c7fae */ /* 0x000be8000f121848 */
[----:B------:R1:W-:Y:S04]  /*12a80*/  STL.64 [R1+0xef8], R136 ;  /* 0x000ef88801007387 */ /* 0x0003e80000100a00 */
[----:B------:R1:W-:Y:S04]  /*12a90*/  LDGSTS.E [R124+0x71400], [R136.64], !P6 ;  /* 0x71400000887c7fae */ /* 0x0003e8000f121848 */
[----:B------:R3:W-:Y:S04]  /*12aa0*/  STL.64 [R1+0xef0], R134 ;  /* 0x000ef08601007387 */ /* 0x0007e80000100a00 */
[----:B------:R3:W-:Y:S01]  /*12ab0*/  LDGSTS.E [R124+0x71600], [R134.64], !P6 ;  /* 0x71600000867c7fae */ /* 0x0007e2000f121848 */
[----:B------:R-:W-:-:S02]  /*12ac0*/  IADD3 R5, R4, -0x88, RZ ;  /* 0xffffff7804057810 */ /* 0x000fc40007ffe0ff */
[----:B------:R-:W-:Y:S02]  /*12ad0*/  LOP3.LUT R252, R123, 0x7f, RZ, 0xc0, !PT ;  /* 0x0000007f7bfc7812 */ /* 0x000fe400078ec0ff */
[----:B------:R-:W-:Y:S02]  /*12ae0*/  ISETP.GE.U32.AND P6, PT, R5, 0x7ffffef9, PT ;  /* 0x7ffffef90500780c */ /* 0x000fe40003fc6070 */
[----:B------:R-:W-:Y:S01]  /*12af0*/  IADD3 R5, R4, -0x8c, RZ ;  /* 0xffffff7404057810 */ /* 0x000fe20007ffe0ff */
[----:B-1----:R-:W-:-:S04]  /*12b00*/  IMAD.WIDE R144, R0, 0x4, R240 ;  /* 0x0000000400907825 */ /* 0x002fc800078e02f0 */
[----:B--2---:R-:W-:-:S04]  /*12b10*/  IMAD.WIDE R140, R0, 0x4, R118 ;  /* 0x00000004008c7825 */ /* 0x004fc800078e0276 */
[----:B------:R-:W-:-:S04]  /*12b20*/  IMAD.WIDE R118, R0, 0x4, R200 ;  /* 0x0000000400767825 */ /* 0x000fc800078e02c8 */
[C---:B-----5:R-:W-:Y:S01]  /*12b30*/  IMAD.WIDE R138, R0.reuse, 0x4, R132 ;  /* 0x00000004008a7825 */ /* 0x060fe200078e0284 */
[----:B------:R-:W-:Y:S03]  /*12b40*/  STL.64 [R1+0xee8], R140 ;  /* 0x000ee88c01007387 */ /* 0x000fe60000100a00 */
[C---:B------:R-:W-:Y:S01]  /*12b50*/  IMAD.WIDE R132, R0.reuse, 0x4, R202 ;  /* 0x0000000400847825 */ /* 0x040fe200078e02ca */
[----:B------:R1:W-:Y:S03]  /*12b60*/  LDGSTS.E [R124+0x73000], [R140.64], !P5 ;  /* 0x730000008c7c7fae */ /* 0x0003e6000e921848 */
[C---:B------:R-:W-:Y:S01]  /*12b70*/  IMAD.WIDE R136, R0.reuse, 0x4, R126 ;  /* 0x0000000400887825 */ /* 0x040fe200078e027e */
[----:B------:R-:W-:Y:S03]  /*12b80*/  STL.64 [R1+0x1868], R118 ;  /* 0x0018687601007387 */ /* 0x000fe60000100a00 */
[C---:B------:R-:W-:Y:S01]  /*12b90*/  IMAD.WIDE R126, R0.reuse, 0x4, R204 ;  /* 0x00000004007e7825 */ /* 0x040fe200078e02cc */
[----:B------:R2:W-:Y:S03]  /*12ba0*/  LDGSTS.E [R124+0x73200], [R138.64], !P5 ;  /* 0x732000008a7c7fae */ /* 0x0005e6000e921848 */
[C---:B---3--:R-:W-:Y:S01]  /*12bb0*/  IMAD.WIDE R134, R0.reuse, 0x4, R120 ;  /* 0x0000000400867825 */ /* 0x048fe200078e0278 */
[----:B------:R-:W-:Y:S03]  /*12bc0*/  STL.64 [R1+0xee0], R138 ;  /* 0x000ee08a01007387 */ /* 0x000fe60000100a00 */
[C---:B------:R-:W-:Y:S01]  /*12bd0*/  IMAD.WIDE R120, R0.reuse, 0x4, R206 ;  /* 0x0000000400787825 */ /* 0x040fe200078e02ce */
[----:B------:R3:W-:Y:S04]  /*12be0*/  LDGSTS.E [R124+0x73400], [R136.64], !P5 ;  /* 0x73400000887c7fae */ /* 0x0007e8000e921848 */
[----:B------:R3:W-:Y:S04]  /*12bf0*/  STL.64 [R1+0xed8], R136 ;  /* 0x000ed88801007387 */ /* 0x0007e80000100a00 */
[----:B------:R5:W-:Y:S04]  /*12c00*/  LDGSTS.E [R124+0x73600], [R134.64], !P5 ;  /* 0x73600000867c7fae */ /* 0x000be8000e921848 */
[----:B------:R5:W-:Y:S04]  /*12c10*/  STL.64 [R1+0xed0], R134 ;  /* 0x000ed08601007387 */ /* 0x000be80000100a00 */
[----:B------:R1:W-:Y:S01]  /*12c20*/  LDGSTS.E [R124+0x75000], [R118.64], !P3 ;  /* 0x75000000767c7fae */ /* 0x0003e2000d921848 */
[----:B---3--:R-:W-:-:S03]  /*12c30*/  IMAD.WIDE R136, R0, 0x4, R208 ;  /* 0x0000000400887825 */ /* 0x008fc600078e02d0 */
[----:B------:R3:W-:Y:S04]  /*12c40*/  STL.64 [R1+0xec8], R132 ;  /* 0x000ec88401007387 */ /* 0x0007e80000100a00 */
[----:B------:R3:W-:Y:S01]  /*12c50*/  LDGSTS.E [R124+0x75200], [R132.64], !P3 ;  /* 0x75200000847c7fae */ /* 0x0007e2000d921848 */
[----:B-----5:R-:W-:-:S03]  /*12c60*/  IMAD.WIDE R134, R0, 0x4, R210 ;  /* 0x0000000400867825 */ /* 0x020fc600078e02d2 */
[----:B------:R5:W-:Y:S01]  /*12c70*/  STL.64 [R1+0xec0], R126 ;  /* 0x000ec07e01007387 */ /* 0x000be20000100a00 */
[----:B-1----:R-:W-:-:S03]  /*12c80*/  IADD3 R119, R4, -0x80, RZ ;  /* 0xffffff8004777810 */ /* 0x002fc60007ffe0ff */
[----:B------:R5:W-:Y:S04]  /*12c90*/  LDGSTS.E [R124+0x75400], [R126.64], !P3 ;  /* 0x754000007e7c7fae */ /* 0x000be8000d921848 */
[----:B------:R1:W-:Y:S01]  /*12ca0*/  STL.64 [R1+0xeb8], R120 ;  /* 0x000eb87801007387 */ /* 0x0003e20000100a00 */
[----:B---3--:R-:W-:-:S03]  /*12cb0*/  IMAD.WIDE R132, R0, 0x4, R212 ;  /* 0x0000000400847825 */ /* 0x008fc600078e02d4 */
[----:B------:R1:W-:Y:S01]  /*12cc0*/  LDGSTS.E [R124+0x75600], [R120.64], !P3 ;  /* 0x75600000787c7fae */ /* 0x0003e2000d921848 */
[----:B-----5:R-:W-:-:S03]  /*12cd0*/  IMAD.WIDE R126, R0, 0x4, R214 ;  /* 0x00000004007e7825 */ /* 0x020fc600078e02d6 */
[----:B------:R3:W-:Y:S01]  /*12ce0*/  STL.64 [R1+0xea8], R136 ;  /* 0x000ea88801007387 */ /* 0x0007e20000100a00 */
[----:B------:R-:W-:-:S03]  /*12cf0*/  ISETP.GE.AND P3, PT, R252, R119, PT ;  /* 0x00000077fc00720c */ /* 0x000fc60003f66270 */
[----:B------:R3:W-:Y:S01]  /*12d00*/  LDGSTS.E [R124+0x77000], [R136.64], !P4 ;  /* 0x77000000887c7fae */ /* 0x0007e2000e121848 */
[----:B-1----:R-:W-:-:S03]  /*12d10*/  IMAD.MOV.U32 R121, RZ, RZ, 0x7f ;  /* 0x0000007fff797424 */ /* 0x002fc600078e00ff */
[----:B------:R1:W-:Y:S04]  /*12d20*/  STL.64 [R1+0xe90], R134 ;  /* 0x000e908601007387 */ /* 0x0003e80000100a00 */
[----:B------:R1:W-:Y:S01]  /*12d30*/  LDGSTS.E [R124+0x77200], [R134.64], !P4 ;  /* 0x77200000867c7fae */ /* 0x0003e2000e121848 */
[----:B------:R-:W-:Y:S01]  /*12d40*/  IADD3 R121, R121, c[0x0][0x180], RZ ;  /* 0x0000600079797a10 */ /* 0x000fe20007ffe0ff */
[C---:B---3--:R-:W-:Y:S02]  /*12d50*/  IMAD.WIDE R136, R0.reuse, 0x4, R216 ;  /* 0x0000000400887825 */ /* 0x048fe400078e02d8 */
[----:B------:R3:W-:Y:S04]  /*12d60*/  STL.64 [R1+0xe78], R132 ;  /* 0x000e788401007387 */ /* 0x0007e80000100a00 */
[----:B------:R3:W-:Y:S01]  /*12d70*/  LDGSTS.E [R124+0x77400], [R132.64], !P4 ;  /* 0x77400000847c7fae */ /* 0x0007e2000e121848 */
[----:B-1----:R-:W-:-:S03]  /*12d80*/  IMAD.WIDE R134, R0, 0x4, R218 ;  /* 0x0000000400867825 */ /* 0x002fc600078e02da */
[----:B------:R1:W-:Y:S01]  /*12d90*/  STL.64 [R1+0xe60], R126 ;  /* 0x000e607e01007387 */ /* 0x0003e20000100a00 */
[----:B------:R-:W-:-:S03]  /*12da0*/  ISETP.GE.U32.AND P5, PT, R5, 0x7ffffef5, PT ;  /* 0x7ffffef50500780c */ /* 0x000fc60003fa6070 */
[----:B------:R1:W-:Y:S01]  /*12db0*/  LDGSTS.E [R124+0x77600], [R126.64], !P4 ;  /* 0x776000007e7c7fae */ /* 0x0003e2000e121848 */
[----:B---3--:R-:W-:-:S03]  /*12dc0*/  IMAD.WIDE R132, R0, 0x4, R220 ;  /* 0x0000000400847825 */ /* 0x008fc600078e02dc */
[----:B------:R3:W-:Y:S01]  /*12dd0*/  STL.64 [R1+0xe48], R136 ;  /* 0x000e488801007387 */ /* 0x0007e20000100a00 */
[----:B------:R-:W-:Y:S02]  /*12de0*/  ISETP.GT.AND P4, PT, R121, 0xff, PT ;  /* 0x000000ff7900780c */ /* 0x000fe40003f84270 */
[----:B------:R-:W-:Y:S01]  /*12df0*/  SEL R5, RZ, 0x4, P3 ;  /* 0x00000004ff057807 */ /* 0x000fe20001800000 */
[----:B------:R3:W-:Y:S01]  /*12e00*/  LDGSTS.E [R124+0x79000], [R136.64], !P2 ;  /* 0x79000000887c7fae */ /* 0x0007e2000d121848 */
[----:B-1----:R-:W-:-:S03]  /*12e10*/  IMAD.WIDE R126, R0, 0x4, R222 ;  /* 0x00000004007e7825 */ /* 0x002fc600078e02de */
[----:B------:R1:W-:Y:S01]  /*12e20*/  STL.64 [R1+0xe28], R134 ;  /* 0x000e288601007387 */ /* 0x0003e20000100a00 */
[----:B------:R-:W-:-:S03]  /*12e30*/  IADD3 R118, R4, -0xfb, RZ ;  /* 0xffffff0504767810 */ /* 0x000fc60007ffe0ff */
[----:B------:R1:W-:Y:S01]  /*12e40*/  LDGSTS.E [R124+0x79200], [R134.64], !P2 ;  /* 0x79200000867c7fae */ /* 0x0003e2000d121848 */
[----:B---3--:R-:W-:-:S03]  /*12e50*/  IMAD.WIDE R136, R0, 0x4, R224 ;  /* 0x0000000400887825 */ /* 0x008fc600078e02e0 */
[----:B------:R3:W-:Y:S01]  /*12e60*/  STL.64 [R1+0xe00], R132 ;  /* 0x000e008401007387 */ /* 0x0007e20000100a00 */
[----:B------:R-:W-:-:S03]  /*12e70*/  SEL R5, R5, RZ, P4 ;  /* 0x000000ff05057207 */ /* 0x000fc60002000000 */
[----:B------:R3:W-:Y:S01]  /*12e80*/  LDGSTS.E [R124+0x79400], [R132.64], !P2 ;  /* 0x79400000847c7fae */ /* 0x0007e2000d121848 */
[----:B-1----:R-:W-:-:S03]  /*12e90*/  IMAD.WIDE R134, R0, 0x4, R226 ;  /* 0x0000000400867825 */ /* 0x002fc600078e02e2 */
[----:B------:R1:W-:Y:S01]  /*12ea0*/  STL.64 [R1+0xde0], R126 ;  /* 0x000de07e01007387 */ /* 0x0003e20000100a00 */
[----:B------:R-:W-:-:S03]  /*12eb0*/  ISETP.GE.U32.AND P4, PT, R118, 0x7ffffe86, PT ;  /* 0x7ffffe867600780c */ /* 0x000fc60003f86070 */
[----:B------:R1:W-:Y:S01]  /*12ec0*/  LDGSTS.E [R124+0x79600], [R126.64], !P2 ;  /* 0x796000007e7c7fae */ /* 0x0003e2000d121848 */
[----:B---3--:R-:W-:-:S03]  /*12ed0*/  IMAD.WIDE R132, R0, 0x4, R228 ;  /* 0x0000000400847825 */ /* 0x008fc600078e02e4 */
[----:B------:R-:W-:Y:S01]  /*12ee0*/  STL.64 [R1+0xdc8], R136 ;  /* 0x000dc88801007387 */ /* 0x000fe20000100a00 */
[----:B------:R-:W-:-:S03]  /*12ef0*/  IADD3 R120, R4, -0x90, RZ ;  /* 0xffffff7004787810 */ /* 0x000fc60007ffe0ff */
[----:B------:R3:W-:Y:S01]  /*12f00*/  STL.64 [R1+0xdb0], R134 ;  /* 0x000db08601007387 */ /* 0x0007e20000100a00 */
[----:B-1----:R-:W-:-:S03]  /*12f10*/  IMAD.WIDE R126, R0, 0x4, R230 ;  /* 0x00000004007e7825 */ /* 0x002fc600078e02e6 */
[----:B------:R1:W-:Y:S04]  /*12f20*/  STL.64 [R1+0xd98], R132 ;  /* 0x000d988401007387 */ /* 0x0003e80000100a00 */
[----:B------:R5:W-:Y:S01]  /*12f30*/  STL.64 [R1+0xd80], R126 ;  /* 0x000d807e01007387 */ /* 0x000be20000100a00 */
[----:B------:R-:W-:-:S03]  /*12f40*/  IADD3 R118, R4, -0xff, RZ ;  /* 0xffffff0104767810 */ /* 0x000fc60007ffe0ff */
[----:B------:R1:W-:Y:S04]  /*12f50*/  LDGSTS.E [R124+0x7b000], [R136.64], !P0 ;  /* 0x7b000000887c7fae */ /* 0x0003e8000c121848 */
[----:B------:R-:W4:Y:S01]  /*12f60*/  LDL.LU.64 R140, [R1+0xa70] ;  /* 0x000a7000018c7983 */ /* 0x000f220000300a00 */
[----:B------:R-:W-:-:S03]  /*12f70*/  ISETP.GE.U32.AND P2, PT, R120, 0x7ffffef1, PT ;  /* 0x7ffffef17800780c */ /* 0x000fc60003f46070 */
[----:B------:R3:W-:Y:S01]  /*12f80*/  LDGSTS.E [R124+0x7b200], [R134.64], !P0 ;  /* 0x7b200000867c7fae */ /* 0x0007e2000c121848 */
[----:B------:R-:W-:-:S03]  /*12f90*/  IMAD.WIDE R120, R0, 0x4, R238 ;  /* 0x0000000400787825 */ /* 0x000fc600078e02ee */
[----:B------:R1:W-:Y:S04]  /*12fa0*/  LDGSTS.E [R124+0x7b400], [R132.64], !P0 ;  /* 0x7b400000847c7fae */ /* 0x0003e8000c121848 */
[----:B--2---:R-:W2:Y:S01]  /*12fb0*/  LDL.LU.64 R138, [R1+0xa68] ;  /* 0x000a6800018a7983 */ /* 0x004ea20000300a00 */
[----:B---3--:R-:W-:-:S03]  /*12fc0*/  IMAD.WIDE R134, R0, 0x4, R232 ;  /* 0x0000000400867825 */ /* 0x008fc600078e02e8 */
[----:B------:R5:W-:Y:S01]  /*12fd0*/  LDGSTS.E [R124+0x7b600], [R126.64], !P0 ;  /* 0x7b6000007e7c7fae */ /* 0x000be2000c121848 */
[----:B-1----:R-:W-:-:S03]  /*12fe0*/  IMAD.WIDE R132, R0, 0x4, R234 ;  /* 0x0000000400847825 */ /* 0x002fc600078e02ea */
[----:B------:R-:W3:Y:S01]  /*12ff0*/  LDL.LU.64 R136, [R1+0xa60] ;  /* 0x000a600001887983 */ /* 0x000ee20000300a00 */
[----:B------:R-:W-:-:S03]  /*13000*/  ISETP.GE.U32.AND P0, PT, R118, 0x7ffffe82, PT ;  /* 0x7ffffe827600780c */ /* 0x000fc60003f06070 */
[----:B------:R-:W3:Y:S01]  /*13010*/  LDL.LU.64 R150, [R1+0xa58] ;  /* 0x000a580001967983 */ /* 0x000ee20000300a00 */
[----:B-----5:R-:W-:-:S03]  /*13020*/  IMAD.WIDE R126, R0, 0x4, R236 ;  /* 0x00000004007e7825 */ /* 0x020fc600078e02ec */
[----:B------:R-:W-:Y:S04]  /*13030*/  STL.64 [R1+0xd68], R134 ;  /* 0x000d688601007387 */ /* 0x000fe80000100a00 */
[----:B------:R1:W-:Y:S04]  /*13040*/  STL.64 [R1+0xd50], R132 ;  /* 0x000d508401007387 */ /* 0x0003e80000100a00 */
[----:B------:R5:W-:Y:S04]  /*13050*/  LDGSTS.E [R124+0x7d000], [R134.64], !P4 ;  /* 0x7d000000867c7fae */ /* 0x000be8000e121848 */
[----:B------:R1:W-:Y:S04]  /*13060*/  STL.64 [R1+0xd38], R126 ;  /* 0x000d387e01007387 */ /* 0x0003e80000100a00 */
[----:B------:R1:W-:Y:S04]  /*13070*/  LDGSTS.E [R124+0x7d200], [R132.64], !P4 ;  /* 0x7d200000847c7fae */ /* 0x0003e8000e121848 */
[----:B------:R5:W-:Y:S04]  /*13080*/  STL.64 [R1+0xd18], R120 ;  /* 0x000d187801007387 */ /* 0x000be80000100a00 */
[----:B------:R5:W-:Y:S04]  /*13090*/  LDGSTS.E [R124+0x7d400], [R126.64], !P4 ;  /* 0x7d4000007e7c7fae */ /* 0x000be8000e121848 */
[----:B------:R-:W3:Y:S01]  /*130a0*/  LDL.LU.64 R148, [R1+0x9f0] ;  /* 0x0009f00001947983 */ /* 0x000ee20000300a00 */
[----:B-1----:R-:W-:-:S03]  /*130b0*/  IMAD.WIDE R132, R0, 0x4, R242 ;  /* 0x0000000400847825 */ /* 0x002fc600078e02f2 */
[----:B------:R1:W-:Y:S04]  /*130c0*/  LDGSTS.E [R124+0x7d600], [R120.64], !P4 ;  /* 0x7d600000787c7fae */ /* 0x0003e8000e121848 */
[----:B------:R-:W3:Y:S01]  /*130d0*/  LDL.LU.64 R142, [R1+0x9e8] ;  /* 0x0009e800018e7983 */ /* 0x000ee20000300a00 */
[----:B-----5:R-:W-:-:S03]  /*130e0*/  IMAD.WIDE R126, R0, 0x4, R244 ;  /* 0x00000004007e7825 */ /* 0x020fc600078e02f4 */
[----:B------:R-:W5:Y:S01]  /*130f0*/  LDL.LU.64 R134, [R1+0x9e0] ;  /* 0x0009e00001867983 */ /* 0x000f620000300a00 */
[----:B-1----:R-:W-:-:S03]  /*13100*/  IMAD.WIDE R120, R0, 0x4, R246 ;  /* 0x0000000400787825 */ /* 0x002fc600078e02f6 */
[----:B------:R-:W5:Y:S04]  /*13110*/  LDL.LU.64 R152, [R1+0x9d8] ;  /* 0x0009d80001987983 */ /* 0x000f680000300a00 */
[----:B------:R-:W-:Y:S04]  /*13120*/  STL.64 [R1+0xae8], R144 ;  /* 0x000ae89001007387 */ /* 0x000fe80000100a00 */
[----:B------:R1:W-:Y:S04]  /*13130*/  STL.64 [R1+0xaa0], R132 ;  /* 0x000aa08401007387 */ /* 0x0003e80000100a00 */
[----:B------:R1:W-:Y:S04]  /*13140*/  STL.64 [R1+0xa90], R126 ;  /* 0x000a907e01007387 */ /* 0x0003e80000100a00 */
[----:B------:R1:W-:Y:S04]  /*13150*/  STL.64 [R1+0xa80], R120 ;  /* 0x000a807801007387 */ /* 0x0003e80000100a00 */
[----:B------:R-:W5:Y:S04]  /*13160*/  LDL.LU.64 R146, [R1+0x970] ;  /* 0x0009700001927983 */ /* 0x000f680000300a00 */
[----:B------:R4:W-:Y:S04]  /*13170*/  LDGSTS.E [R124+0x7f000], [R144.64], !P0 ;  /* 0x7f000000907c7fae */ /* 0x0009e8000c121848 */
[----:B------:R1:W-:Y:S04]  /*13180*/  LDGSTS.E [R124+0x7f200], [R132.64], !P0 ;  /* 0x7f200000847c7fae */ /* 0x0003e8000c121848 */
[----:B------:R1:W-:Y:S04]  /*13190*/  LDGSTS.E [R124+0x7f400], [R126.64], !P0 ;  /* 0x7f4000007e7c7fae */ /* 0x0003e8000c121848 */
[----:B------:R2:W-:Y:S04]  /*131a0*/  LDGSTS.E [R124+0x7f600], [R120.64], !P0 ;  /* 0x7f600000787c7fae */ /* 0x0005e8000c121848 */
[----:B-1----:R-:W5:Y:S01]  /*131b0*/  LDL.LU.64 R132, [R1+0x968] ;  /* 0x0009680001847983 */ /* 0x002f620000300a00 */
[----:B------:R-:W-:-:S04]  /*131c0*/  SHF.L.U32 R126, R129, 0x2, RZ ;  /* 0x00000002817e7819 */ /* 0x000fc800000006ff */
[----:B------:R-:W-:Y:S01]  /*131d0*/  LOP3.LUT R127, R126, 0x60, RZ, 0x3c, !PT ;  /* 0x000000607e7f7812 */ /* 0x000fe200078e3cff */
[C---:B----4-:R-:W-:Y:S02]  /*131e0*/  IMAD.WIDE R144, R0.reuse, 0x4, R140 ;  /* 0x0000000400907825 */ /* 0x050fe400078e028c */
[----:B------:R-:W4:Y:S04]  /*131f0*/  LDL.LU.64 R140, [R1+0x960] ;  /* 0x00096000018c7983 */ /* 0x000f280000300a00 */
[----:B------:R1:W-:Y:S04]  /*13200*/  STL.64 [R1+0x1800], R144 ;  /* 0x0018009001007387 */ /* 0x0003e80000100a00 */
[----:B------:R-:W4:Y:S01]  /*13210*/  LDL.LU.64 R154, [R1+0x958] ;  /* 0x00095800019a7983 */ /* 0x000f220000300a00 */
[----:B--2---:R-:W-:-:S03]  /*13220*/  IMAD.WIDE R138, R0, 0x4, R138 ;  /* 0x00000004008a7825 */ /* 0x004fc600078e028a */
[----:B------:R1:W-:Y:S01]  /*13230*/  LDGSTS.E [R127+0x41800], [R144.64], !P1 ;  /* 0x41800000907f7fae */ /* 0x0003e2000c921848 */
[----:B---3--:R-:W-:-:S03]  /*13240*/  IMAD.WIDE R136, R0, 0x4, R136 ;  /* 0x0000000400887825 */ /* 0x008fc600078e0288 */
[----:B------:R2:W-:Y:S01]  /*13250*/  STL.64 [R1+0xa68], R138 ;  /* 0x000a688a01007387 */ /* 0x0005e20000100a00 */
[----:B------:R-:W-:-:S03]  /*13260*/  IMAD.WIDE R120, R0, 0x4, R150 ;  /* 0x0000000400787825 */ /* 0x000fc600078e0296 */
[----:B------:R3:W-:Y:S04]  /*13270*/  STL.64 [R1+0xa50], R136 ;  /* 0x000a508801007387 */ /* 0x0007e80000100a00 */
[----:B------:R2:W-:Y:S04]  /*13280*/  STL.64 [R1+0xa48], R120 ;  /* 0x000a487801007387 */ /* 0x0005e80000100a00 */
[----:B-1----:R-:W4:Y:S04]  /*13290*/  LDL.LU.64 R144, [R1+0x8f0] ;  /* 0x0008f00001907983 */ /* 0x002f280000300a00 */
[----:B------:R2:W-:Y:S04]  /*132a0*/  LDGSTS.E [R127+0x41a00], [R138.64], !P1 ;  /* 0x41a000008a7f7fae */ /* 0x0005e8000c921848 */
[----:B------:R3:W-:Y:S04]  /*132b0*/  LDGSTS.E [R127+0x41c00], [R136.64], !P1 ;  /* 0x41c00000887f7fae */ /* 0x0007e8000c921848 */
[----:B------:R1:W-:Y:S04]  /*132c0*/  LDGSTS.E [R127+0x41e00], [R120.64], !P1 ;  /* 0x41e00000787f7fae */ /* 0x0003e8000c921848 */
[----:B--2---:R-:W2:Y:S04]  /*132d0*/  LDL.LU.64 R138, [R1+0x8e8] ;  /* 0x0008e800018a7983 */ /* 0x004ea80000300a00 */
[----:B---3--:R-:W3:Y:S01]  /*132e0*/  LDL.LU.64 R136, [R1+0x8e0] ;  /* 0x0008e00001887983 */ /* 0x008ee20000300a00 */
[----:B------:R-:W-:-:S03]  /*132f0*/  IMAD.WIDE R148, R0, 0x4, R148 ;  /* 0x0000000400947825 */ /* 0x000fc600078e0294 */
[----:B------:R-:W3:Y:S01]  /*13300*/  LDL.LU.64 R150, [R1+0x8d8] ;  /* 0x0008d80001967983 */ /* 0x000ee20000300a00 */
[----:B------:R-:W-:-:S03]  /*13310*/  IMAD.WIDE R142, R0, 0x4, R142 ;  /* 0x00000004008e7825 */ /* 0x000fc600078e028e */
[----:B------:R5:W-:Y:S02]  /*13320*/  STL.64 [R1+0xa38], R148 ;  /* 0x000a389401007387 */ /* 0x000be40000100a00 */
[C---:B-----5:R-:W-:Y:S02]  /*13330*/  IMAD.WIDE R134, R0.reuse, 0x4, R134 ;  /* 0x0000000400867825 */ /* 0x060fe400078e0286 */
[----:B------:R5:W-:Y:S02]  /*13340*/  STL.64 [R1+0xa30], R142 ;  /* 0x000a308e01007387 */ /* 0x000be40000100a00 */
[C---:B-1----:R-:W-:Y:S02]  /*13350*/  IMAD.WIDE R120, R0.reuse, 0x4, R152 ;  /* 0x0000000400787825 */ /* 0x042fe400078e0298 */
[----:B------:R1:W-:Y:S04]  /*13360*/  LDGSTS.E [R127+0x43800], [R148.64], !P6 ;  /* 0x43800000947f7fae */ /* 0x0003e8000f121848 */
[----:B------:R1:W-:Y:S04]  /*13370*/  STL.64 [R1+0xa20], R134 ;  /* 0x000a208601007387 */ /* 0x0003e80000100a00 */
[----:B------:R5:W-:Y:S04]  /*13380*/  LDGSTS.E [R127+0x43a00], [R142.64], !P6 ;  /* 0x43a000008e7f7fae */ /* 0x000be8000f121848 */
[----:B------:R4:W-:Y:S04]  /*13390*/  STL.64 [R1+0xa18], R120 ;  /* 0x000a187801007387 */ /* 0x0009e80000100a00 */
[----:B------:R5:W-:Y:S01]  /*133a0*/  LDGSTS.E [R127+0x43c00], [R134.64], !P6 ;  /* 0x43c00000867f7fae */ /* 0x000be2000f121848 */
[----:B-1----:R-:W-:-:S03]  /*133b0*/  IMAD.WIDE R148, R0, 0x4, R146 ;  /* 0x0000000400947825 */ /* 0x002fc600078e0292 */
[----:B-----5:R-:W3:Y:S04]  /*133c0*/  LDL.LU.64 R142, [R1+0x870] ;  /* 0x00087000018e7983 */ /* 0x020ee80000300a00 */
[----:B------:R1:W-:Y:S04]  /*133d0*/  LDGSTS.E [R127+0x43e00], [R120.64], !P6 ;  /* 0x43e00000787f7fae */ /* 0x0003e8000f121848 */
[----:B------:R-:W3:Y:S01]  /*133e0*/  LDL.LU.64 R134, [R1+0x868] ;  /* 0x0008680001867983 */ /* 0x000ee20000300a00 */
[----:B------:R-:W-:-:S03]  /*133f0*/  IADD3 R119, R4, -0x94, RZ ;  /* 0xffffff6c04777810 */ /* 0x000fc60007ffe0ff */
[----:B------:R1:W-:Y:S01]  /*13400*/  LDGSTS.E [R127+0x45800], [R148.64], !P5 ;  /* 0x45800000947f7fae */ /* 0x0003e2000e921848 */
[----:B------:R-:W-:-:S03]  /*13410*/  IMAD.WIDE R146, R0, 0x4, R132 ;  /* 0x0000000400927825 */ /* 0x000fc600078e0284 */
[----:B------:R-:W3:Y:S04]  /*13420*/  LDL.LU.64 R132, [R1+0x860] ;  /* 0x0008600001847983 */ /* 0x000ee80000300a00 */
[----:B------:R-:W-:Y:S04]  /*13430*/  STL.64 [R1+0x9e0], R148 ;  /* 0x0009e09401007387 */ /* 0x000fe80000100a00 */
[----:B------:R-:W3:Y:S04]  /*13440*/  LDL.LU.64 R152, [R1+0x858] ;  /* 0x0008580001987983 */ /* 0x000ee80000300a00 */
[----:B------:R1:W-:Y:S04]  /*13450*/  STL.64 [R1+0x9d0], R146 ;  /* 0x0009d09201007387 */ /* 0x0003e80000100a00 */
[----:B------:R1:W-:Y:S01]  /*13460*/  LDGSTS.E [R127+0x45a00], [R146.64], !P5 ;  /* 0x45a00000927f7fae */ /* 0x0003e2000e921848 */
[----:B------:R-:W-:Y:S01]  /*13470*/  ISETP.GE.U32.AND P3, PT, R119, 0x7ffffeed, PT ;  /* 0x7ffffeed7700780c */ /* 0x000fe20003f66070 */
[----:B----4-:R-:W-:-:S04]  /*13480*/  IMAD.WIDE R140, R0, 0x4, R140 ;  /* 0x00000004008c7825 */ /* 0x010fc800078e028c */
[C---:B-1----:R-:W-:Y:S01]  /*13490*/  IMAD.WIDE R120, R0.reuse, 0x4, R154 ;  /* 0x0000000400787825 */ /* 0x042fe200078e029a */
[----:B------:R1:W-:Y:S04]  /*134a0*/  STL.64 [R1+0x9b0], R140 ;  /* 0x0009b08c01007387 */ /* 0x0003e80000100a00 */
[----:B------:R4:W-:Y:S04]  /*134b0*/  STL.64 [R1+0x9a8], R120 ;  /* 0x0009a87801007387 */ /* 0x0009e80000100a00 */
[----:B------:R1:W-:Y:S04]  /*134c0*/  LDGSTS.E [R127+0x45c00], [R140.64], !P5 ;  /* 0x45c000008c7f7fae */ /* 0x0003e8000e921848 */
[----:B------:R-:W5:Y:S04]  /*134d0*/  LDL.LU.64 R146, [R1+0x7f0] ;  /* 0x0007f00001927983 */ /* 0x000f680000300a00 */
[----:B------:R4:W-:Y:S04]  /*134e0*/  LDGSTS.E [R127+0x45e00], [R120.64], !P5 ;  /* 0x45e00000787f7fae */ /* 0x0009e8000e921848 */
[----:B-1----:R-:W5:Y:S01]  /*134f0*/  LDL.LU.64 R140, [R1+0x7e8] ;  /* 0x0007e800018c7983 */ /* 0x002f620000300a00 */
[----:B------:R-:W-:-:S05]  /*13500*/  IMAD.WIDE R148, R0, 0x4, R144 ;  /* 0x0000000400947825 */ /* 0x000fca00078e0290 */
[----:B------:R1:W-:Y:S01]  /*13510*/  LDGSTS.E [R127+0x47800], [R148.64], !P2 ;  /* 0x47800000947f7fae */ /* 0x0003e2000d121848 */
[----:B--2---:R-:W-:-:S03]  /*13520*/  IMAD.WIDE R144, R0, 0x4, R138 ;  /* 0x0000000400907825 */ /* 0x004fc600078e028a */
[----:B------:R-:W2:Y:S01]  /*13530*/  LDL.LU.64 R138, [R1+0x7e0] ;  /* 0x0007e000018a7983 */ /* 0x000ea20000300a00 */
[----:B---3--:R-:W-:-:S03]  /*13540*/  IMAD.WIDE R136, R0, 0x4, R136 ;  /* 0x0000000400887825 */ /* 0x008fc600078e0288 */
[----:B------:R-:W-:Y:S01]  /*13550*/  STL.64 [R1+0x998], R148 ;  /* 0x0009989401007387 */ /* 0x000fe20000100a00 */
[----:B----4-:R-:W-:-:S03]  /*13560*/  IMAD.WIDE R120, R0, 0x4, R150 ;  /* 0x0000000400787825 */ /* 0x010fc600078e0296 */
[----:B------:R-:W3:Y:S04]  /*13570*/  LDL.LU.64 R154, [R1+0x7d8] ;  /* 0x0007d800019a7983 */ /* 0x000ee80000300a00 */
[----:B------:R-:W-:Y:S04]  /*13580*/  STL.64 [R1+0x990], R144 ;  /* 0x0009909001007387 */ /* 0x000fe80000100a00 */
[----:B------:R4:W-:Y:S04]  /*13590*/  STL.64 [R1+0x980], R136 ;  /* 0x0009808801007387 */ /* 0x0009e80000100a00 */
[----:B------:R1:W-:Y:S04]  /*135a0*/  LDGSTS.E [R127+0x47a00], [R144.64], !P2 ;  /* 0x47a00000907f7fae */ /* 0x0003e8000d121848 */
[----:B------:R1:W-:Y:S04]  /*135b0*/  STL.64 [R1+0x978], R120 ;  /* 0x0009787801007387 */ /* 0x0003e80000100a00 */
[----:B------:R4:W-:Y:S04]  /*135c0*/  LDGSTS.E [R127+0x47c00], [R136.64], !P2 ;  /* 0x47c00000887f7fae */ /* 0x0009e8000d121848 */
[----:B------:R1:W-:Y:S04]  /*135d0*/  LDGSTS.E [R127+0x47e00], [R120.64], !P2 ;  /* 0x47e00000787f7fae */ /* 0x0003e8000d121848 */
[----:B----4-:R-:W4:Y:S01]  /*135e0*/  LDL.LU.64 R136, [R1+0x770] ;  /* 0x0007700001887983 */ /* 0x010f220000300a00 */
[----:B-1----:R-:W-:-:S03]  /*135f0*/  IMAD.WIDE R148, R0, 0x4, R142 ;  /* 0x0000000400947825 */ /* 0x002fc600078e028e */
[----:B------:R-:W4:Y:S04]  /*13600*/  LDL.LU.64 R144, [R1+0x768] ;  /* 0x0007680001907983 */ /* 0x000f280000300a00 */
[----:B------:R5:W-:Y:S01]  /*13610*/  LDGSTS.E [R127+0x49800], [R148.64], !P3 ;  /* 0x49800000947f7fae */ /* 0x000be2000d921848 */
[----:B------:R-:W-:-:S03]  /*13620*/  IMAD.WIDE R142, R0, 0x4, R134 ;  /* 0x00000004008e7825 */ /* 0x000fc600078e0286 */
[----:B------:R-:W4:Y:S04]  /*13630*/  LDL.LU.64 R134, [R1+0x760] ;  /* 0x0007600001867983 */ /* 0x000f280000300a00 */
[----:B------:R-:W4:Y:S04]  /*13640*/  LDL.LU.64 R150, [R1+0xb00] ;  /* 0x000b000001967983 */ /* 0x000f280000300a00 */
[----:B------:R-:W-:Y:S01]  /*13650*/  STL.64 [R1+0x968], R148 ;  /* 0x0009689401007387 */ /* 0x000fe20000100a00 */
[----:B------:R-:W-:-:S03]  /*13660*/  IMAD.WIDE R132, R0, 0x4, R132 ;  /* 0x0000000400847825 */ /* 0x000fc600078e0284 */
[----:B------:R-:W-:Y:S01]  /*13670*/  STL.64 [R1+0x960], R142 ;  /* 0x0009608e01007387 */ /* 0x000fe20000100a00 */
[----:B------:R-:W-:-:S03]  /*13680*/  IMAD.WIDE R120, R0, 0x4, R152 ;  /* 0x0000000400787825 */ /* 0x000fc600078e0298 */
[----:B------:R1:W-:Y:S04]  /*13690*/  STL.64 [R1+0x950], R132 ;  /* 0x0009508401007387 */ /* 0x0003e80000100a00 */
[----:B------:R1:W-:Y:S04]  /*136a0*/  LDGSTS.E [R127+0x49a00], [R142.64], !P3 ;  /* 0x49a000008e7f7fae */ /* 0x0003e8000d921848 */
[----:B------:R3:W-:Y:S04]  /*136b0*/  STL.64 [R1+0x948], R120 ;  /* 0x0009487801007387 */ /* 0x0007e80000100a00 */
[----:B------:R1:W-:Y:S01]  /*136c0*/  LDGSTS.E [R127+0x49c00], [R132.64], !P3 ;  /* 0x49c00000847f7fae */ /* 0x0003e2000d921848 */
[----:B------:R-:W-:-:S03]  /*136d0*/  IADD3 R118, R4, -0x98, RZ ;  /* 0xffffff6804767810 */ /* 0x000fc60007ffe0ff */
[----:B------:R3:W-:Y:S04]  /*136e0*/  LDGSTS.E [R127+0x49e00], [R120.64], !P3 ;  /* 0x49e00000787f7fae */ /* 0x0007e8000d921848 */
[----:B-1----:R-:W4:Y:S01]  /*136f0*/  LDL.LU.64 R132, [R1+0xb18] ;  /* 0x000b180001847983 */ /* 0x002f220000300a00 */
[----:B------:R-:W-:Y:S02]  /*13700*/  ISETP.GE.U32.AND P4, PT, R118, 0x7ffffee9, PT ;  /* 0x7ffffee97600780c */ /* 0x000fe40003f86070 */
[----:B------:R-:W-:Y:S01]  /*13710*/  IADD3 R118, R4, -0x9c, RZ ;  /* 0xffffff6404767810 */ /* 0x000fe20007ffe0ff */
[----:B------:R-:W4:Y:S03]  /*13720*/  LDL.LU.64 R142, [R1+0xb20] ;  /* 0x000b2000018e7983 */ /* 0x000f260000300a00 */
[----:B------:R-:W-:Y:S01]  /*13730*/  ISETP.GE.U32.AND P0, PT, R118, 0x7ffffee5, PT ;  /* 0x7ffffee57600780c */ /* 0x000fe20003f06070 */
[----:B-----5:R-:W-:-:S06]  /*13740*/  IMAD.WIDE R148, R0, 0x4, R146 ;  /* 0x0000000400947825 */ /* 0x020fcc00078e0292 */
[----:B------:R1:W-:Y:S01]  /*13750*/  LDGSTS.E [R127+0x4b800], [R148.64], !P4 ;  /* 0x4b800000947f7fae */ /* 0x0003e2000e121848 */
[----:B------:R-:W-:-:S03]  /*13760*/  IMAD.WIDE R146, R0, 0x4, R140 ;  /* 0x0000000400927825 */ /* 0x000fc600078e028c */
[----:B------:R-:W5:Y:S04]  /*13770*/  LDL.LU.64 R140, [R1+0xb28] ;  /* 0x000b2800018c7983 */ /* 0x000f680000300a00 */
[----:B------:R-:W5:Y:S04]  /*13780*/  LDL.LU.64 R152, [R1+0xb30] ;  /* 0x000b300001987983 */ /* 0x000f680000300a00 */
[----:B------:R1:W-:Y:S04]  /*13790*/  STL.64 [R1+0x930], R148 ;  /* 0x0009309401007387 */ /* 0x0003e80000100a00 */
[----:B------:R-:W-:Y:S04]  /*137a0*/  STL.64 [R1+0x920], R146 ;  /* 0x0009209201007387 */ /* 0x000fe80000100a00 */
[----:B------:R4:W-:Y:S01]  /*137b0*/  LDGSTS.E [R127+0x4ba00], [R146.64], !P4 ;  /* 0x4ba00000927f7fae */ /* 0x0009e2000e121848 */
[----:B--2---:R-:W-:-:S04]  /*137c0*/  IMAD.WIDE R138, R0, 0x4, R138 ;  /* 0x00000004008a7825 */ /* 0x004fc800078e028a */
[C---:B---3--:R-:W-:Y:S01]  /*137d0*/  IMAD.WIDE R120, R0.reuse, 0x4, R154 ;  /* 0x0000000400787825 */ /* 0x048fe200078e029a */
[----:B------:R2:W-:Y:S04]  /*137e0*/  STL.64 [R1+0x8e0], R138 ;  /* 0x0008e08a01007387 */ /* 0x0005e80000100a00 */
[----:B------:R3:W-:Y:S04]  /*137f0*/  STL.64 [R1+0x8d8], R120 ;  /* 0x0008d87801007387 */ /* 0x0007e80000100a00 */
[----:B------:R2:W-:Y:S04]  /*13800*/  LDGSTS.E [R127+0x4bc00], [R138.64], !P4 ;  /* 0x4bc000008a7f7fae */ /* 0x0005e8000e121848 */
[----:B-1----:R-:W5:Y:S04]  /*13810*/  LDL.LU.64 R148, [R1+0xb38] ;  /* 0x000b380001947983 */ /* 0x002f680000300a00 */
[----:B------:R3:W-:Y:S04]  /*13820*/  LDGSTS.E [R127+0x4be00], [R120.64], !P4 ;  /* 0x4be00000787f7fae */ /* 0x0007e8000e121848 */
[----:B--2---:R-:W2:Y:S01]  /*13830*/  LDL.LU.64 R138, [R1+0xb40] ;  /* 0x000b4000018a7983 */ /* 0x004ea20000300a00 */
[----:B----4-:R-:W-:-:S03]  /*13840*/  IMAD.WIDE R146, R0, 0x4, R136 ;  /* 0x0000000400927825 */ /* 0x010fc600078e0288 */
[----:B------:R-:W4:Y:S01]  /*13850*/  LDL.LU.64 R136, [R1+0xb48] ;  /* 0x000b480001887983 */ /* 0x000f220000300a00 */
[----:B------:R-:W-:-:S03]  /*13860*/  IMAD.WIDE R144, R0, 0x4, R144 ;  /* 0x0000000400907825 */ /* 0x000fc600078e0290 */
[----:B------:R-:W4:Y:S04]  /*13870*/  LDL.LU.64 R154, [R1+0xb50] ;  /* 0x000b5000019a7983 */ /* 0x000f280000300a00 */
[----:B------:R1:W-:Y:S01]  /*13880*/  STL.64 [R1+0x8d0], R146 ;  /* 0x0008d09201007387 */ /* 0x0003e20000100a00 */
[----:B------:R-:W-:-:S03]  /*13890*/  IMAD.WIDE R134, R0, 0x4, R134 ;  /* 0x0000000400867825 */ /* 0x000fc600078e0286 */
[----:B------:R-:W-:Y:S01]  /*138a0*/  STL.64 [R1+0x8c8], R144 ;  /* 0x0008c89001007387 */ /* 0x000fe20000100a00 */
[----:B---3--:R-:W-:-:S03]  /*138b0*/  IMAD.WIDE R120, R0, 0x4, R150 ;  /* 0x0000000400787825 */ /* 0x008fc600078e0296 */
[----:B------:R1:W-:Y:S04]  /*138c0*/  LDGSTS.E [R127+0x4d800], [R146.64], !P0 ;  /* 0x4d800000927f7fae */ /* 0x0003e8000c121848 */
[----:B------:R3:W-:Y:S04]  /*138d0*/  STL.64 [R1+0x8c0], R134 ;  /* 0x0008c08601007387 */ /* 0x0007e80000100a00 */
[----:B------:R1:W-:Y:S04]  /*138e0*/  LDGSTS.E [R127+0x4da00], [R144.64], !P0 ;  /* 0x4da00000907f7fae */ /* 0x0003e8000c121848 */
[----:B------:R3:W-:Y:S04]  /*138f0*/  STL.64 [R1+0x8b8], R120 ;  /* 0x0008b87801007387 */ /* 0x0007e80000100a00 */
[----:B------:R3:W-:Y:S04]  /*13900*/  LDGSTS.E [R127+0x4dc00], [R134.64], !P0 ;  /* 0x4dc00000867f7fae */ /* 0x0007e8000c121848 */
[----:B-1----:R-:W4:Y:S01]  /*13910*/  LDL.LU.64 R146, [R1+0xb58] ;  /* 0x000b580001927983 */ /* 0x002f220000300a00 */
[----:B------:R-:W-:-:S03]  /*13920*/  IADD3 R118, R4, -0xa0, RZ ;  /* 0xffffff6004767810 */ /* 0x000fc60007ffe0ff */
[----:B------:R1:W-:Y:S04]  /*13930*/  LDGSTS.E [R127+0x4de00], [R120.64], !P0 ;  /* 0x4de00000787f7fae */ /* 0x0003e8000c121848 */
[----:B---3--:R-:W4:Y:S01]  /*13940*/  LDL.LU.64 R134, [R1+0xb60] ;  /* 0x000b600001867983 */ /* 0x008f220000300a00 */
[----:B------:R-:W-:-:S03]  /*13950*/  IMAD.WIDE R144, R0, 0x4, R132 ;  /* 0x0000000400907825 */ /* 0x000fc600078e0284 */
[----:B------:R-:W4:Y:S04]  /*13960*/  LDL.LU.64 R132, [R1+0xb68] ;  /* 0x000b680001847983 */ /* 0x000f280000300a00 */
[----:B------:R-:W4:Y:S01]  /*13970*/  LDL.LU.64 R150, [R1+0xb70] ;  /* 0x000b700001967983 */ /* 0x000f220000300a00 */
[----:B------:R-:W-:Y:S01]  /*13980*/  ISETP.GE.U32.AND P1, PT, R118, 0x7ffffee1, PT ;  /* 0x7ffffee17600780c */ /* 0x000fe20003f26070 */
[----:B------:R-:W-:Y:S01]  /*13990*/  IMAD.WIDE R142, R0, 0x4, R142 ;  /* 0x00000004008e7825 */ /* 0x000fe200078e028e */
[----:B------:R-:W-:Y:S01]  /*139a0*/  IADD3 R118, R4, -0xa4, RZ ;  /* 0xffffff5c04767810 */ /* 0x000fe20007ffe0ff */
[----:B------:R1:W-:Y:S03]  /*139b0*/  STL.64 [R1+0x8b0], R144 ;  /* 0x0008b09001007387 */ /* 0x0003e60000100a00 */
[----:B------:R-:W-:Y:S01]  /*139c0*/  ISETP.GE.U32.AND P6, PT, R118, 0x7ffffedd, PT ;  /* 0x7ffffedd7600780c */ /* 0x000fe20003fc6070 */
[----:B------:R1:W-:Y:S01]  /*139d0*/  STL.64 [R1+0x8a8], R142 ;  /* 0x0008a88e01007387 */ /* 0x0003e20000100a00 */
[----:B------:R-:W-:-:S05]  /*139e0*/  IADD3 R118, R4, -0xa8, RZ ;  /* 0xffffff5804767810 */ /* 0x000fca0007ffe0ff */
[----:B------:R1:W-:Y:S04]  /*139f0*/  LDGSTS.E [R127+0x4f800], [R144.64], !P1 ;  /* 0x4f800000907f7fae */ /* 0x0003e8000c921848 */
[----:B------:R1:W-:Y:S01]  /*13a00*/  LDGSTS.E [R127+0x4fa00], [R142.64], !P1 ;  /* 0x4fa000008e7f7fae */ /* 0x0003e2000c921848 */
[----:B------:R-:W-:Y:S01]  /*13a10*/  ISETP.GE.U32.AND P5, PT, R118, 0x7ffffed9, PT ;  /* 0x7ffffed97600780c */ /* 0x000fe20003fa6070 */
[----:B-----5:R-:W-:-:S04]  /*13a20*/  IMAD.WIDE R140, R0, 0x4, R140 ;  /* 0x00000004008c7825 */ /* 0x020fc800078e028c */
[C---:B-1----:R-:W-:Y:S01]  /*13a30*/  IMAD.WIDE R120, R0.reuse, 0x4, R152 ;  /* 0x0000000400787825 */ /* 0x042fe200078e0298 */
[----:B------:R1:W-:Y:S04]  /*13a40*/  STL.64 [R1+0x8a0], R140 ;  /* 0x0008a08c01007387 */ /* 0x0003e80000100a00 */
[----:B------:R5:W-:Y:S04]  /*13a50*/  STL.64 [R1+0x898], R120 ;  /* 0x0008987801007387 */ /* 0x000be80000100a00 */
[----:B------:R-:W3:Y:S04]  /*13a60*/  LDL.LU.64 R144, [R1+0xb78] ;  /* 0x000b780001907983 */ /* 0x000ee80000300a00 */
[----:B------:R1:W-:Y:S04]  /*13a70*/  LDGSTS.E [R127+0x4fc00], [R140.64], !P1 ;  /* 0x4fc000008c7f7fae */ /* 0x0003e8000c921848 */
[----:B------:R-:W3:Y:S04]  /*13a80*/  LDL.LU.64 R142, [R1+0xb80] ;  /* 0x000b8000018e7983 */ /* 0x000ee80000300a00 */
[----:B------:R5:W-:Y:S04]  /*13a90*/  LDGSTS.E [R127+0x4fe00], [R120.64], !P1 ;  /* 0x4fe00000787f7fae */ /* 0x000be8000c921848 */
[----:B-1----:R-:W3:Y:S04]  /*13aa0*/  LDL.LU.64 R140, [R1+0xb88] ;  /* 0x000b8800018c7983 */ /* 0x002ee80000300a00 */
[----:B------:R-:W3:Y:S01]  /*13ab0*/  LDL.LU.64 R152, [R1+0xb90] ;  /* 0x000b900001987983 */ /* 0x000ee20000300a00 */
[----:B------:R-:W-:-:S04]  /*13ac0*/  IMAD.WIDE R148, R0, 0x4, R148 ;  /* 0x0000000400947825 */ /* 0x000fc800078e0294 */
[C---:B--2---:R-:W-:Y:S01]  /*13ad0*/  IMAD.WIDE R138, R0.reuse, 0x4, R138 ;  /* 0x00000004008a7825 */ /* 0x044fe200078e028a */
[----:B------:R1:W-:Y:S04]  /*13ae0*/  STL.64 [R1+0x890], R148 ;  /* 0x0008909401007387 */ /* 0x0003e80000100a00 */
[----:B------:R2:W-:Y:S04]  /*13af0*/  STL.64 [R1+0x888], R138 ;  /* 0x0008888a01007387 */ /* 0x0005e80000100a00 */
[----:B------:R1:W-:Y:S01]  /*13b00*/  LDGSTS.E [R127+0x51800], [R148.64], !P6 ;  /* 0x51800000947f7fae */ /* 0x0003e2000f121848 */
[----:B----4-:R-:W-:-:S03]  /*13b10*/  IMAD.WIDE R136, R0, 0x4, R136 ;  /* 0x0000000400887825 */ /* 0x010fc600078e0288 */
[----:B------:R2:W-:Y:S01]  /*13b20*/  LDGSTS.E [R127+0x51a00], [R138.64], !P6 ;  /* 0x51a000008a7f7fae */ /* 0x0005e2000f121848 */
[----:B-----5:R-:W-:-:S03]  /*13b30*/  IMAD.WIDE R120, R0, 0x4, R154 ;  /* 0x0000000400787825 */ /* 0x020fc600078e029a */
[----:B------:R4:W-:Y:S04]  /*13b40*/  STL.64 [R1+0x880], R136 ;  /* 0x0008808801007387 */ /* 0x0009e80000100a00 */
[----:B------:R5:W-:Y:S04]  /*13b50*/  STL.64 [R1+0x878], R120 ;  /* 0x0008787801007387 */ /* 0x000be80000100a00 */
[----:B------:R4:W-:Y:S04]  /*13b60*/  LDGSTS.E [R127+0x51c00], [R136.64], !P6 ;  /* 0x51c00000887f7fae */ /* 0x0009e8000f121848 */
[----:B-1----:R-:W3:Y:S04]  /*13b70*/  LDL.LU.64 R148, [R1+0xb98] ;  /* 0x000b980001947983 */ /* 0x002ee80000300a00 */
[----:B------:R5:W-:Y:S04]  /*13b80*/  LDGSTS.E [R127+0x51e00], [R120.64], !P6 ;  /* 0x51e00000787f7fae */ /* 0x000be8000f121848 */
[----:B--2---:R-:W2:Y:S04]  /*13b90*/  LDL.LU.64 R138, [R1+0xba0] ;  /* 0x000ba000018a7983 */ /* 0x004ea80000300a00 */
[----:B----4-:R-:W4:Y:S04]  /*13ba0*/  LDL.LU.64 R136, [R1+0xba8] ;  /* 0x000ba80001887983 */ /* 0x010f280000300a00 */
[----:B------:R-:W4:Y:S01]  /*13bb0*/  LDL.LU.64 R154, [R1+0xbb0] ;  /* 0x000bb000019a7983 */ /* 0x000f220000300a00 */
[----:B------:R-:W-:-:S04]  /*13bc0*/  IMAD.WIDE R146, R0, 0x4, R146 ;  /* 0x0000000400927825 */ /* 0x000fc800078e0292 */
[C---:B------:R-:W-:Y:S01]  /*13bd0*/  IMAD.WIDE R134, R0.reuse, 0x4, R134 ;  /* 0x0000000400867825 */ /* 0x040fe200078e0286 */
[----:B------:R1:W-:Y:S04]  /*13be0*/  STL.64 [R1+0x870], R146 ;  /* 0x0008709201007387 */ /* 0x0003e80000100a00 */
[----:B------:R1:W-:Y:S04]  /*13bf0*/  STL.64 [R1+0x868], R134 ;  /* 0x0008688601007387 */ /* 0x0003e80000100a00 */
[----:B------:R1:W-:Y:S01]  /*13c00*/  LDGSTS.E [R127+0x53800], [R146.64], !P5 ;  /* 0x53800000927f7fae */ /* 0x0003e2000e921848 */
[----:B------:R-:W-:-:S03]  /*13c10*/  IMAD.WIDE R132, R0, 0x4, R132 ;  /* 0x0000000400847825 */ /* 0x000fc600078e0284 */
[----:B------:R1:W-:Y:S01]  /*13c20*/  LDGSTS.E [R127+0x53a00], [R134.64], !P5 ;  /* 0x53a00000867f7fae */ /* 0x0003e2000e921848 */
[----:B-----5:R-:W-:-:S03]  /*13c30*/  IMAD.WIDE R120, R0, 0x4, R150 ;  /* 0x0000000400787825 */ /* 0x020fc600078e0296 */
[----:B------:R5:W-:Y:S04]  /*13c40*/  STL.64 [R1+0x860], R132 ;  /* 0x0008608401007387 */ /* 0x000be80000100a00 */
[----:B------:R3:W-:Y:S04]  /*13c50*/  STL.64 [R1+0x858], R120 ;  /* 0x0008587801007387 */ /* 0x0007e80000100a00 */
[----:B-1----:R-:W4:Y:S04]  /*13c60*/  LDL.LU.64 R146, [R1+0xbb8] ;  /* 0x000bb80001927983 */ /* 0x002f280000300a00 */
[----:B------:R-:W4:Y:S04]  /*13c70*/  LDL.LU.64 R134, [R1+0xbc0] ;  /* 0x000bc00001867983 */ /* 0x000f280000300a00 */
[----:B------:R5:W-:Y:S01]  /*13c80*/  LDGSTS.E [R127+0x53c00], [R132.64], !P5 ;  /* 0x53c00000847f7fae */ /* 0x000be2000e921848 */
[----:B------:R-:W-:-:S03]  /*13c90*/  IADD3 R118, R4, -0xac, RZ ;  /* 0xffffff5404767810 */ /* 0x000fc60007ffe0ff */
[----:B------:R1:W-:Y:S04]  /*13ca0*/  LDGSTS.E [R127+0x53e00], [R120.64], !P5 ;  /* 0x53e00000787f7fae */ /* 0x0003e8000e921848 */
[----:B-----5:R-:W5:Y:S04]  /*13cb0*/  LDL.LU.64 R132, [R1+0xbc8] ;  /* 0x000bc80001847983 */ /* 0x020f680000300a00 */
[----:B------:R-:W5:Y:S01]  /*13cc0*/  LDL.LU.64 R150, [R1+0xbd0] ;  /* 0x000bd00001967983 */ /* 0x000f620000300a00 */
[----:B------:R-:W-:Y:S02]  /*13cd0*/  ISETP.GE.U32.AND P2, PT, R118, 0x7ffffed5, PT ;  /* 0x7ffffed57600780c */ /* 0x000fe40003f46070 */
[----:B------:R-:W-:-:S04]  /*13ce0*/  IADD3 R118, R4, -0xb0, RZ ;  /* 0xffffff5004767810 */ /* 0x000fc80007ffe0ff */
[----:B------:R-:W-:Y:S02]  /*13cf0*/  ISETP.GE.U32.AND P3, PT, R118, 0x7ffffed1, PT ;  /* 0x7ffffed17600780c */ /* 0x000fe40003f66070 */
[----:B------:R-:W-:-:S04]  /*13d00*/  IADD3 R118, R4, -0xb4, RZ ;  /* 0xffffff4c04767810 */ /* 0x000fc80007ffe0ff */
[----:B------:R-:W-:Y:S01]  /*13d10*/  ISETP.GE.U32.AND P4, PT, R118, 0x7ffffecd, PT ;  /* 0x7ffffecd7600780c */ /* 0x000fe20003f86070 */
[----:B---3--:R-:W-:-:S04]  /*13d20*/  IMAD.WIDE R144, R0, 0x4, R144 ;  /* 0x0000000400907825 */ /* 0x008fc800078e0290 */
[C---:B------:R-:W-:Y:S01]  /*13d30*/  IMAD.WIDE R142, R0.reuse, 0x4, R142 ;  /* 0x00000004008e7825 */ /* 0x040fe200078e028e */
[----:B------:R3:W-:Y:S03]  /*13d40*/  STL.64 [R1+0x850], R144 ;  /* 0x0008509001007387 */ /* 0x0007e60000100a00 */
[C---:B------:R-:W-:Y:S01]  /*13d50*/  IMAD.WIDE R140, R0.reuse, 0x4, R140 ;  /* 0x00000004008c7825 */ /* 0x040fe200078e028c */
[----:B------:R3:W-:Y:S03]  /*13d60*/  STL.64 [R1+0x848], R142 ;  /* 0x0008488e01007387 */ /* 0x0007e60000100a00 */
[C---:B-1----:R-:W-:Y:S01]  /*13d70*/  IMAD.WIDE R120, R0.reuse, 0x4, R152 ;  /* 0x0000000400787825 */ /* 0x042fe200078e0298 */
[----:B------:R1:W-:Y:S04]  /*13d80*/  STL.64 [R1+0x840], R140 ;  /* 0x0008408c01007387 */ /* 0x0003e80000100a00 */
[----:B------:R3:W-:Y:S04]  /*13d90*/  LDGSTS.E [R127+0x55800], [R144.64], !P2 ;  /* 0x55800000907f7fae */ /* 0x0007e8000d121848 */
[----:B------:R1:W-:Y:S04]  /*13da0*/  STL.64 [R1+0x838], R120 ;  /* 0x0008387801007387 */ /* 0x0003e80000100a00 */
[----:B------:R1:W-:Y:S04]  /*13db0*/  LDGSTS.E [R127+0x55a00], [R142.64], !P2 ;  /* 0x55a000008e7f7fae */ /* 0x0003e8000d121848 */
[----:B---3--:R-:W3:Y:S04]  /*13dc0*/  LDL.LU.64 R144, [R1+0xbd8] ;  /* 0x000bd80001907983 */ /* 0x008ee80000300a00 */
[----:B------:R1:W-:Y:S04]  /*13dd0*/  LDGSTS.E [R127+0x55c00], [R140.64], !P2 ;  /* 0x55c000008c7f7fae */ /* 0x0003e8000d121848 */
[----:B-1----:R-:W3:Y:S04]  /*13de0*/  LDL.LU.64 R142, [R1+0xbe0] ;  /* 0x000be000018e7983 */ /* 0x002ee80000300a00 */
[----:B------:R1:W-:Y:S04]  /*13df0*/  LDGSTS.E [R127+0x55e00], [R120.64], !P2 ;  /* 0x55e00000787f7fae */ /* 0x0003e8000d121848 */
[----:B------:R-:W3:Y:S04]  /*13e00*/  LDL.LU.64 R140, [R1+0xbe8] ;  /* 0x000be800018c7983 */ /* 0x000ee80000300a00 */
[----:B------:R-:W3:Y:S01]  /*13e10*/  LDL.LU.64 R152, [R1+0xbf0] ;  /* 0x000bf00001987983 */ /* 0x000ee20000300a00 */
[----:B------:R-:W-:-:S04]  /*13e20*/  IMAD.WIDE R148, R0, 0x4, R148 ;  /* 0x0000000400947825 */ /* 0x000fc800078e0294 */
[C---:B--2---:R-:W-:Y:S01]  /*13e30*/  IMAD.WIDE R138, R0.reuse, 0x4, R138 ;  /* 0x00000004008a7825 */ /* 0x044fe200078e028a */
[----:B------:R-:W-:Y:S03]  /*13e40*/  STL.64 [R1+0x830], R148 ;  /* 0x0008309401007387 */ /* 0x000fe60000100a00 */
[C---:B----4-:R-:W-:Y:S01]  /*13e50*/  IMAD.WIDE R136, R0.reuse, 0x4, R136 ;  /* 0x0000000400887825 */ /* 0x050fe200078e0288 */
[----:B------:R2:W-:Y:S03]  /*13e60*/  STL.64 [R1+0x828], R138 ;  /* 0x0008288a01007387 */ /* 0x0005e60000100a00 */
[C---:B-1----:R-:W-:Y:S01]  /*13e70*/  IMAD.WIDE R120, R0.reuse, 0x4, R154 ;  /* 0x0000000400787825 */ /* 0x042fe200078e029a */
[----:B------:R1:W-:Y:S04]  /*13e80*/  LDGSTS.E [R127+0x57800], [R148.64], !P3 ;  /* 0x57800000947f7fae */ /* 0x0003e8000d921848 */
[----:B------:R4:W-:Y:S04]  /*13e90*/  STL.64 [R1+0x820], R136 ;  /* 0x0008208801007387 */ /* 0x0009e80000100a00 */
[----:B------:R2:W-:Y:S04]  /*13ea0*/  LDGSTS.E [R127+0x57a00], [R138.64], !P3 ;  /* 0x57a000008a7f7fae */ /* 0x0005e8000d921848 */
[----:B------:R1:W-:Y:S04]  /*13eb0*/  STL.64 [R1+0x818], R120 ;  /* 0x0008187801007387 */ /* 0x0003e80000100a00 */
[----:B------:R4:W-:Y:S04]  /*13ec0*/  LDGSTS.E [R127+0x57c00], [R136.64], !P3 ;  /* 0x57c00000887f7fae */ /* 0x0009e8000d921848 */
[----:B--2---:R-:W2:Y:S04]  /*13ed0*/  LDL.LU.64 R138, [R1+0xbf8] ;  /* 0x000bf800018a7983 */ /* 0x004ea80000300a00 */
[----:B------:R1:W-:Y:S04]  /*13ee0*/  LDGSTS.E [R127+0x57e00], [R120.64], !P3 ;  /* 0x57e00000787f7fae */ /* 0x0003e8000d921848 */
[----:B----4-:R-:W4:Y:S01]  /*13ef0*/  LDL.LU.64 R136, [R1+0xc00] ;  /* 0x000c000001887983 */ /* 0x010f220000300a00 */
[----:B-1----:R-:W-:-:S04]  /*13f00*/  IMAD.WIDE R148, R0, 0x4, R146 ;  /* 0x0000000400947825 */ /* 0x002fc800078e0292 */
[C---:B------:R-:W-:Y:S01]  /*13f10*/  IMAD.WIDE R146, R0.reuse, 0x4, R134 ;  /* 0x0000000400927825 */ /* 0x040fe200078e0286 */
[----:B------:R3:W-:Y:S04]  /*13f20*/  LDGSTS.E [R127+0x59800], [R148.64], !P4 ;  /* 0x59800000947f7fae */ /* 0x0007e8000e121848 */
[----:B------:R-:W4:Y:S04]  /*13f30*/  LDL.LU.64 R134, [R1+0xc08] ;  /* 0x000c080001867983 */ /* 0x000f280000300a00 */
[----:B------:R-:W-:Y:S04]  /*13f40*/  STL.64 [R1+0x810], R148 ;  /* 0x0008109401007387 */ /* 0x000fe80000100a00 */
[----:B------:R-:W4:Y:S01]  /*13f50*/  LDL.LU.64 R154, [R1+0xc10] ;  /* 0x000c1000019a7983 */ /* 0x000f220000300a00 */
[----:B-----5:R-:W-:-:S03]  /*13f60*/  IMAD.WIDE R132, R0, 0x4, R132 ;  /* 0x0000000400847825 */ /* 0x020fc600078e0284 */
[----:B------:R1:W-:Y:S01]  /*13f70*/  STL.64 [R1+0x808], R146 ;  /* 0x0008089201007387 */ /* 0x0003e20000100a00 */
[----:B------:R-:W-:-:S03]  /*13f80*/  IMAD.WIDE R120, R0, 0x4, R150 ;  /* 0x0000000400787825 */ /* 0x000fc600078e0296 */
[----:B------:R5:W-:Y:S04]  /*13f90*/  STL.64 [R1+0x800], R132 ;  /* 0x0008008401007387 */ /* 0x000be80000100a00 */
[----:B------:R1:W-:Y:S04]  /*13fa0*/  LDGSTS.E [R127+0x59a00], [R146.64], !P4 ;  /* 0x59a00000927f7fae */ /* 0x0003e8000e121848 */
[----:B------:R3:W-:Y:S04]  /*13fb0*/  STL.64 [R1+0x7f8], R120 ;  /* 0x0007f87801007387 */ /* 0x0007e80000100a00 */
[----:B------:R5:W-:Y:S04]  /*13fc0*/  LDGSTS.E [R127+0x59c00], [R132.64], !P4 ;  /* 0x59c00000847f7fae */ /* 0x000be8000e121848 */
[----:B-1----:R-:W4:Y:S01]  /*13fd0*/  LDL.LU.64 R146, [R1+0xc18] ;  /* 0x000c180001927983 */ /* 0x002f220000300a00 */
[----:B------:R-:W-:-:S03]  /*13fe0*/  IADD3 R118, R4, -0xb8, RZ ;  /* 0xffffff4804767810 */ /* 0x000fc60007ffe0ff */
[----:B------:R1:W-:Y:S04]  /*13ff0*/  LDGSTS.E [R127+0x59e00], [R120.64], !P4 ;  /* 0x59e00000787f7fae */ /* 0x0003e8000e121848 */
[----:B-----5:R-:W5:Y:S01]  /*14000*/  LDL.LU.64 R132, [R1+0xc20] ;  /* 0x000c200001847983 */ /* 0x020f620000300a00 */
[----:B------:R-:W-:Y:S02]  /*14010*/  ISETP.GE.U32.AND P0, PT, R118, 0x7ffffec9, PT ;  /* 0x7ffffec97600780c */ /* 0x000fe40003f06070 */
[----:B------:R-:W-:-:S04]  /*14020*/  IADD3 R118, R4, -0xbc, RZ ;  /* 0xffffff4404767810 */ /* 0x000fc80007ffe0ff */
[----:B------:R-:W-:Y:S01]  /*14030*/  ISETP.GE.U32.AND P1, PT, R118, 0x7ffffec5, PT ;  /* 0x7ffffec57600780c */ /* 0x000fe20003f26070 */
[C---:B---3--:R-:W-:Y:S02]  /*14040*/  IMAD.WIDE R148, R0.reuse, 0x4, R144 ;  /* 0x0000000400947825 */ /* 0x048fe400078e0290 */
[----:B------:R-:W3:Y:S04]  /*14050*/  LDL.LU.64 R144, [R1+0xc28] ;  /* 0x000c280001907983 */ /* 0x000ee80000300a00 */
[----:B------:R-:W-:Y:S01]  /*14060*/  STL.64 [R1+0x7f0], R148 ;  /* 0x0007f09401007387 */ /* 0x000fe20000100a00 */
[----:B------:R-:W-:-:S03]  /*14070*/  IMAD.WIDE R142, R0, 0x4, R142 ;  /* 0x00000004008e7825 */ /* 0x000fc600078e028e */
[----:B------:R-:W3:Y:S01]  /*14080*/  LDL.LU.64 R150, [R1+0xc30] ;  /* 0x000c300001967983 */ /* 0x000ee20000300a00 */
[----:B------:R-:W-:-:S03]  /*14090*/  IMAD.WIDE R140, R0, 0x4, R140 ;  /* 0x00000004008c7825 */ /* 0x000fc600078e028c */
[----:B------:R1:W-:Y:S02]  /*140a0*/  STL.64 [R1+0x7e8], R142 ;  /* 0x0007e88e01007387 */ /* 0x0003e40000100a00 */
[C---:B-1----:R-:W-:Y:S02]  /*140b0*/  IMAD.WIDE R120, R0.reuse, 0x4, R152 ;  /* 0x0000000400787825 */ /* 0x042fe400078e0298 */
[----:B------:R1:W-:Y:S04]  /*140c0*/  STL.64 [R1+0x7e0], R140 ;  /* 0x0007e08c01007387 */ /* 0x0003e80000100a00 */
[----:B------:R2:W-:Y:S04]  /*140d0*/  LDGSTS.E [R127+0x5b800], [R148.64], !P0 ;  /* 0x5b800000947f7fae */ /* 0x0005e8000c121848 */
[----:B------:R1:W-:Y:S04]  /*140e0*/  LDGSTS.E [R127+0x5ba00], [R142.64], !P0 ;  /* 0x5ba000008e7f7fae */ /* 0x0003e8000c121848 */
[----:B------:R2:W-:Y:S04]  /*140f0*/  STL.64 [R1+0x7d8], R120 ;  /* 0x0007d87801007387 */ /* 0x0005e80000100a00 */
[----:B------:R1:W-:Y:S04]  /*14100*/  LDGSTS.E [R127+0x5bc00], [R140.64], !P0 ;  /* 0x5bc000008c7f7fae */ /* 0x0003e8000c121848 */
[----:B-1----:R-:W3:Y:S04]  /*14110*/  LDL.LU.64 R142, [R1+0xc38] ;  /* 0x000c3800018e7983 */ /* 0x002ee80000300a00 */
[----:B------:R1:W-:Y:S04]  /*14120*/  LDGSTS.E [R127+0x5be00], [R120.64], !P0 ;  /* 0x5be00000787f7fae */ /* 0x0003e8000c121848 */
[----:B------:R-:W3:Y:S01]  /*14130*/  LDL.LU.64 R140, [R1+0xc40] ;  /* 0x000c4000018c7983 */ /* 0x000ee20000300a00 */
[----:B--2---:R-:W-:-:S03]  /*14140*/  IMAD.WIDE R148, R0, 0x4, R138 ;  /* 0x0000000400947825 */ /* 0x004fc600078e028a */
[----:B------:R-:W2:Y:S04]  /*14150*/  LDL.LU.64 R138, [R1+0xc48] ;  /* 0x000c4800018a7983 */ /* 0x000ea80000300a00 */
[----:B------:R-:W2:Y:S01]  /*14160*/  LDL.LU.64 R152, [R1+0xc50] ;  /* 0x000c500001987983 */ /* 0x000ea20000300a00 */
[----:B----4-:R-:W-:-:S03]  /*14170*/  IMAD.WIDE R136, R0, 0x4, R136 ;  /* 0x0000000400887825 */ /* 0x010fc600078e0288 */
[----:B------:R-:W-:Y:S04]  /*14180*/  STL.64 [R1+0x7d0], R148 ;  /* 0x0007d09401007387 */ /* 0x000fe80000100a00 */
[----:B------:R4:W-:Y:S04]  /*14190*/  STL.64 [R1+0x7c8], R136 ;  /* 0x0007c88801007387 */ /* 0x0009e80000100a00 */
[----:B------:R1:W-:Y:S04]  /*141a0*/  LDGSTS.E [R127+0x5d800], [R148.64], !P1 ;  /* 0x5d800000947f7fae */ /* 0x0003e8000c921848 */
[----:B------:R4:W-:Y:S01]  /*141b0*/  LDGSTS.E [R127+0x5da00], [R136.64], !P1 ;  /* 0x5da00000887f7fae */ /* 0x0009e2000c921848 */
[----:B------:R-:W-:-:S04]  /*141c0*/  IMAD.WIDE R134, R0, 0x4, R134 ;  /* 0x0000000400867825 */ /* 0x000fc800078e0286 */
[----:B-1----:R-:W-:Y:S01]  /*141d0*/  IMAD.WIDE R120, R0, 0x4, R154 ;  /* 0x0000000400787825 */ /* 0x002fe200078e029a */
[----:B------:R1:W-:Y:S04]  /*141e0*/  STL.64 [R1+0x7c0], R134 ;  /* 0x0007c08601007387 */ /* 0x0003e80000100a00 */
[----:B------:R1:W-:Y:S04]  /*141f0*/  STL.64 [R1+0x7b8], R120 ;  /* 0x0007b87801007387 */ /* 0x0003e80000100a00 */
[----:B----4-:R-:W4:Y:S04]  /*14200*/  LDL.LU.64 R136, [R1+0xc58] ;  /* 0x000c580001887983 */ /* 0x010f280000300a00 */
[----:B------:R1:W-:Y:S01]  /*14210*/  LDGSTS.E [R127+0x5dc00], [R134.64], !P1 ;  /* 0x5dc00000867f7fae */ /* 0x0003e2000c921848 */
[----:B------:R-:W-:-:S03]  /*14220*/  IADD3 R118, R4, -0xc0, RZ ;  /* 0xffffff4004767810 */ /* 0x000fc60007ffe0ff */
[----:B------:R3:W-:Y:S01]  /*14230*/  LDGSTS.E [R127+0x5de00], [R120.64], !P1 ;  /* 0x5de00000787f7fae */ /* 0x0007e2000c921848 */
[----:B------:R-:W-:-:S03]  /*14240*/  IMAD.WIDE R148, R0, 0x4, R146 ;  /* 0x0000000400947825 */ /* 0x000fc600078e0292 */
[----:B-1----:R-:W4:Y:S01]  /*14250*/  LDL.LU.64 R134, [R1+0xc60] ;  /* 0x000c600001867983 */ /* 0x002f220000300a00 */
[----:B-----5:R-:W-:-:S03]  /*14260*/  IMAD.WIDE R146, R0, 0x4, R132 ;  /* 0x0000000400927825 */ /* 0x020fc600078e0284 */
[----:B------:R-:W4:Y:S04]  /*14270*/  LDL.LU.64 R132, [R1+0xc68] ;  /* 0x000c680001847983 */ /* 0x000f280000300a00 */
[----:B------:R-:W4:Y:S01]  /*14280*/  LDL.LU.64 R154, [R1+0xc70] ;  /* 0x000c7000019a7983 */ /* 0x000f220000300a00 */
[----:B------:R-:W-:Y:S02]  /*14290*/  ISETP.GE.U32.AND P6, PT, R118, 0x7ffffec1, PT ;  /* 0x7ffffec17600780c */ /* 0x000fe40003fc6070 */
[----:B------:R-:W-:Y:S01]  /*142a0*/  IADD3 R118, R4, -0xc4, RZ ;  /* 0xffffff3c04767810 */ /* 0x000fe20007ffe0ff */
[----:B------:R-:W-:Y:S03]  /*142b0*/  STL.64 [R1+0x7b0], R148 ;  /* 0x0007b09401007387 */ /* 0x000fe60000100a00 */
[----:B------:R-:W-:Y:S01]  /*142c0*/  ISETP.GE.U32.AND P5, PT, R118, 0x7ffffebd, PT ;  /* 0x7ffffebd7600780c */ /* 0x000fe20003fa6070 */
[----:B------:R1:W-:Y:S01]  /*142d0*/  STL.64 [R1+0x7a8], R146 ;  /* 0x0007a89201007387 */ /* 0x0003e20000100a00 */
[----:B------:R-:W-:-:S05]  /*142e0*/  IADD3 R118, R4, -0xc8, RZ ;  /* 0xffffff3804767810 */ /* 0x000fca0007ffe0ff */
[----:B------:R1:W-:Y:S04]  /*142f0*/  LDGSTS.E [R127+0x5f800], [R148.64], !P6 ;  /* 0x5f800000947f7fae */ /* 0x0003e8000f121848 */
[----:B------:R1:W-:Y:S01]  /*14300*/  LDGSTS.E [R127+0x5fa00], [R146.64], !P6 ;  /* 0x5fa00000927f7fae */ /* 0x0003e2000f121848 */
[----:B------:R-:W-:Y:S01]  /*14310*/  ISETP.GE.U32.AND P2, PT, R118, 0x7ffffeb9, PT ;  /* 0x7ffffeb97600780c */ /* 0x000fe20003f46070 */
[----:B---3--:R-:W-:-:S04]  /*14320*/  IMAD.WIDE R144, R0, 0x4, R144 ;  /* 0x0000000400907825 */ /* 0x008fc800078e0290 */
[C---:B------:R-:W-:Y:S01]  /*14330*/  IMAD.WIDE R120, R0.reuse, 0x4, R150 ;  /* 0x0000000400787825 */ /* 0x040fe200078e0296 */
[----:B------:R3:W-:Y:S04]  /*14340*/  STL.64 [R1+0x7a0], R144 ;  /* 0x0007a09001007387 */ /* 0x0007e80000100a00 */
[----:B------:R2:W-:Y:S04]  /*14350*/  STL.64 [R1+0x798], R120 ;  /* 0x0007987801007387 */ /* 0x0005e80000100a00 */
[----:B------:R3:W-:Y:S04]  /*14360*/  LDGSTS.E [R127+0x5fc00], [R144.64], !P6 ;  /* 0x5fc00000907f7fae */ /* 0x0007e8000f121848 */
[----:B-1----:R-:W5:Y:S04]  /*14370*/  LDL.LU.64 R146, [R1+0xc78] ;  /* 0x000c780001927983 */ /* 0x002f680000300a00 */
[----:B------:R1:W-:Y:S04]  /*14380*/  LDGSTS.E [R127+0x5fe00], [R120.64], !P6 ;  /* 0x5fe00000787f7fae */ /* 0x0003e8000f121848 */
[----:B---3--:R-:W3:Y:S01]  /*14390*/  LDL.LU.64 R144, [R1+0xc80] ;  /* 0x000c800001907983 */ /* 0x008ee20000300a00 */
[----:B------:R-:W-:-:S03]  /*143a0*/  IMAD.WIDE R148, R0, 0x4, R142 ;  /* 0x0000000400947825 */ /* 0x000fc600078e028e */
[----:B------:R-:W3:Y:S04]  /*143b0*/  LDL.LU.64 R142, [R1+0xc88] ;  /* 0x000c8800018e7983 */ /* 0x000ee80000300a00 */
[----:B------:R-:W3:Y:S01]  /*143c0*/  LDL.LU.64 R150, [R1+0xc90] ;  /* 0x000c900001967983 */ /* 0x000ee20000300a00 */
[----:B------:R-:W-:-:S03]  /*143d0*/  IMAD.WIDE R140, R0, 0x4, R140 ;  /* 0x00000004008c7825 */ /* 0x000fc600078e028c */
[----:B------:R-:W-:Y:S04]  /*143e0*/  STL.64 [R1+0x790], R148 ;  /* 0x0007909401007387 */ /* 0x000fe80000100a00 */
[----:B------:R1:W-:Y:S04]  /*143f0*/  STL.64 [R1+0x788], R140 ;  /* 0x0007888c01007387 */ /* 0x0003e80000100a00 */
[----:B------:R4:W-:Y:S04]  /*14400*/  LDGSTS.E [R127+0x61800], [R148.64], !P5 ;  /* 0x61800000947f7fae */ /* 0x0009e8000e921848 */
[----:B------:R1:W-:Y:S01]  /*14410*/  LDGSTS.E [R127+0x61a00], [R140.64], !P5 ;  /* 0x61a000008c7f7fae */ /* 0x0003e2000e921848 */
[----:B--2---:R-:W-:-:S04]  /*14420*/  IMAD.WIDE R138, R0, 0x4, R138 ;  /* 0x00000004008a7825 */ /* 0x004fc800078e028a */
[C---:B-1----:R-:W-:Y:S01]  /*14430*/  IMAD.WIDE R120, R0.reuse, 0x4, R152 ;  /* 0x0000000400787825 */ /* 0x042fe200078e0298 */
[----:B------:R1:W-:Y:S04]  /*14440*/  STL.64 [R1+0x780], R138 ;  /* 0x0007808a01007387 */ /* 0x0003e80000100a00 */
[----:B------:R2:W-:Y:S04]  /*14450*/  STL.64 [R1+0x778], R120 ;  /* 0x0007787801007387 */ /* 0x0005e80000100a00 */
[----:B------:R1:W-:Y:S04]  /*14460*/  LDGSTS.E [R127+0x61c00], [R138.64], !P5 ;  /* 0x61c000008a7f7fae */ /* 0x0003e8000e921848 */
[----:B------:R-:W3:Y:S04]  /*14470*/  LDL.LU.64 R140, [R1+0xc98] ;  /* 0x000c9800018c7983 */ /* 0x000ee80000300a00 */
[----:B------:R2:W-:Y:S04]  /*14480*/  LDGSTS.E [R127+0x61e00], [R120.64], !P5 ;  /* 0x61e00000787f7fae */ /* 0x0005e8000e921848 */
[----:B-1----:R-:W3:Y:S01]  /*14490*/  LDL.LU.64 R138, [R1+0xca0] ;  /* 0x000ca000018a7983 */ /* 0x002ee20000300a00 */
[----:B----4-:R-:W-:-:S03]  /*144a0*/  IMAD.WIDE R148, R0, 0x4, R136 ;  /* 0x0000000400947825 */ /* 0x010fc600078e0288 */
[----:B------:R-:W4:Y:S04]  /*144b0*/  LDL.LU.64 R136, [R1+0xca8] ;  /* 0x000ca80001887983 */ /* 0x000f280000300a00 */
[----:B------:R-:W4:Y:S04]  /*144c0*/  LDL.LU.64 R152, [R1+0xcb0] ;  /* 0x000cb00001987983 */ /* 0x000f280000300a00 */
[----:B------:R1:W-:Y:S04]  /*144d0*/  STL.64 [R1+0x770], R148 ;  /* 0x0007709401007387 */ /* 0x0003e80000100a00 */
[----:B------:R1:W-:Y:S01]  /*144e0*/  LDGSTS.E [R127+0x63800], [R148.64], !P2 ;  /* 0x63800000947f7fae */ /* 0x0003e2000d121848 */
[----:B------:R-:W-:-:S05]  /*144f0*/  IMAD.WIDE R134, R0, 0x4, R134 ;  /* 0x0000000400867825 */ /* 0x000fca00078e0286 */
[----:B------:R1:W-:Y:S01]  /*14500*/  STL.64 [R1+0x768], R134 ;  /* 0x0007688601007387 */ /* 0x0003e20000100a00 */
[----:B------:R-:W-:-:S03]  /*14510*/  IMAD.WIDE R132, R0, 0x4, R132 ;  /* 0x0000000400847825 */ /* 0x000fc600078e0284 */
[----:B------:R1:W-:Y:S01]  /*14520*/  LDGSTS.E [R127+0x63a00], [R134.64], !P2 ;  /* 0x63a00000867f7fae */ /* 0x0003e2000d121848 */
[----:B--2---:R-:W-:-:S03]  /*14530*/  IMAD.WIDE R120, R0, 0x4, R154 ;  /* 0x0000000400787825 */ /* 0x004fc600078e029a */
[----:B------:R2:W-:Y:S04]  /*14540*/  STL.64 [R1+0x760], R132 ;  /* 0x0007608401007387 */ /* 0x0005e80000100a00 */
[----:B------:R2:W-:Y:S04]  /*14550*/  STL.64 [R1+0x758], R120 ;  /* 0x0007587801007387 */ /* 0x0005e80000100a00 */
[----:B-1----:R-:W4:Y:S04]  /*14560*/  LDL.LU.64 R148, [R1+0xcb8] ;  /* 0x000cb80001947983 */ /* 0x002f280000300a00 */
[----:B------:R2:W-:Y:S04]  /*14570*/  LDGSTS.E [R127+0x63c00], [R132.64], !P2 ;  /* 0x63c00000847f7fae */ /* 0x0005e8000d121848 */
[----:B------:R-:W4:Y:S01]  /*14580*/  LDL.LU.64 R134, [R1+0xcc0] ;  /* 0x000cc00001867983 */ /* 0x000f220000300a00 */
[----:B------:R-:W-:-:S03]  /*14590*/  IADD3 R118, R4, -0xcc, RZ ;  /* 0xffffff3404767810 */ /* 0x000fc60007ffe0ff */
[----:B------:R1:W-:Y:S04]  /*145a0*/  LDGSTS.E [R127+0x63e00], [R120.64], !P2 ;  /* 0x63e00000787f7fae */ /* 0x0003e8000d121848 */
[----:B--2---:R-:W2:Y:S04]  /*145b0*/  LDL.LU.64 R132, [R1+0xcc8] ;  /* 0x000cc80001847983 */ /* 0x004ea80000300a00 */
[----:B------:R-:W2:Y:S01]  /*145c0*/  LDL.LU.64 R154, [R1+0xcd0] ;  /* 0x000cd000019a7983 */ /* 0x000ea20000300a00 */
[----:B------:R-:W-:Y:S02]  /*145d0*/  ISETP.GE.U32.AND P3, PT, R118, 0x7ffffeb5, PT ;  /* 0x7ffffeb57600780c */ /* 0x000fe40003f66070 */
[----:B------:R-:W-:-:S04]  /*145e0*/  IADD3 R118, R4, -0xd0, RZ ;  /* 0xffffff3004767810 */ /* 0x000fc80007ffe0ff */
[----:B------:R-:W-:Y:S02]  /*145f0*/  ISETP.GE.U32.AND P4, PT, R118, 0x7ffffeb1, PT ;  /* 0x7ffffeb17600780c */ /* 0x000fe40003f86070 */
[----:B------:R-:W-:-:S04]  /*14600*/  IADD3 R118, R4, -0xd4, RZ ;  /* 0xffffff2c04767810 */ /* 0x000fc80007ffe0ff */
[----:B------:R-:W-:Y:S01]  /*14610*/  ISETP.GE.U32.AND P0, PT, R118, 0x7ffffead, PT ;  /* 0x7ffffead7600780c */ /* 0x000fe20003f06070 */
[----:B-----5:R-:W-:-:S04]  /*14620*/  IMAD.WIDE R146, R0, 0x4, R146 ;  /* 0x0000000400927825 */ /* 0x020fc800078e0292 */
[C---:B---3--:R-:W-:Y:S01]  /*14630*/  IMAD.WIDE R144, R0.reuse, 0x4, R144 ;  /* 0x0000000400907825 */ /* 0x048fe200078e0290 */
[----:B------:R3:W-:Y:S04]  /*14640*/  STL.64 [R1+0x750], R146 ;  /* 0x0007509201007387 */ /* 0x0007e80000100a00 */
[----:B------:R5:W-:Y:S04]  /*14650*/  STL.64 [R1+0x748], R144 ;  /* 0x0007489001007387 */ /* 0x000be80000100a00 */
[----:B------:R3:W-:Y:S01]  /*14660*/  LDGSTS.E [R127+0x65800], [R146.64], !P3 ;  /* 0x65800000927f7fae */ /* 0x0007e2000d921848 */
[----:B------:R-:W-:-:S03]  /*14670*/  IMAD.WIDE R142, R0, 0x4, R142 ;  /* 0x00000004008e7825 */ /* 0x000fc600078e028e */
[----:B------:R5:W-:Y:S01]  /*14680*/  LDGSTS.E [R127+0x65a00], [R144.64], !P3 ;  /* 0x65a00000907f7fae */ /* 0x000be2000d921848 */
[----:B-1----:R-:W-:-:S03]  /*14690*/  IMAD.WIDE R120, R0, 0x4, R150 ;  /* 0x0000000400787825 */ /* 0x002fc600078e0296 */
[----:B------:R1:W-:Y:S04]  /*146a0*/  STL.64 [R1+0x740], R142 ;  /* 0x0007408e01007387 */ /* 0x0003e80000100a00 */
[----:B------:R1:W-:Y:S04]  /*146b0*/  STL.64 [R1+0x738], R120 ;  /* 0x0007387801007387 */ /* 0x0003e80000100a00 */
[----:B------:R1:W-:Y:S04]  /*146c0*/  LDGSTS.E [R127+0x65c00], [R142.64], !P3 ;  /* 0x65c000008e7f7fae */ /* 0x0003e8000d921848 */
[----:B---3--:R-:W3:Y:S04]  /*146d0*/  LDL.LU.64 R146, [R1+0xcd8] ;  /* 0x000cd80001927983 */ /* 0x008ee80000300a00 */
[----:B------:R4:W-:Y:S04]  /*146e0*/  LDGSTS.E [R127+0x65e00], [R120.64], !P3 ;  /* 0x65e00000787f7fae */ /* 0x0009e8000d921848 */
[----:B-----5:R-:W5:Y:S04]  /*146f0*/  LDL.LU.64 R144, [R1+0xce0] ;  /* 0x000ce00001907983 */ /* 0x020f680000300a00 */
[----:B-1----:R-:W5:Y:S04]  /*14700*/  LDL.LU.64 R142, [R1+0xce8] ;  /* 0x000ce800018e7983 */ /* 0x002f680000300a00 */
[----:B------:R-:W5:Y:S01]  /*14710*/  LDL.LU.64 R150, [R1+0xcf0] ;  /* 0x000cf00001967983 */ /* 0x000f620000300a00 */
[----:B------:R-:W-:-:S04]  /*14720*/  IMAD.WIDE R140, R0, 0x4, R140 ;  /* 0x00000004008c7825 */ /* 0x000fc800078e028c */
[C---:B------:R-:W-:Y:S01]  /*14730*/  IMAD.WIDE R138, R0.reuse, 0x4, R138 ;  /* 0x00000004008a7825 */ /* 0x040fe200078e028a */
[----:B------:R1:W-:Y:S04]  /*14740*/  STL.64 [R1+0x730], R140 ;  /* 0x0007308c01007387 */ /* 0x0003e80000100a00 */
[----:B------:R1:W-:Y:S04]  /*14750*/  STL.64 [R1+0x728], R138 ;  /* 0x0007288a01007387 */ /* 0x0003e80000100a00 */
[----:B------:R1:W-:Y:S04]  /*14760*/  LDGSTS.E [R127+0x67800], [R140.64], !P4 ;  /* 0x678000008c7f7fae */ /* 0x0003e8000e121848 */
[----:B------:R1:W-:Y:S01]  /*14770*/  LDGSTS.E [R127+0x67a00], [R138.64], !P4 ;  /* 0x67a000008a7f7fae */ /* 0x0003e2000e121848 */
[----:B----4-:R-:W-:-:S04]  /*14780*/  IMAD.WIDE R136, R0, 0x4, R136 ;  /* 0x0000000400887825 */ /* 0x010fc800078e0288 */
[C---:B------:R-:W-:Y:S01]  /*14790*/  IMAD.WIDE R120, R0.reuse, 0x4, R152 ;  /* 0x0000000400787825 */ /* 0x040fe200078e0298 */
[----:B------:R4:W-:Y:S04]  /*147a0*/  STL.64 [R1+0x720], R136 ;  /* 0x0007208801007387 */ /* 0x0009e80000100a00 */
[----:B------:R2:W-:Y:S04]  /*147b0*/  STL.64 [R1+0x718], R120 ;  /* 0x0007187801007387 */ /* 0x0005e80000100a00 */
[----:B-1----:R-:W5:Y:S04]  /*147c0*/  LDL.LU.64 R140, [R1+0xcf8] ;  /* 0x000cf800018c7983 */ /* 0x002f680000300a00 */
[----:B------:R4:W-:Y:S04]  /*147d0*/  LDGSTS.E [R127+0x67c00], [R136.64], !P4 ;  /* 0x67c00000887f7fae */ /* 0x0009e8000e121848 */
[----:B------:R1:W-:Y:S04]  /*147e0*/  LDGSTS.E [R127+0x67e00], [R120.64], !P4 ;  /* 0x67e00000787f7fae */ /* 0x0003e8000e121848 */
[----:B------:R-:W5:Y:S04]  /*147f0*/  LDL.LU.64 R138, [R1+0xd00] ;  /* 0x000d0000018a7983 */ /* 0x000f680000300a00 */
[----:B----4-:R-:W4:Y:S04]  /*14800*/  LDL.LU.64 R136, [R1+0xd08] ;  /* 0x000d080001887983 */ /* 0x010f280000300a00 */
[----:B------:R-:W4:Y:S01]  /*14810*/  LDL.LU.64 R152, [R1+0xd10] ;  /* 0x000d100001987983 */ /* 0x000f220000300a00 */
[----:B------:R-:W-:-:S04]  /*14820*/  IMAD.WIDE R148, R0, 0x4, R148 ;  /* 0x0000000400947825 */ /* 0x000fc800078e0294 */
[C---:B------:R-:W-:Y:S01]  /*14830*/  IMAD.WIDE R134, R0.reuse, 0x4, R134 ;  /* 0x0000000400867825 */ /* 0x040fe200078e0286 */
[----:B------:R1:W-:Y:S03]  /*14840*/  STL.64 [R1+0x710], R148 ;  /* 0x0007109401007387 */ /* 0x0003e60000100a00 */
[C---:B--2---:R-:W-:Y:S01]  /*14850*/  IMAD.WIDE R132, R0.reuse, 0x4, R132 ;  /* 0x0000000400847825 */ /* 0x044fe200078e0284 */
[----:B------:R-:W-:Y:S03]  /*14860*/  STL.64 [R1+0x708], R134 ;  /* 0x0007088601007387 */ /* 0x000fe60000100a00 */
[----:B-1----:R-:W-:Y:S01]  /*14870*/  IMAD.WIDE R120, R0, 0x4, R154 ;  /* 0x0000000400787825 */ /* 0x002fe200078e029a */
[----:B------:R1:W-:Y:S04]  /*14880*/  STL.64 [R1+0x700], R132 ;  /* 0x0007008401007387 */ /* 0x0003e80000100a00 */
[----:B------:R2:W-:Y:S04]  /*14890*/  LDGSTS.E [R127+0x69800], [R148.64], !P0 ;  /* 0x69800000947f7fae */ /* 0x0005e8000c121848 */
[----:B------:R1:W-:Y:S04]  /*148a0*/  STL.64 [R1+0x6f8], R120 ;  /* 0x0006f87801007387 */ /* 0x0003e80000100a00 */
[----:B------:R1:W-:Y:S04]  /*148b0*/  LDGSTS.E [R127+0x69a00], [R134.64], !P0 ;  /* 0x69a00000867f7fae */ /* 0x0003e8000c121848 */
[----:B--2---:R-:W4:Y:S04]  /*148c0*/  LDL.LU.64 R148, [R1+0xd20] ;  /* 0x000d200001947983 */ /* 0x004f280000300a00 */
[----:B------:R1:W-:Y:S01]  /*148d0*/  LDGSTS.E [R127+0x69c00], [R132.64], !P0 ;  /* 0x69c00000847f7fae */ /* 0x0003e2000c121848 */
[----:B------:R-:W-:-:S03]  /*148e0*/  IADD3 R118, R4, -0xd8, RZ ;  /* 0xffffff2804767810 */ /* 0x000fc60007ffe0ff */
[----:B------:R3:W-:Y:S04]  /*148f0*/  LDGSTS.E [R127+0x69e00], [R120.64], !P0 ;  /* 0x69e00000787f7fae */ /* 0x0007e8000c121848 */
[----:B-1----:R-:W4:Y:S04]  /*14900*/  LDL.LU.64 R132, [R1+0xd28] ;  /* 0x000d280001847983 */ /* 0x002f280000300a00 */
[----:B------:R-:W4:Y:S04]  /*14910*/  LDL.LU.64 R134, [R1+0xd30] ;  /* 0x000d300001867983 */ /* 0x000f280000300a00 */
[----:B------:R-:W4:Y:S01]  /*14920*/  LDL.LU.64 R154, [R1+0xd40] ;  /* 0x000d4000019a7983 */ /* 0x000f220000300a00 */
[----:B------:R-:W-:-:S02]  /*14930*/  ISETP.GE.U32.AND P1, PT, R118, 0x7ffffea9, PT ;  /* 0x7ffffea97600780c */ /* 0x000fc40003f26070 */
[----:B------:R-:W-:-:S04]  /*14940*/  IADD3 R118, R4, -0xdc, RZ ;  /* 0xffffff2404767810 */ /* 0x000fc80007ffe0ff */
[----:B------:R-:W-:Y:S02]  /*14950*/  ISETP.GE.U32.AND P6, PT, R118, 0x7ffffea5, PT ;  /* 0x7ffffea57600780c */ /* 0x000fe40003fc6070 */
[----:B------:R-:W-:-:S04]  /*14960*/  IADD3 R118, R4, -0xe0, RZ ;  /* 0xffffff2004767810 */ /* 0x000fc80007ffe0ff */
[----:B------:R-:W-:Y:S01]  /*14970*/  ISETP.GE.U32.AND P5, PT, R118, 0x7ffffea1, PT ;  /* 0x7ffffea17600780c */ /* 0x000fe20003fa6070 */
[----:B---3--:R-:W-:-:S04]  /*14980*/  IMAD.WIDE R146, R0, 0x4, R146 ;  /* 0x0000000400927825 */ /* 0x008fc800078e0292 */
[C---:B-----5:R-:W-:Y:S01]  /*14990*/  IMAD.WIDE R144, R0.reuse, 0x4, R144 ;  /* 0x0000000400907825 */ /* 0x060fe200078e0290 */
[----:B------:R-:W-:Y:S03]  /*149a0*/  STL.64 [R1+0x6f0], R146 ;  /* 0x0006f09201007387 */ /* 0x000fe60000100a00 */
[C---:B------:R-:W-:Y:S01]  /*149b0*/  IMAD.WIDE R142, R0.reuse, 0x4, R142 ;  /* 0x00000004008e7825 */ /* 0x040fe200078e028e */
[----:B------:R1:W-:Y:S03]  /*149c0*/  STL.64 [R1+0x6e8], R144 ;  /* 0x0006e89001007387 */ /* 0x0003e60000100a00 */
[C---:B------:R-:W-:Y:S01]  /*149d0*/  IMAD.WIDE R120, R0.reuse, 0x4, R150 ;  /* 0x0000000400787825 */ /* 0x040fe200078e0296 */
[----:B------:R3:W-:Y:S04]  /*149e0*/  STL.64 [R1+0x6e0], R142 ;  /* 0x0006e08e01007387 */ /* 0x0007e80000100a00 */
[----:B------:R5:W-:Y:S04]  /*149f0*/  LDGSTS.E [R127+0x6b800], [R146.64], !P1 ;  /* 0x6b800000927f7fae */ /* 0x000be8000c921848 */
[----:B------:R1:W-:Y:S04]  /*14a00*/  LDGSTS.E [R127+0x6ba00], [R144.64], !P1 ;  /* 0x6ba00000907f7fae */ /* 0x0003e8000c921848 */
[----:B------:R3:W-:Y:S04]  /*14a10*/  STL.64 [R1+0x6d8], R120 ;  /* 0x0006d87801007387 */ /* 0x0007e80000100a00 */
[----:B------:R3:W-:Y:S04]  /*14a20*/  LDGSTS.E [R127+0x6bc00], [R142.64], !P1 ;  /* 0x6bc000008e7f7fae */ /* 0x0007e8000c921848 */
[----:B-1----:R-:W2:Y:S04]  /*14a30*/  LDL.LU.64 R144, [R1+0xd48] ;  /* 0x000d480001907983 */ /* 0x002ea80000300a00 */
[----:B------:R1:W-:Y:S04]  /*14a40*/  LDGSTS.E [R127+0x6be00], [R120.64], !P1 ;  /* 0x6be00000787f7fae */ /* 0x0003e8000c921848 */
[----:B---3--:R-:W3:Y:S01]  /*14a50*/  LDL.LU.64 R142, [R1+0xd58] ;  /* 0x000d5800018e7983 */ /* 0x008ee20000300a00 */
[----:B------:R-:W-:-:S03]  /*14a60*/  IMAD.WIDE R150, R0, 0x4, R140 ;  /* 0x0000000400967825 */ /* 0x000fc600078e028c */
[----:B------:R-:W3:Y:S04]  /*14a70*/  LDL.LU.64 R140, [R1+0xd60] ;  /* 0x000d6000018c7983 */ /* 0x000ee80000300a00 */
[----:B------:R-:W-:Y:S04]  /*14a80*/  STL.64 [R1+0x6d0], R150 ;  /* 0x0006d09601007387 */ /* 0x000fe80000100a00 */
[----:B-----5:R-:W5:Y:S01]  /*14a90*/  LDL.LU.64 R146, [R1+0xd70] ;  /* 0x000d700001927983 */ /* 0x020f620000300a00 */
[----:B------:R-:W-:-:S03]  /*14aa0*/  IMAD.WIDE R138, R0, 0x4, R138 ;  /* 0x00000004008a7825 */ /* 0x000fc600078e028a */
[----:B------:R4:W-:Y:S02]  /*14ab0*/  LDGSTS.E [R127+0x6d800], [R150.64], !P6 ;  /* 0x6d800000967f7fae */ /* 0x0009e4000f121848 */
[----:B----4-:R-:W-:-:S04]  /*14ac0*/  IMAD.WIDE R136, R0, 0x4, R136 ;  /* 0x0000000400887825 */ /* 0x010fc800078e0288 */
[C---:B-1----:R-:W-:Y:S01]  /*14ad0*/  IMAD.WIDE R120, R0.reuse, 0x4, R152 ;  /* 0x0000000400787825 */ /* 0x042fe200078e0298 */
[----:B------:R1:W-:Y:S04]  /*14ae0*/  STL.64 [R1+0x6c8], R138 ;  /* 0x0006c88a01007387 */ /* 0x0003e80000100a00 */
[----:B------:R4:W-:Y:S04]  /*14af0*/  STL.64 [R1+0x6c0], R136 ;  /* 0x0006c08801007387 */ /* 0x0009e80000100a00 */
[----:B------:R1:W-:Y:S04]  /*14b00*/  LDGSTS.E [R127+0x6da00], [R138.64], !P6 ;  /* 0x6da000008a7f7fae */ /* 0x0003e8000f121848 */
[----:B------:R4:W-:Y:S04]  /*14b10*/  STL.64 [R1+0x6b8], R120 ;  /* 0x0006b87801007387 */ /* 0x0009e80000100a00 */
[----:B------:R4:W-:Y:S04]  /*14b20*/  LDGSTS.E [R127+0x6dc00], [R136.64], !P6 ;  /* 0x6dc00000887f7fae */ /* 0x0009e8000f121848 */
[----:B-1----:R-:W5:Y:S04]  /*14b30*/  LDL.LU.64 R138, [R1+0xd78] ;  /* 0x000d7800018a7983 */ /* 0x002f680000300a00 */
[----:B------:R1:W-:Y:S04]  /*14b40*/  LDGSTS.E [R127+0x6de00], [R120.64], !P6 ;  /* 0x6de00000787f7fae */ /* 0x0003e8000f121848 */
[----:B----4-:R-:W4:Y:S01]  /*14b50*/  LDL.LU.64 R136, [R1+0xd88] ;  /* 0x000d880001887983 */ /* 0x010f220000300a00 */
[----:B------:R-:W-:-:S05]  /*14b60*/  IMAD.WIDE R150, R0, 0x4, R148 ;  /* 0x0000000400967825 */ /* 0x000fca00078e0294 */
[----:B------:R1:W-:Y:S01]  /*14b70*/  LDGSTS.E [R127+0x6f800], [R150.64], !P5 ;  /* 0x6f800000967f7fae */ /* 0x0003e2000e921848 */
[----:B------:R-:W-:-:S04]  /*14b80*/  IMAD.WIDE R132, R0, 0x4, R132 ;  /* 0x0000000400847825 */ /* 0x000fc800078e0284 */
[C---:B------:R-:W-:Y:S01]  /*14b90*/  IMAD.WIDE R148, R0.reuse, 0x4, R134 ;  /* 0x0000000400947825 */ /* 0x040fe200078e0286 */
[----:B------:R1:W-:Y:S04]  /*14ba0*/  LDGSTS.E [R127+0x6fa00], [R132.64], !P5 ;  /* 0x6fa00000847f7fae */ /* 0x0003e8000e921848 */
[----:B------:R-:W4:Y:S01]  /*14bb0*/  LDL.LU.64 R134, [R1+0xd90] ;  /* 0x000d900001867983 */ /* 0x000f220000300a00 */
[----:B-1----:R-:W-:-:S03]  /*14bc0*/  IMAD.WIDE R120, R0, 0x4, R154 ;  /* 0x0000000400787825 */ /* 0x002fc600078e029a */
[----:B------:R-:W-:Y:S04]  /*14bd0*/  STL.64 [R1+0x6b0], R150 ;  /* 0x0006b09601007387 */ /* 0x000fe80000100a00 */
[----:B------:R-:W4:Y:S04]  /*14be0*/  LDL.LU.64 R152, [R1+0xda0] ;  /* 0x000da00001987983 */ /* 0x000f280000300a00 */
[----:B------:R1:W-:Y:S04]  /*14bf0*/  STL.64 [R1+0x6a8], R132 ;  /* 0x0006a88401007387 */ /* 0x0003e80000100a00 */
[----:B------:R1:W-:Y:S04]  /*14c00*/  STL.64 [R1+0x6a0], R148 ;  /* 0x0006a09401007387 */ /* 0x0003e80000100a00 */
[----:B------:R5:W-:Y:S04]  /*14c10*/  STL.64 [R1+0x698], R120 ;  /* 0x0006987801007387 */ /* 0x000be80000100a00 */
[----:B-1----:R-:W4:Y:S01]  /*14c20*/  LDL.LU.64 R132, [R1+0xda8] ;  /* 0x000da80001847983 */ /* 0x002f220000300a00 */
[----:B------:R-:W-:-:S03]  /*14c30*/  IADD3 R118, R4, -0xe4, RZ ;  /* 0xffffff1c04767810 */ /* 0x000fc60007ffe0ff */
[----:B------:R1:W-:Y:S01]  /*14c40*/  LDGSTS.E [R127+0x6fc00], [R148.64], !P5 ;  /* 0x6fc00000947f7fae */ /* 0x0003e2000e921848 */
[----:B------:R-:W-:Y:S02]  /*14c50*/  ISETP.GE.U32.AND P2, PT, R118, 0x7ffffe9d, PT ;  /* 0x7ffffe9d7600780c */ /* 0x000fe40003f46070 */
[----:B------:R-:W-:Y:S01]  /*14c60*/  IADD3 R118, R4, -0xe8, RZ ;  /* 0xffffff1804767810 */ /* 0x000fe20007ffe0ff */
[----:B------:R5:W-:Y:S04]  /*14c70*/  LDGSTS.E [R127+0x6fe00], [R120.64], !P5 ;  /* 0x6fe00000787f7fae */ /* 0x000be8000e921848 */
[----:B------:R-:W4:Y:S01]  /*14c80*/  LDL.LU.64 R150, [R1+0xdb8] ;  /* 0x000db80001967983 */ /* 0x000f220000300a00 */
[----:B------:R-:W-:-:S03]  /*14c90*/  ISETP.GE.U32.AND P3, PT, R118, 0x7ffffe99, PT ;  /* 0x7ffffe997600780c */ /* 0x000fc60003f66070 */
[----:B-1----:R-:W4:Y:S01]  /*14ca0*/  LDL.LU.64 R148, [R1+0xdc0] ;  /* 0x000dc00001947983 */ /* 0x002f220000300a00 */
[----:B--2---:R-:W-:-:S05]  /*14cb0*/  IMAD.WIDE R144, R0, 0x4, R144 ;  /* 0x0000000400907825 */ /* 0x004fca00078e0290 */
[----:B------:R-:W-:Y:S01]  /*14cc0*/  STL.64 [R1+0x690], R144 ;  /* 0x0006909001007387 */ /* 0x000fe20000100a00 */
[----:B---3--:R-:W-:-:S03]  /*14cd0*/  IMAD.WIDE R142, R0, 0x4, R142 ;  /* 0x00000004008e7825 */ /* 0x008fc600078e028e */
[----:B------:R-:W2:Y:S04]  /*14ce0*/  LDL.LU.64 R154, [R1+0xdd0] ;  /* 0x000dd000019a7983 */ /* 0x000ea80000300a00 */
[----:B------:R1:W-:Y:S04]  /*14cf0*/  STL.64 [R1+0x688], R142 ;  /* 0x0006888e01007387 */ /* 0x0003e80000100a00 */
[----:B------:R3:W-:Y:S04]  /*14d00*/  LDGSTS.E [R127+0x71800], [R144.64], !P2 ;  /* 0x71800000907f7fae */ /* 0x0007e8000d121848 */
[----:B------:R1:W-:Y:S01]  /*14d10*/  LDGSTS.E [R127+0x71a00], [R142.64], !P2 ;  /* 0x71a000008e7f7fae */ /* 0x0003e2000d121848 */
[----:B------:R-:W-:-:S04]  /*14d20*/  IMAD.WIDE R140, R0, 0x4, R140 ;  /* 0x00000004008c7825 */ /* 0x000fc800078e028c */
[C---:B-----5:R-:W-:Y:S01]  /*14d30*/  IMAD.WIDE R120, R0.reuse, 0x4, R146 ;  /* 0x0000000400787825 */ /* 0x060fe200078e0292 */
[----:B------:R5:W-:Y:S04]  /*14d40*/  STL.64 [R1+0x680], R140 ;  /* 0x0006808c01007387 */ /* 0x000be80000100a00 */
[----:B------:R3:W-:Y:S04]  /*14d50*/  STL.64 [R1+0x678], R120 ;  /* 0x0006787801007387 */ /* 0x0007e80000100a00 */
[----:B-1----:R-:W2:Y:S04]  /*14d60*/  LDL.LU.64 R142, [R1+0xdd8] ;  /* 0x000dd800018e7983 */ /* 0x002ea80000300a00 */
[----:B------:R5:W-:Y:S04]  /*14d70*/  LDGSTS.E [R127+0x71c00], [R140.64], !P2 ;  /* 0x71c000008c7f7fae */ /* 0x000be8000d121848 */
[----:B------:R1:W-:Y:S04]  /*14d80*/  LDGSTS.E [R127+0x71e00], [R120.64], !P2 ;  /* 0x71e00000787f7fae */ /* 0x0003e8000d121848 */
[----:B-----5:R-:W5:Y:S04]  /*14d90*/  LDL.LU.64 R140, [R1+0xde8] ;  /* 0x000de800018c7983 */ /* 0x020f680000300a00 */
[----:B------:R-:W5:Y:S01]  /*14da0*/  LDL.LU.64 R146, [R1+0xdf0] ;  /* 0x000df00001927983 */ /* 0x000f620000300a00 */
[----:B------:R-:W-:-:S05]  /*14db0*/  IMAD.WIDE R138, R0, 0x4, R138 ;  /* 0x00000004008a7825 */ /* 0x000fca00078e028a */
[----:B------:R1:W-:Y:S01]  /*14dc0*/  STL.64 [R1+0x670], R138 ;  /* 0x0006708a01007387 */ /* 0x0003e20000100a00 */
[----:B----4-:R-:W-:-:S03]  /*14dd0*/  IMAD.WIDE R136, R0, 0x4, R136 ;  /* 0x0000000400887825 */ /* 0x010fc600078e0288 */
[----:B---3--:R-:W3:Y:S04]  /*14de0*/  LDL.LU.64 R144, [R1+0xdf8] ;  /* 0x000df80001907983 */ /* 0x008ee80000300a00 */
[----:B------:R4:W-:Y:S04]  /*14df0*/  STL.64 [R1+0x668], R136 ;  /* 0x0006688801007387 */ /* 0x0009e80000100a00 */
[----:B------:R1:W-:Y:S04]  /*14e00*/  LDGSTS.E [R127+0x73800], [R138.64], !P3 ;  /* 0x738000008a7f7fae */ /* 0x0003e8000d921848 */
[----:B------:R4:W-:Y:S01]  /*14e10*/  LDGSTS.E [R127+0x73a00], [R136.64], !P3 ;  /* 0x73a00000887f7fae */ /* 0x0009e2000d921848 */
[----:B------:R-:W-:-:S04]  /*14e20*/  IMAD.WIDE R134, R0, 0x4, R134 ;  /* 0x0000000400867825 */ /* 0x000fc800078e0286 */
[C---:B-1----:R-:W-:Y:S01]  /*14e30*/  IMAD.WIDE R120, R0.reuse, 0x4, R152 ;  /* 0x0000000400787825 */ /* 0x042fe200078e0298 */
[----:B------:R1:W-:Y:S04]  /*14e40*/  STL.64 [R1+0x660], R134 ;  /* 0x0006608601007387 */ /* 0x0003e80000100a00 */
[----:B------:R2:W-:Y:S04]  /*14e50*/  STL.64 [R1+0x658], R120 ;  /* 0x0006587801007387 */ /* 0x0005e80000100a00 */
[----:B------:R-:W3:Y:S04]  /*14e60*/  LDL.LU.64 R138, [R1+0xe08] ;  /* 0x000e0800018a7983 */ /* 0x000ee80000300a00 */
[----:B----4-:R-:W4:Y:S01]  /*14e70*/  LDL.LU.64 R136, [R1+0xe10] ;  /* 0x000e100001887983 */ /* 0x010f220000300a00 */
[----:B------:R-:W-:-:S03]  /*14e80*/  IMAD.WIDE R152, R0, 0x4, R132 ;  /* 0x0000000400987825 */ /* 0x000fc600078e0284 */
[----:B------:R1:W-:Y:S01]  /*14e90*/  LDGSTS.E [R127+0x73c00], [R134.64], !P3 ;  /* 0x73c00000867f7fae */ /* 0x0003e2000d921848 */
[----:B------:R-:W-:-:S03]  /*14ea0*/  IADD3 R118, R4, -0xec, RZ ;  /* 0xffffff1404767810 */ /* 0x000fc60007ffe0ff */
[----:B------:R2:W-:Y:S04]  /*14eb0*/  LDGSTS.E [R127+0x73e00], [R120.64], !P3 ;  /* 0x73e00000787f7fae */ /* 0x0005e8000d921848 */
[----:B-1----:R-:W4:Y:S04]  /*14ec0*/  LDL.LU.64 R134, [R1+0xe18] ;  /* 0x000e180001867983 */ /* 0x002f280000300a00 */
[----:B------:R1:W-:Y:S04]  /*14ed0*/  STL.64 [R1+0x650], R152 ;  /* 0x0006509801007387 */ /* 0x0003e80000100a00 */
[----:B------:R-:W4:Y:S01]  /*14ee0*/  LDL.LU.64 R132, [R1+0xe20] ;  /* 0x000e200001847983 */ /* 0x000f220000300a00 */
[----:B------:R-:W-:Y:S01]  /*14ef0*/  ISETP.GE.U32.AND P4, PT, R118, 0x7ffffe95, PT ;  /* 0x7ffffe957600780c */ /* 0x000fe20003f86070 */
[----:B------:R-:W-:Y:S01]  /*14f00*/  IMAD.WIDE R150, R0, 0x4, R150 ;  /* 0x0000000400967825 */ /* 0x000fe200078e0296 */
[----:B------:R-:W-:-:S03]  /*14f10*/  IADD3 R118, R4, -0xf0, RZ ;  /* 0xffffff1004767810 */ /* 0x000fc60007ffe0ff */
[----:B------:R-:W-:Y:S01]  /*14f20*/  IMAD.WIDE R148, R0, 0x4, R148 ;  /* 0x0000000400947825 */ /* 0x000fe200078e0294 */
[----:B------:R-:W-:Y:S01]  /*14f30*/  ISETP.GE.U32.AND P0, PT, R118, 0x7ffffe91, PT ;  /* 0x7ffffe917600780c */ /* 0x000fe20003f06070 */
[----:B------:R1:W-:Y:S04]  /*14f40*/  STL.64 [R1+0x648], R150 ;  /* 0x0006489601007387 */ /* 0x0003e80000100a00 */
[----:B------:R1:W-:Y:S04]  /*14f50*/  STL.64 [R1+0x640], R148 ;  /* 0x0006409401007387 */ /* 0x0003e80000100a00 */
[----:B------:R1:W-:Y:S04]  /*14f60*/  LDGSTS.E [R127+0x75800], [R152.64], !P4 ;  /* 0x75800000987f7fae */ /* 0x0003e8000e121848 */
[----:B------:R1:W-:Y:S04]  /*14f70*/  LDGSTS.E [R127+0x75a00], [R150.64], !P4 ;  /* 0x75a00000967f7fae */ /* 0x0003e8000e121848 */
[----:B------:R1:W-:Y:S01]  /*14f80*/  LDGSTS.E [R127+0x75c00], [R148.64], !P4 ;  /* 0x75c00000947f7fae */ /* 0x0003e2000e121848 */
[----:B--2---:R-:W-:-:S05]  /*14f90*/  IMAD.WIDE R120, R0, 0x4, R154 ;  /* 0x0000000400787825 */ /* 0x004fca00078e029a */
[----:B------:R3:W-:Y:S04]  /*14fa0*/  STL.64 [R1+0x638], R120 ;  /* 0x0006387801007387 */ /* 0x0007e80000100a00 */
[----:B-1----:R-:W2:Y:S04]  /*14fb0*/  LDL.LU.64 R152, [R1+0xe30] ;  /* 0x000e300001987983 */ /* 0x002ea80000300a00 */
[----:B------:R-:W2:Y:S04]  /*14fc0*/  LDL.LU.64 R150, [R1+0xe38] ;  /* 0x000e380001967983 */ /* 0x000ea80000300a00 */
[----:B------:R-:W2:Y:S04]  /*14fd0*/  LDL.LU.64 R148, [R1+0xe40] ;  /* 0x000e400001947983 */ /* 0x000ea80000300a00 */
[----:B------:R3:W-:Y:S01]  /*14fe0*/  LDGSTS.E [R127+0x75e00], [R120.64], !P4 ;  /* 0x75e00000787f7fae */ /* 0x0007e2000e121848 */
[----:B------:R-:W-:-:S05]  /*14ff0*/  IMAD.WIDE R142, R0, 0x4, R142 ;  /* 0x00000004008e7825 */ /* 0x000fca00078e028e */
[----:B------:R1:W-:Y:S04]  /*15000*/  STL.64 [R1+0x630], R142 ;  /* 0x0006308e01007387 */ /* 0x0003e80000100a00 */
[----:B------:R-:W2:Y:S04]  /*15010*/  LDL.LU.64 R154, [R1+0xe50] ;  /* 0x000e5000019a7983 */ /* 0x000ea80000300a00 */
[----:B------:R1:W-:Y:S01]  /*15020*/  LDGSTS.E [R127+0x77800], [R142.64], !P0 ;  /* 0x778000008e7f7fae */ /* 0x0003e2000c121848 */
[----:B-----5:R-:W-:-:S04]  /*15030*/  IMAD.WIDE R140, R0, 0x4, R140 ;  /* 0x00000004008c7825 */ /* 0x020fc800078e028c */
[C---:B------:R-:W-:Y:S01]  /*15040*/  IMAD.WIDE R156, R0.reuse, 0x4, R146 ;  /* 0x00000004009c7825 */ /* 0x040fe200078e0292 */
[----:B------:R5:W-:Y:S04]  /*15050*/  STL.64 [R1+0x628], R140 ;  /* 0x0006288c01007387 */ /* 0x000be80000100a00 */
[----:B------:R1:W-:Y:S04]  /*15060*/  STL.64 [R1+0x620], R156 ;  /* 0x0006209c01007387 */ /* 0x0003e80000100a00 */
[----:B------:R5:W-:Y:S01]  /*15070*/  LDGSTS.E [R127+0x77a00], [R140.64], !P0 ;  /* 0x77a000008c7f7fae */ /* 0x000be2000c121848 */
[----:B---3--:R-:W-:-:S03]  /*15080*/  IMAD.WIDE R120, R0, 0x4, R144 ;  /* 0x0000000400787825 */ /* 0x008fc600078e0290 */
[----:B------:R3:W-:Y:S04]  /*15090*/  LDGSTS.E [R127+0x77c00], [R156.64], !P0 ;  /* 0x77c000009c7f7fae */ /* 0x0007e8000c121848 */
[----:B------:R3:W-:Y:S04]  /*150a0*/  STL.64 [R1+0x618], R120 ;  /* 0x0006187801007387 */ /* 0x0007e80000100a00 */
[----:B-1----:R-:W2:Y:S04]  /*150b0*/  LDL.LU.64 R142, [R1+0xe58] ;  /* 0x000e5800018e7983 */ /* 0x002ea80000300a00 */
[----:B-----5:R-:W5:Y:S04]  /*150c0*/  LDL.LU.64 R140, [R1+0xe68] ;  /* 0x000e6800018c7983 */ /* 0x020f680000300a00 */
[----:B------:R-:W5:Y:S04]  /*150d0*/  LDL.LU.64 R146, [R1+0xe70] ;  /* 0x000e700001927983 */ /* 0x000f680000300a00 */
[----:B------:R-:W5:Y:S04]  /*150e0*/  LDL.LU.64 R144, [R1+0xe80] ;  /* 0x000e800001907983 */ /* 0x000f680000300a00 */
[----:B------:R1:W-:Y:S01]  /*150f0*/  LDGSTS.E [R127+0x77e00], [R120.64], !P0 ;  /* 0x77e00000787f7fae */ /* 0x0003e2000c121848 */
[----:B------:R-:W-:-:S04]  /*15100*/  IMAD.WIDE R160, R0, 0x4, R138 ;  /* 0x0000000400a07825 */ /* 0x000fc800078e028a */
[C---:B----4-:R-:W-:Y:S01]  /*15110*/  IMAD.WIDE R158, R0.reuse, 0x4, R136 ;  /* 0x00000004009e7825 */ /* 0x050fe200078e0288 */
[----:B------:R-:W-:Y:S03]  /*15120*/  STL.64 [R1+0x610], R160 ;  /* 0x000610a001007387 */ /* 0x000fe60000100a00 */
[C---:B---3--:R-:W-:Y:S02]  /*15130*/  IMAD.WIDE R156, R0.reuse, 0x4, R134 ;  /* 0x00000004009c7825 */ /* 0x048fe400078e0286 */
[----:B------:R-:W3:Y:S04]  /*15140*/  LDL.LU.64 R134, [R1+0xe88] ;  /* 0x000e880001867983 */ /* 0x000ee80000300a00 */
[----:B------:R-:W-:Y:S01]  /*15150*/  STL.64 [R1+0x608], R158 ;  /* 0x0006089e01007387 */ /* 0x000fe20000100a00 */
[----:B-1----:R-:W-:-:S03]  /*15160*/  IMAD.WIDE R120, R0, 0x4, R132 ;  /* 0x0000000400787825 */ /* 0x002fc600078e0284 */
[----:B------:R-:W4:Y:S04]  /*15170*/  LDL.LU.64 R132, [R1+0xe98] ;  /* 0x000e980001847983 */ /* 0x000f280000300a00 */
[----:B------:R-:W-:Y:S04]  /*15180*/  STL.64 [R1+0x600], R156 ;  /* 0x0006009c01007387 */ /* 0x000fe80000100a00 */
[----:B------:R-:W4:Y:S04]  /*15190*/  LDL.LU.64 R138, [R1+0xea0] ;  /* 0x000ea000018a7983 */ /* 0x000f280000300a00 */
[----:B------:R1:W-:Y:S04]  /*151a0*/  STL.64 [R1+0x5f8], R120 ;  /* 0x0005f87801007387 */ /* 0x0003e80000100a00 */
[----:B------:R-:W4:Y:S01]  /*151b0*/  LDL.LU.64 R136, [R1+0xeb0] ;  /* 0x000eb00001887983 */ /* 0x000f220000300a00 */
[----:B------:R-:W-:-:S04]  /*151c0*/  IADD3 R118, R4, -0xf4, RZ ;  /* 0xffffff0c04767810 */ /* 0x000fc80007ffe0ff */
[----:B------:R-:W-:Y:S02]  /*151d0*/  ISETP.GE.U32.AND P1, PT, R118, 0x7ffffe8d, PT ;  /* 0x7ffffe8d7600780c */ /* 0x000fe40003f26070 */
[----:B------:R-:W-:-:S04]  /*151e0*/  IADD3 R118, R4, -0xf8, RZ ;  /* 0xffffff0804767810 */ /* 0x000fc80007ffe0ff */
[----:B------:R-:W-:Y:S02]  /*151f0*/  ISETP.GE.U32.AND P6, PT, R118, 0x7ffffe89, PT ;  /* 0x7ffffe897600780c */ /* 0x000fe40003fc6070 */
[----:B------:R-:W-:-:S04]  /*15200*/  IADD3 R118, R4, -0xfc, RZ ;  /* 0xffffff0404767810 */ /* 0x000fc80007ffe0ff */
[----:B------:R-:W-:Y:S01]  /*15210*/  ISETP.GE.U32.AND P5, PT, R118, 0x7ffffe85, PT ;  /* 0x7ffffe857600780c */ /* 0x000fe20003fa6070 */
[----:B------:R1:W-:Y:S01]  /*15220*/  LDGSTS.E [R127+0x79800], [R160.64], !P1 ;  /* 0x79800000a07f7fae */ /* 0x0003e2000c921848 */
[----:B------:R-:W-:-:S03]  /*15230*/  IADD3 R118, R4, -0x101, RZ ;  /* 0xfffffeff04767810 */ /* 0x000fc60007ffe0ff */
[----:B------:R1:W-:Y:S01]  /*15240*/  LDGSTS.E [R127+0x79a00], [R158.64], !P1 ;  /* 0x79a000009e7f7fae */ /* 0x0003e2000c921848 */
[----:B------:R-:W-:Y:S02]  /*15250*/  ISETP.GE.U32.AND P2, PT, R118, 0x7ffffe80, PT ;  /* 0x7ffffe807600780c */ /* 0x000fe40003f46070 */
[----:B------:R-:W-:Y:S01]  /*15260*/  IADD3 R118, R4, -0x105, RZ ;  /* 0xfffffefb04767810 */ /* 0x000fe20007ffe0ff */
[----:B------:R1:W-:Y:S03]  /*15270*/  LDGSTS.E [R127+0x79c00], [R156.64], !P1 ;  /* 0x79c000009c7f7fae */ /* 0x0003e6000c921848 */
[----:B------:R-:W-:Y:S01]  /*15280*/  ISETP.GE.U32.AND P3, PT, R118, 0x7ffffe7c, PT ;  /* 0x7ffffe7c7600780c */ /* 0x000fe20003f66070 */
[----:B------:R1:W-:Y:S01]  /*15290*/  LDGSTS.E [R127+0x79e00], [R120.64], !P1 ;  /* 0x79e00000787f7fae */ /* 0x0003e2000c921848 */
[----:B------:R-:W-:-:S04]  /*152a0*/  IADD3 R118, R4, -0x109, RZ ;  /* 0xfffffef704767810 */ /* 0x000fc80007ffe0ff */
[----:B------:R-:W-:Y:S02]  /*152b0*/  ISETP.GE.U32.AND P4, PT, R118, 0x7ffffe78, PT ;  /* 0x7ffffe787600780c */ /* 0x000fe40003f86070 */
[----:B------:R-:W-:-:S04]  /*152c0*/  IADD3 R118, R4, -0x10d, RZ ;  /* 0xfffffef304767810 */ /* 0x000fc80007ffe0ff */
[----:B------:R-:W-:Y:S02]  /*152d0*/  ISETP.GE.U32.AND P0, PT, R118, 0x7ffffe74, PT ;  /* 0x7ffffe747600780c */ /* 0x000fe40003f06070 */
[----:B------:R-:W-:-:S04]  /*152e0*/  IADD3 R118, R4, -0x111, RZ ;  /* 0xfffffeef04767810 */ /* 0x000fc80007ffe0ff */
[----:B------:R-:W-:Y:S02]  /*152f0*/  ISETP.GE.U32.AND P1, PT, R118, 0x7ffffe70, PT ;  /* 0x7ffffe707600780c */ /* 0x000fe40003f26070 */
[----:B------:R-:W-:Y:S01]  /*15300*/  IADD3 R118, R4, -0x100, RZ ;  /* 0xffffff0004767810 */ /* 0x000fe20007ffe0ff */
[----:B------:R-:W-:Y:S02]  /*15310*/  ULDC UR4, c[0x0][0x18c] ;  /* 0x0000630000047ab9 */ /* 0x000fe40000000800 */
[----:B------:R-:W-:Y:S01]  /*15320*/  USHF.L.U32 UR4, UR4, 0x7, URZ ;  /* 0x0000000704047899 */ /* 0x000fe2000800063f */
[----:B--2---:R-:W-:-:S04]  /*15330*/  IMAD.WIDE R152, R0, 0x4, R152 ;  /* 0x0000000400987825 */ /* 0x004fc800078e0298 */
[C---:B------:R-:W-:Y:S01]  /*15340*/  IMAD.WIDE R150, R0.reuse, 0x4, R150 ;  /* 0x0000000400967825 */ /* 0x040fe200078e0296 */
[----:B------:R2:W-:Y:S03]  /*15350*/  LDGSTS.E [R127+0x7b800], [R152.64], !P6 ;  /* 0x7b800000987f7fae */ /* 0x0005e6000f121848 */
[C---:B------:R-:W-:Y:S01]  /*15360*/  IMAD.WIDE R148, R0.reuse, 0x4, R148 ;  /* 0x0000000400947825 */ /* 0x040fe200078e0294 */
[----:B------:R2:W-:Y:S04]  /*15370*/  LDGSTS.E [R127+0x7ba00], [R150.64], !P6 ;  /* 0x7ba00000967f7fae */ /* 0x0005e8000f121848 */
[----:B------:R2:W-:Y:S04]  /*15380*/  LDGSTS.E [R127+0x7bc00], [R148.64], !P6 ;  /* 0x7bc00000947f7fae */ /* 0x0005e8000f121848 */
[----:B------:R-:W-:Y:S04]  /*15390*/  STL.64 [R1+0x5f0], R152 ;  /* 0x0005f09801007387 */ /* 0x000fe80000100a00 */
[----:B------:R-:W-:Y:S04]  /*153a0*/  STL.64 [R1+0x5e8], R150 ;  /* 0x0005e89601007387 */ /* 0x000fe80000100a00 */
[----:B------:R-:W-:Y:S01]  /*153b0*/  STL.64 [R1+0x5e0], R148 ;  /* 0x0005e09401007387 */ /* 0x000fe20000100a00 */
[----:B-1----:R-:W-:-:S05]  /*153c0*/  IMAD.WIDE R120, R0, 0x4, R154 ;  /* 0x0000000400787825 */ /* 0x002fca00078e029a */
[----:B------:R1:W-:Y:S01]  /*153d0*/  LDGSTS.E [R127+0x7be00], [R120.64], !P6 ;  /* 0x7be00000787f7fae */ /* 0x0003e2000f121848 */
[----:B------:R-:W-:-:S03]  /*153e0*/  ISETP.GE.U32.AND P6, PT, R118, 0x7ffffe81, PT ;  /* 0x7ffffe817600780c */ /* 0x000fc60003fc6070 */
[----:B------:R1:W-:Y:S01]  /*153f0*/  STL.64 [R1+0x5d8], R120 ;  /* 0x0005d87801007387 */ /* 0x0003e20000100a00 */
[----:B------:R-:W-:-:S04]  /*15400*/  IMAD.WIDE R142, R0, 0x4, R142 ;  /* 0x00000004008e7825 */ /* 0x000fc800078e028e */
[C---:B-----5:R-:W-:Y:S01]  /*15410*/  IMAD.WIDE R140, R0.reuse, 0x4, R140 ;  /* 0x00000004008c7825 */ /* 0x060fe200078e028c */
[----:B------:R-:W-:Y:S03]  /*15420*/  STL.64 [R1+0x5d0], R142 ;  /* 0x0005d08e01007387 */ /* 0x000fe60000100a00 */
[C---:B-1----:R-:W-:Y:S01]  /*15430*/  IMAD.WIDE R120, R0.reuse, 0x4, R146 ;  /* 0x0000000400787825 */ /* 0x042fe200078e0292 */
[----:B------:R2:W-:Y:S03]  /*15440*/  LDGSTS.E [R127+0x7d800], [R142.64], !P5 ;  /* 0x7d8000008e7f7fae */ /* 0x0005e6000e921848 */
[----:B------:R-:W-:Y:S01]  /*15450*/  IMAD.WIDE R118, R0, 0x4, R144 ;  /* 0x0000000400767825 */ /* 0x000fe200078e0290 */
[----:B------:R-:W-:Y:S04]  /*15460*/  STL.64 [R1+0x5c8], R140 ;  /* 0x0005c88c01007387 */ /* 0x000fe80000100a00 */
[----:B------:R2:W-:Y:S04]  /*15470*/  LDGSTS.E [R127+0x7da00], [R140.64], !P5 ;  /* 0x7da000008c7f7fae */ /* 0x0005e8000e921848 */
[----:B------:R1:W-:Y:S04]  /*15480*/  STL.64 [R1+0x5c0], R120 ;  /* 0x0005c07801007387 */ /* 0x0003e80000100a00 */
[----:B------:R1:W-:Y:S04]  /*15490*/  LDGSTS.E [R127+0x7dc00], [R120.64], !P5 ;  /* 0x7dc00000787f7fae */ /* 0x0003e8000e921848 */
[----:B------:R5:W-:Y:S04]  /*154a0*/  STL.64 [R1+0x5b8], R118 ;  /* 0x0005b87601007387 */ /* 0x000be80000100a00 */
[----:B------:R5:W-:Y:S01]  /*154b0*/  LDGSTS.E [R127+0x7de00], [R118.64], !P5 ;  /* 0x7de00000767f7fae */ /* 0x000be2000e921848 */
[----:B------:R-:W-:-:S02]  /*154c0*/  ISETP.NE.U32.AND P5, PT, R5, RZ, PT ;  /* 0x000000ff0500720c */ /* 0x000fc40003fa5070 */
[----:B------:R-:W-:Y:S01]  /*154d0*/  IADD3 R5, R4, -0x115, RZ ;  /* 0xfffffeeb04057810 */ /* 0x000fe20007ffe0ff */
[----:B---3--:R-:W-:-:S05]  /*154e0*/  IMAD.WIDE R134, R0, 0x4, R134 ;  /* 0x0000000400867825 */ /* 0x008fca00078e0286 */
[----:B------:R2:W-:Y:S01]  /*154f0*/  LDGSTS.E [R127+0x7f800], [R134.64], !P6 ;  /* 0x7f800000867f7fae */ /* 0x0005e2000f121848 */
[----:B----4-:R-:W-:-:S05]  /*15500*/  IMAD.WIDE R132, R0, 0x4, R132 ;  /* 0x0000000400847825 */ /* 0x010fca00078e0284 */
[----:B------:R2:W-:Y:S01]  /*15510*/  LDGSTS.E [R127+0x7fa00], [R132.64], !P6 ;  /* 0x7fa00000847f7fae */ /* 0x0005e2000f121848 */
[----:B-1----:R-:W-:-:S05]  /*15520*/  IMAD.WIDE R120, R0, 0x4, R138 ;  /* 0x0000000400787825 */ /* 0x002fca00078e028a */
[----:B------:R1:W-:Y:S01]  /*15530*/  LDGSTS.E [R127+0x7fc00], [R120.64], !P6 ;  /* 0x7fc00000787f7fae */ /* 0x0003e2000f121848 */
[----:B-----5:R-:W-:-:S05]  /*15540*/  IMAD.WIDE R118, R0, 0x4, R136 ;  /* 0x0000000400767825 */ /* 0x020fca00078e0288 */
[----:B------:R3:W-:Y:S01]  /*15550*/  LDGSTS.E [R127+0x7fe00], [R118.64], !P6 ;  /* 0x7fe00000767f7fae */ /* 0x0007e2000f121848 */
[----:B------:R-:W-:Y:S01]  /*15560*/  ISETP.GE.U32.AND P6, PT, R5, 0x7ffffe6c, PT ;  /* 0x7ffffe6c0500780c */ /* 0x000fe20003fc6070 */
[----:B------:R-:W-:Y:S02]  /*15570*/  IMAD.U32 R5, RZ, RZ, UR4 ;  /* 0x00000004ff057e24 */ /* 0x000fe4000f8e00ff */
[----:B------:R-:W-:Y:S02]  /*15580*/  STL.64 [R1+0x5b0], R134 ;  /* 0x0005b08601007387 */ /* 0x000fe40000100a00 */
[C---:B------:R-:W-:Y:S02]  /*15590*/  IMAD.WIDE R108, R5.reuse, 0x4, R108 ;  /* 0x00000004056c7825 */ /* 0x040fe400078e026c */
[----:B------:R-:W-:Y:S02]  /*155a0*/  STL.64 [R1+0x5a8], R132 ;  /* 0x0005a88401007387 */ /* 0x000fe40000100a00 */
[----:B------:R-:W-:-:S02]  /*155b0*/  IMAD.WIDE R102, R5, 0x4, R102 ;  /* 0x0000000405667825 */ /* 0x000fc400078e0266 */
[----:B------:R1:W-:Y:S02]  /*155c0*/  STL.64 [R1+0x5a0], R120 ;  /* 0x0005a07801007387 */ /* 0x0003e40000100a00 */
[C---:B------:R-:W-:Y:S02]  /*155d0*/  IMAD.WIDE R104, R5.reuse, 0x4, R104 ;  /* 0x0000000405687825 */ /* 0x040fe400078e0268 */
[----:B------:R3:W-:Y:S02]  /*155e0*/  STL.64 [R1+0x598], R118 ;  /* 0x0005987601007387 */ /* 0x0007e40000100a00 */
[----:B------:R-:W-:Y:S02]  /*155f0*/  IMAD.WIDE R106, R5, 0x4, R106 ;  /* 0x00000004056a7825 */ /* 0x000fe400078e026a */
[----:B------:R2:W-:Y:S04]  /*15600*/  STL.64 [R1+0x590], R108 ;  /* 0x0005906c01007387 */ /* 0x0005e80000100a00 */
[----:B------:R2:W-:Y:S04]  /*15610*/  STL.64 [R1+0x578], R102 ;  /* 0x0005786601007387 */ /* 0x0005e80000100a00 */
[----:B------:R2:W-:Y:S04]  /*15620*/  STL.64 [R1+0x588], R104 ;  /* 0x0005886801007387 */ /* 0x0005e80000100a00 */
[----:B------:R2:W-:Y:S01]  /*15630*/  STL.64 [R1+0x580], R106 ;  /* 0x0005806a01007387 */ /* 0x0005e20000100a00 */
[----:B-1----:R-:W-:-:S02]  /*15640*/  IADD3 R121, R122, 0x100000, RZ ;  /* 0x001000007a797810 */ /* 0x002fc40007ffe0ff */
[C---:B------:R-:W-:Y:S02]  /*15650*/  IADD3 R120, R122.reuse, 0x100000, RZ ;  /* 0x001000007a787810 */ /* 0x040fe40007ffe0ff */
[C---:B---3--:R-:W-:Y:S02]  /*15660*/  IADD3 R119, R122.reuse, 0x100000, RZ ;  /* 0x001000007a777810 */ /* 0x048fe40007ffe0ff */
[----:B------:R-:W-:Y:S02]  /*15670*/  IADD3 R118, R122, 0x100000, RZ ;  /* 0x001000007a767810 */ /* 0x000fe40007ffe0ff */
[----:B------:R-:W0:Y:S01]  /*15680*/  LDGDEPBAR ;  /* 0x00000000000079af */ /* 0x000e220000000000 */
[----:B------:R-:W-:Y:S01]  /*15690*/  IMAD.WIDE R52, R5, 0x4, R52 ;  /* 0x0000000405347825 */ /* 0x000fe200078e0234 */
[----:B------:R-:W-:Y:S02]  /*156a0*/  LOP3.LUT R131, R131, 0x10, RZ, 0x3c, !PT ;  /* 0x0000001083837812 */ /* 0x000fe400078e3cff */
[----:B------:R1:W-:Y:S01]  /*156b0*/  LDGSTS.E [R121+0x48000], [R108.64], P5 ;  /* 0x480000006c797fae */ /* 0x0003e2000a921848 */
[----:B------:R-:W-:Y:S01]  /*156c0*/  IMAD.WIDE R66, R5, 0x4, R66 ;  /* 0x0000000405427825 */ /* 0x000fe200078e0242 */
[----:B------:R-:W-:-:S02]  /*156d0*/  LOP3.LUT R125, R125, 0x50, RZ, 0x3c, !PT ;  /* 0x000000507d7d7812 */ /* 0x000fc400078e3cff */
[----:B------:R3:W-:Y:S01]  /*156e0*/  LDGSTS.E [R120+0x49000], [R104.64], P5 ;  /* 0x4900000068787fae */ /* 0x0007e2000a921848 */
[----:B------:R-:W-:-:S03]  /*156f0*/  IMAD.WIDE R78, R5, 0x4, R78 ;  /* 0x00000004054e7825 */ /* 0x000fc600078e024e */
[----:B------:R4:W-:Y:S01]  /*15700*/  LDGSTS.E [R119+0x4a000], [R106.64], P5 ;  /* 0x4a0000006a777fae */ /* 0x0009e2000a921848 */
[----:B------:R-:W-:-:S03]  /*15710*/  IMAD.WIDE R90, R5, 0x4, R90 ;  /* 0x00000004055a7825 */ /* 0x000fc600078e025a */
[----:B------:R2:W-:Y:S01]  /*15720*/  LDGSTS.E [R118+0x4b000], [R102.64], P5 ;  /* 0x4b00000066767fae */ /* 0x0005e2000a921848 */
[C---:B------:R-:W-:Y:S01]  /*15730*/  IMAD.WIDE R2, R5.reuse, 0x4, R2 ;  /* 0x0000000405027825 */ /* 0x040fe200078e0202 */
[C---:B--23--:R-:W-:Y:S02]  /*15740*/  IADD3 R105, R122.reuse, 0x100000, RZ ;  /* 0x001000007a697810 */ /* 0x04cfe40007ffe0ff */
[----:B------:R2:W-:Y:S01]  /*15750*/  STL.64 [R1+0x570], R52 ;  /* 0x0005703401007387 */ /* 0x0005e20000100a00 */
[C---:B------:R-:W-:Y:S01]  /*15760*/  IADD3 R104, R122.reuse, 0x100000, RZ ;  /* 0x001000007a687810 */ /* 0x040fe20007ffe0ff */
[C---:B------:R-:W-:Y:S01]  /*15770*/  IMAD.WIDE R16, R5.reuse, 0x4, R16 ;  /* 0x0000000405107825 */ /* 0x040fe200078e0210 */
[C---:B----4-:R-:W-:Y:S01]  /*15780*/  IADD3 R106, R122.reuse, 0x100000, RZ ;  /* 0x001000007a6a7810 */ /* 0x050fe20007ffe0ff */
[----:B------:R3:W-:Y:S02]  /*15790*/  STL.64 [R1+0x568], R66 ;  /* 0x0005684201007387 */ /* 0x0007e40000100a00 */
[----:B------:R-:W-:Y:S01]  /*157a0*/  IMAD.WIDE R28, R5, 0x4, R28 ;  /* 0x00000004051c7825 */ /* 0x000fe200078e021c */
[----:B------:R-:W-:Y:S01]  /*157b0*/  IADD3 R103, R122, 0x100000, RZ ;  /* 0x001000007a677810 */ /* 0x000fe20007ffe0ff */
[----:B------:R2:W-:Y:S01]  /*157c0*/  LDGSTS.E [R106+0x4c000], [R52.64], P5 ;  /* 0x4c000000346a7fae */ /* 0x0005e2000a921848 */
[----:B------:R-:W-:Y:S01]  /*157d0*/  IADD3 R102, R131, 0x100000, RZ ;  /* 0x0010000083667810 */ /* 0x000fe20007ffe0ff */
[----:B------:R-:W-:-:S02]  /*157e0*/  IMAD.WIDE R40, R5, 0x4, R40 ;  /* 0x0000000405287825 */ /* 0x000fc400078e0228 */
[----:B------:R3:W-:Y:S02]  /*157f0*/  LDGSTS.E [R105+0x4d000], [R66.64], P5 ;  /* 0x4d00000042697fae */ /* 0x0007e4000a921848 */
[C---:B------:R-:W-:Y:S02]  /*15800*/  IMAD.WIDE R54, R5.reuse, 0x4, R54 ;  /* 0x0000000405367825 */ /* 0x040fe400078e0236 */
[----:B------:R-:W-:Y:S02]  /*15810*/  STL.64 [R1+0x560], R78 ;  /* 0x0005604e01007387 */ /* 0x000fe40000100a00 */
[----:B------:R-:W-:Y:S01]  /*15820*/  IMAD.WIDE R68, R5, 0x4, R68 ;  /* 0x0000000405447825 */ /* 0x000fe200078e0244 */
[C---:B--2---:R-:W-:Y:S01]  /*15830*/  IADD3 R53, R131.reuse, 0x100000, RZ ;  /* 0x0010000083357810 */ /* 0x044fe20007ffe0ff */
[----:B------:R2:W-:Y:S01]  /*15840*/  LDGSTS.E [R104+0x4e000], [R78.64], P5 ;  /* 0x4e0000004e687fae */ /* 0x0005e2000a921848 */
[----:B------:R-:W-:Y:S01]  /*15850*/  IADD3 R52, R131, 0x100000, RZ ;  /* 0x0010000083347810 */ /* 0x000fe20007ffe0ff */
[----:B------:R-:W-:Y:S01]  /*15860*/  IMAD.WIDE R6, R5, 0x4, R6 ;  /* 0x0000000405067825 */ /* 0x000fe200078e0206 */
[----:B---3--:R-:W-:Y:S01]  /*15870*/  IADD3 R66, R131, 0x100000, RZ ;  /* 0x0010000083427810 */ /* 0x008fe20007ffe0ff */
[----:B------:R-:W-:Y:S02]  /*15880*/  STL.64 [R1+0x558], R90 ;  /* 0x0005585a01007387 */ /* 0x000fe40000100a00 */
[----:B------:R-:W-:-:S02]  /*15890*/  IMAD.WIDE R18, R5, 0x4, R18 ;  /* 0x0000000405127825 */ /* 0x000fc400078e0212 */
[----:B------:R3:W-:Y:S02]  /*158a0*/  LDGSTS.E [R103+0x4f000], [R90.64], P5 ;  /* 0x4f0000005a677fae */ /* 0x0007e4000a921848 */
[----:B------:R-:W-:Y:S02]  /*158b0*/  IMAD.WIDE R30, R5, 0x4, R30 ;  /* 0x00000004051e7825 */ /* 0x000fe400078e021e */
[----:B------:R4:W-:Y:S02]  /*158c0*/  STL.64 [R1+0x548], R2 ;  /* 0x0005480201007387 */ /* 0x0009e40000100a00 */
[----:B------:R-:W-:Y:S02]  /*158d0*/  IMAD.SHL.U32 R129, R129, 0x4, RZ ;  /* 0x0000000481817824 */ /* 0x000fe400078e00ff */
[----:B------:R4:W-:Y:S01]  /*158e0*/  LDGSTS.E [R102+0x48200], [R2.64], P5 ;  /* 0x4820000002667fae */ /* 0x0009e2000a921848 */
[----:B------:R-:W-:Y:S02]  /*158f0*/  IMAD.WIDE R42, R5, 0x4, R42 ;  /* 0x00000004052a7825 */ /* 0x000fe400078e022a */
[----:B------:R-:W-:Y:S01]  /*15900*/  LOP3.LUT R129, R129, 0x30, RZ, 0x3c, !PT ;  /* 0x0000003081817812 */ /* 0x000fe200078e3cff */
[----:B------:R1:W-:Y:S01]  /*15910*/  LDGSTS.E [R66+0x49200], [R16.64], P5 ;  /* 0x4920000010427fae */ /* 0x0003e2000a921848 */
[----:B------:R-:W-:-:S03]  /*15920*/  IMAD.WIDE R8, R5, 0x4, R8 ;  /* 0x0000000405087825 */ /* 0x000fc600078e0208 */
[----:B------:R1:W-:Y:S01]  /*15930*/  STL.64 [R1+0x538], R16 ;  /* 0x0005381001007387 */ /* 0x0003e20000100a00 */
[----:B------:R-:W-:Y:S01]  /*15940*/  IMAD.WIDE R20, R5, 0x4, R20 ;  /* 0x0000000405147825 */ /* 0x000fe200078e0214 */
[C---:B----4-:R-:W-:Y:S02]  /*15950*/  IADD3 R3, R131.reuse, 0x100000, RZ ;  /* 0x0010000083037810 */ /* 0x050fe40007ffe0ff */
[----:B------:R4:W-:Y:S01]  /*15960*/  LDGSTS.E [R53+0x4a200], [R28.64], P5 ;  /* 0x4a2000001c357fae */ /* 0x0009e2000a921848 */
[----:B------:R-:W-:Y:S01]  /*15970*/  IADD3 R2, R131, 0x100000, RZ ;  /* 0x0010000083027810 */ /* 0x000fe20007ffe0ff */
[C---:B------:R-:W-:Y:S02]  /*15980*/  IMAD.WIDE R10, R5.reuse, 0x4, R10 ;  /* 0x00000004050a7825 */ /* 0x040fe400078e020a */
[----:B------:R4:W-:Y:S02]  /*15990*/  STL.64 [R1+0x528], R28 ;  /* 0x0005281c01007387 */ /* 0x0009e40000100a00 */
[----:B------:R-:W-:Y:S01]  /*159a0*/  IMAD.WIDE R12, R5, 0x4, R12 ;  /* 0x00000004050c7825 */ /* 0x000fe200078e020c */
[----:B-1----:R-:W-:Y:S01]  /*159b0*/  IADD3 R17, R131, 0x100000, RZ ;  /* 0x0010000083117810 */ /* 0x002fe20007ffe0ff */
[----:B------:R1:W-:Y:S01]  /*159c0*/  LDGSTS.E [R52+0x4b200], [R40.64], P5 ;  /* 0x4b20000028347fae */ /* 0x0003e2000a921848 */
[----:B------:R-:W-:-:S03]  /*159d0*/  IADD3 R16, R128, 0x100000, RZ ;  /* 0x0010000080107810 */ /* 0x000fc60007ffe0ff */
[----:B------:R2:W-:Y:S01]  /*159e0*/  STL.64 [R1+0x518], R40 ;  /* 0x0005182801007387 */ /* 0x0005e20000100a00 */
[----:B----4-:R-:W-:-:S03]  /*159f0*/  IADD3 R28, R131, 0x100000, RZ ;  /* 0x00100000831c7810 */ /* 0x010fc60007ffe0ff */
[----:B------:R4:W-:Y:S01]  /*15a00*/  LDGSTS.E [R3+0x4c200], [R54.64], P5 ;  /* 0x4c20000036037fae */ /* 0x0009e2000a921848 */
[----:B-1----:R-:W-:-:S03]  /*15a10*/  IMAD.WIDE R52, R5, 0x4, R80 ;  /* 0x0000000405347825 */ /* 0x002fc600078e0250 */
[----:B------:R-:W-:Y:S01]  /*15a20*/  STL.64 [R1+0x508], R54 ;  /* 0x0005083601007387 */ /* 0x000fe20000100a00 */
[----:B--2---:R-:W-:-:S03]  /*15a30*/  IMAD.WIDE R40, R5, 0x4, R92 ;  /* 0x0000000405287825 */ /* 0x004fc600078e025c */
[----:B------:R1:W-:Y:S01]  /*15a40*/  LDGSTS.E [R2+0x4d200], [R68.64], P5 ;  /* 0x4d20000044027fae */ /* 0x0003e2000a921848 */
[----:B----4-:R-:W-:-:S03]  /*15a50*/  IADD3 R3, R128, 0x100000, RZ ;  /* 0x0010000080037810 */ /* 0x010fc60007ffe0ff */
[----:B------:R-:W-:Y:S04]  /*15a60*/  STL.64 [R1+0x4f8], R68 ;  /* 0x0004f84401007387 */ /* 0x000fe80000100a00 */
[----:B------:R-:W-:Y:S01]  /*15a70*/  STL.64 [R1+0x4e8], R52 ;  /* 0x0004e83401007387 */ /* 0x000fe20000100a00 */
[----:B-1----:R-:W-:-:S03]  /*15a80*/  IADD3 R2, R128, 0x100000, RZ ;  /* 0x0010000080027810 */ /* 0x002fc60007ffe0ff */
[----:B------:R1:W-:Y:S04]  /*15a90*/  LDGSTS.E [R28+0x4e200], [R52.64], P5 ;  /* 0x4e200000341c7fae */ /* 0x0003e8000a921848 */
[----:B------:R2:W-:Y:S04]  /*15aa0*/  STL.64 [R1+0x4d8], R40 ;  /* 0x0004d82801007387 */ /* 0x0005e80000100a00 */
[----:B------:R2:W-:Y:S04]  /*15ab0*/  LDGSTS.E [R17+0x4f200], [R40.64], P5 ;  /* 0x4f20000028117fae */ /* 0x0005e8000a921848 */
[----:B------:R4:W-:Y:S01]  /*15ac0*/  STL.64 [R1+0x4c8], R6 ;  /* 0x0004c80601007387 */ /* 0x0009e20000100a00 */
[----:B-1----:R-:W-:-:S03]  /*15ad0*/  IMAD.WIDE R28, R5, 0x4, R82 ;  /* 0x00000004051c7825 */ /* 0x002fc600078e0252 */
[----:B------:R4:W-:Y:S04]  /*15ae0*/  LDGSTS.E [R16+0x48400], [R6.64], P5 ;  /* 0x4840000006107fae */ /* 0x0009e8000a921848 */
[----:B------:R1:W-:Y:S01]  /*15af0*/  STL.64 [R1+0x4b8], R18 ;  /* 0x0004b81201007387 */ /* 0x0003e20000100a00 */
[----:B--2---:R-:W-:-:S03]  /*15b00*/  IMAD.WIDE R40, R5, 0x4, R56 ;  /* 0x0000000405287825 */ /* 0x004fc600078e0238 */
[----:B------:R1:W-:Y:S04]  /*15b10*/  LDGSTS.E [R3+0x49400], [R18.64], P5 ;  /* 0x4940000012037fae */ /* 0x0003e8000a921848 */
[----:B------:R2:W-:Y:S01]  /*15b20*/  STL.64 [R1+0x4a8], R30 ;  /* 0x0004a81e01007387 */ /* 0x0005e20000100a00 */
[C---:B----4-:R-:W-:Y:S02]  /*15b30*/  IADD3 R7, R128.reuse, 0x100000, RZ ;  /* 0x0010000080077810 */ /* 0x050fe40007ffe0ff */
[----:B------:R-:W-:Y:S01]  /*15b40*/  IADD3 R6, R128, 0x100000, RZ ;  /* 0x0010000080067810 */ /* 0x000fe20007ffe0ff */
[----:B------:R2:W-:Y:S04]  /*15b50*/  LDGSTS.E [R2+0x4a400], [R30.64], P5 ;  /* 0x4a4000001e027fae */ /* 0x0005e8000a921848 */
[----:B------:R-:W-:Y:S01]  /*15b60*/  STL.64 [R1+0x498], R42 ;  /* 0x0004982a01007387 */ /* 0x000fe20000100a00 */
[----:B-1----:R-:W-:-:S03]  /*15b70*/  IMAD.WIDE R18, R5, 0x4, R94 ;  /* 0x0000000405127825 */ /* 0x002fc600078e025e */
[----:B------:R1:W-:Y:S01]  /*15b80*/  LDGSTS.E [R16+0x4b400], [R42.64], P5 ;  /* 0x4b4000002a107fae */ /* 0x0003e2000a921848 */
[----:B--2---:R-:W-:-:S03]  /*15b90*/  IMAD.WIDE R30, R5, 0x4, R70 ;  /* 0x00000004051e7825 */ /* 0x004fc600078e0246 */
[----:B------:R-:W-:Y:S04]  /*15ba0*/  STL.64 [R1+0x488], R40 ;  /* 0x0004882801007387 */ /* 0x000fe80000100a00 */
[----:B------:R2:W-:Y:S01]  /*15bb0*/  LDGSTS.E [R7+0x4c400], [R40.64], P5 ;  /* 0x4c40000028077fae */ /* 0x0005e2000a921848 */
[----:B-1----:R-:W-:-:S03]  /*15bc0*/  IADD3 R16, R129, 0x100000, RZ ;  /* 0x0010000081107810 */ /* 0x002fc60007ffe0ff */
[----:B------:R1:W-:Y:S04]  /*15bd0*/  STL.64 [R1+0x478], R30 ;  /* 0x0004781e01007387 */ /* 0x0003e80000100a00 */
[----:B------:R4:W-:Y:S01]  /*15be0*/  LDGSTS.E [R6+0x4d400], [R30.64], P5 ;  /* 0x4d4000001e067fae */ /* 0x0009e2000a921848 */
[----:B--2---:R-:W-:-:S03]  /*15bf0*/  IADD3 R7, R129, 0x100000, RZ ;  /* 0x0010000081077810 */ /* 0x004fc60007ffe0ff */
[----:B------:R2:W-:Y:S04]  /*15c00*/  STL.64 [R1+0x468], R28 ;  /* 0x0004681c01007387 */ /* 0x0005e80000100a00 */
[----:B------:R2:W-:Y:S01]  /*15c10*/  LDGSTS.E [R3+0x4e400], [R28.64], P5 ;  /* 0x4e4000001c037fae */ /* 0x0005e2000a921848 */
[----:B----4-:R-:W-:Y:S01]  /*15c20*/  IADD3 R6, R129, 0x100000, RZ ;  /* 0x0010000081067810 */ /* 0x010fe20007ffe0ff */
[----:B-1----:R-:W-:Y:S02]  /*15c30*/  IMAD.WIDE R30, R5, 0x4, R32 ;  /* 0x00000004051e7825 */ /* 0x002fe400078e0220 */
[----:B------:R1:W-:Y:S04]  /*15c40*/  STL.64 [R1+0x458], R18 ;  /* 0x0004581201007387 */ /* 0x0003e80000100a00 */
[----:B------:R4:W-:Y:S01]  /*15c50*/  LDGSTS.E [R2+0x4f400], [R18.64], P5 ;  /* 0x4f40000012027fae */ /* 0x0009e2000a921848 */
[----:B--2---:R-:W-:Y:S01]  /*15c60*/  IADD3 R3, R129, 0x100000, RZ ;  /* 0x0010000081037810 */ /* 0x004fe20007ffe0ff */
[----:B------:R-:W-:-:S02]  /*15c70*/  IMAD.WIDE R28, R5, 0x4, R44 ;  /* 0x00000004051c7825 */ /* 0x000fc400078e022c */
[----:B------:R2:W-:Y:S04]  /*15c80*/  STL.64 [R1+0x448], R8 ;  /* 0x0004480801007387 */ /* 0x0005e80000100a00 */
[----:B------:R2:W-:Y:S01]  /*15c90*/  LDGSTS.E [R16+0x48600], [R8.64], P5 ;  /* 0x4860000008107fae */ /* 0x0005e2000a921848 */
[----:B----4-:R-:W-:Y:S01]  /*15ca0*/  IADD3 R2, R129, 0x100000, RZ ;  /* 0x0010000081027810 */ /* 0x010fe20007ffe0ff */
[----:B-1----:R-:W-:Y:S02]  /*15cb0*/  IMAD.WIDE R18, R5, 0x4, R58 ;  /* 0x0000000405127825 */ /* 0x002fe400078e023a */
[----:B------:R1:W-:Y:S04]  /*15cc0*/  STL.64 [R1+0x438], R20 ;  /* 0x0004381401007387 */ /* 0x0003e80000100a00 */
[----:B------:R1:W-:Y:S01]  /*15cd0*/  LDGSTS.E [R7+0x49600], [R20.64], P5 ;  /* 0x4960000014077fae */ /* 0x0003e2000a921848 */
[----:B--2---:R-:W-:-:S03]  /*15ce0*/  IADD3 R8, R129, 0x100000, RZ ;  /* 0x0010000081087810 */ /* 0x004fc60007ffe0ff */
[----:B------:R-:W-:Y:S01]  /*15cf0*/  STL.64 [R1+0x428], R30 ;  /* 0x0004281e01007387 */ /* 0x000fe20000100a00 */
[----:B------:R-:W-:-:S03]  /*15d00*/  IMAD.WIDE R16, R5, 0x4, R22 ;  /* 0x0000000405107825 */ /* 0x000fc600078e0216 */
[----:B------:R2:W-:Y:S01]  /*15d10*/  LDGSTS.E [R6+0x4a600], [R30.64], P5 ;  /* 0x4a6000001e067fae */ /* 0x0005e2000a921848 */
[----:B------:R-:W-:-:S03]  /*15d20*/  IMAD.WIDE R22, R5, 0x4, R34 ;  /* 0x0000000405167825 */ /* 0x000fc600078e0222 */
[----:B------:R4:W-:Y:S01]  /*15d30*/  STL.64 [R1+0x418], R28 ;  /* 0x0004181c01007387 */ /* 0x0009e20000100a00 */
[----:B-1----:R-:W-:-:S03]  /*15d40*/  IMAD.WIDE R20, R5, 0x4, R84 ;  /* 0x0000000405147825 */ /* 0x002fc600078e0254 */
[----:B------:R4:W-:Y:S04]  /*15d50*/  LDGSTS.E [R3+0x4b600], [R28.64], P5 ;  /* 0x4b6000001c037fae */ /* 0x0009e8000a921848 */
[----:B------:R1:W-:Y:S04]  /*15d60*/  STL.64 [R1+0x408], R18 ;  /* 0x0004081201007387 */ /* 0x0003e80000100a00 */
[----:B------:R1:W-:Y:S01]  /*15d70*/  LDGSTS.E [R2+0x4c600], [R18.64], P5 ;  /* 0x4c60000012027fae */ /* 0x0003e2000a921848 */
[----:B----4-:R-:W-:Y:S01]  /*15d80*/  IMAD.WIDE R28, R5, 0x4, R72 ;  /* 0x00000004051c7825 */ /* 0x010fe200078e0248 */
[----:B------:R-:W-:-:S04]  /*15d90*/  IADD3 R3, R124, 0x100000, RZ ;  /* 0x001000007c037810 */ /* 0x000fc80007ffe0ff */
[----:B------:R-:W-:Y:S01]  /*15da0*/  STL.64 [R1+0x3f8], R28 ;  /* 0x0003f81c01007387 */ /* 0x000fe20000100a00 */
[----:B-1----:R-:W-:Y:S01]  /*15db0*/  IMAD.WIDE R18, R5, 0x4, R96 ;  /* 0x0000000405127825 */ /* 0x002fe200078e0260 */
[C---:B------:R-:W-:Y:S02]  /*15dc0*/  IADD3 R2, R124.reuse, 0x100000, RZ ;  /* 0x001000007c027810 */ /* 0x040fe40007ffe0ff */
[----:B------:R1:W-:Y:S04]  /*15dd0*/  LDGSTS.E [R8+0x4d600], [R28.64], P5 ;  /* 0x4d6000001c087fae */ /* 0x0003e8000a921848 */
[----:B------:R4:W-:Y:S04]  /*15de0*/  STL.64 [R1+0x3e8], R20 ;  /* 0x0003e81401007387 */ /* 0x0009e80000100a00 */
[----:B------:R2:W-:Y:S01]  /*15df0*/  LDGSTS.E [R7+0x4e600], [R20.64], P5 ;  /* 0x4e60000014077fae */ /* 0x0005e2000a921848 */
[----:B-1----:R-:W-:-:S03]  /*15e00*/  IADD3 R8, R124, 0x100000, RZ ;  /* 0x001000007c087810 */ /* 0x002fc60007ffe0ff */
[----:B------:R1:W-:Y:S04]  /*15e10*/  STL.64 [R1+0x3d8], R18 ;  /* 0x0003d81201007387 */ /* 0x0003e80000100a00 */
[----:B------:R1:W-:Y:S01]  /*15e20*/  LDGSTS.E [R6+0x4f600], [R18.64], P5 ;  /* 0x4f60000012067fae */ /* 0x0003e2000a921848 */
[C---:B--2---:R-:W-:Y:S01]  /*15e30*/  IADD3 R7, R124.reuse, 0x100000, RZ ;  /* 0x001000007c077810 */ /* 0x044fe20007ffe0ff */
[----:B----4-:R-:W-:Y:S02]  /*15e40*/  IMAD.WIDE R20, R5, 0x4, R46 ;  /* 0x0000000405147825 */ /* 0x010fe400078e022e */
[----:B------:R2:W-:Y:S04]  /*15e50*/  STL.64 [R1+0x3c8], R10 ;  /* 0x0003c80a01007387 */ /* 0x0005e80000100a00 */
[----:B------:R2:W-:Y:S01]  /*15e60*/  LDGSTS.E [R3+0x48800], [R10.64], P5 ;  /* 0x488000000a037fae */ /* 0x0005e2000a921848 */
[----:B-1----:R-:W-:-:S03]  /*15e70*/  IADD3 R6, R124, 0x100000, RZ ;  /* 0x001000007c067810 */ /* 0x002fc60007ffe0ff */
[----:B------:R1:W-:Y:S01]  /*15e80*/  STL.64 [R1+0x3b8], R16 ;  /* 0x0003b81001007387 */ /* 0x0003e20000100a00 */
[----:B------:R-:W-:-:S03]  /*15e90*/  IMAD.WIDE R18, R5, 0x4, R60 ;  /* 0x0000000405127825 */ /* 0x000fc600078e023c */
[----:B------:R1:W-:Y:S04]  /*15ea0*/  LDGSTS.E [R2+0x49800], [R16.64], P5 ;  /* 0x4980000010027fae */ /* 0x0003e8000a921848 */
[----:B------:R-:W-:Y:S01]  /*15eb0*/  STL.64 [R1+0x390], R22 ;  /* 0x0003901601007387 */ /* 0x000fe20000100a00 */
[----:B--2---:R-:W-:-:S03]  /*15ec0*/  IMAD.WIDE R10, R5, 0x4, R86 ;  /* 0x00000004050a7825 */ /* 0x004fc600078e0256 */
[----:B------:R2:W-:Y:S01]  /*15ed0*/  LDGSTS.E [R8+0x4a800], [R22.64], P5 ;  /* 0x4a80000016087fae */ /* 0x0005e2000a921848 */
[----:B-1----:R-:W-:-:S03]  /*15ee0*/  IMAD.WIDE R16, R5, 0x4, R74 ;  /* 0x0000000405107825 */ /* 0x002fc600078e024a */
[----:B------:R1:W-:Y:S04]  /*15ef0*/  STL.64 [R1+0x380], R20 ;  /* 0x0003801401007387 */ /* 0x0003e80000100a00 */
[----:B------:R1:W-:Y:S04]  /*15f00*/  LDGSTS.E [R7+0x4b800], [R20.64], P5 ;  /* 0x4b80000014077fae */ /* 0x0003e8000a921848 */
[----:B------:R4:W-:Y:S04]  /*15f10*/  STL.64 [R1+0x370], R18 ;  /* 0x0003701201007387 */ /* 0x0009e80000100a00 */
[----:B------:R4:W-:Y:S01]  /*15f20*/  LDGSTS.E [R6+0x4c800], [R18.64], P5 ;  /* 0x4c80000012067fae */ /* 0x0009e2000a921848 */
[----:B-1----:R-:W-:-:S03]  /*15f30*/  IMAD.WIDE R20, R5, 0x4, R98 ;  /* 0x0000000405147825 */ /* 0x002fc600078e0262 */
[----:B------:R1:W-:Y:S01]  /*15f40*/  STL.64 [R1+0x360], R16 ;  /* 0x0003601001007387 */ /* 0x0003e20000100a00 */
[----:B------:R-:W-:-:S03]  /*15f50*/  IADD3 R7, R125, 0x100000, RZ ;  /* 0x001000007d077810 */ /* 0x000fc60007ffe0ff */
[----:B------:R1:W-:Y:S01]  /*15f60*/  LDGSTS.E [R3+0x4d800], [R16.64], P5 ;  /* 0x4d80000010037fae */ /* 0x0003e2000a921848 */
[----:B----4-:R-:W-:-:S03]  /*15f70*/  IMAD.WIDE R18, R5, 0x4, R24 ;  /* 0x0000000405127825 */ /* 0x010fc600078e0218 */
[----:B------:R4:W-:Y:S01]  /*15f80*/  STL.64 [R1+0x350], R10 ;  /* 0x0003500a01007387 */ /* 0x0009e20000100a00 */
[----:B------:R-:W-:-:S03]  /*15f90*/  IADD3 R6, R125, 0x100000, RZ ;  /* 0x001000007d067810 */ /* 0x000fc60007ffe0ff */
[----:B------:R4:W-:Y:S01]  /*15fa0*/  LDGSTS.E [R2+0x4e800], [R10.64], P5 ;  /* 0x4e8000000a027fae */ /* 0x0009e2000a921848 */
[----:B-1----:R-:W-:-:S03]  /*15fb0*/  IMAD.WIDE R16, R5, 0x4, R36 ;  /* 0x0000000405107825 */ /* 0x002fc600078e0224 */
[----:B------:R1:W-:Y:S01]  /*15fc0*/  STL.64 [R1+0x340], R20 ;  /* 0x0003401401007387 */ /* 0x0003e20000100a00 */
[----:B------:R-:W-:-:S03]  /*15fd0*/  IADD3 R3, R125, 0x100000, RZ ;  /* 0x001000007d037810 */ /* 0x000fc60007ffe0ff */
[----:B------:R1:W-:Y:S01]  /*15fe0*/  STL.64 [R1+0x330], R12 ;  /* 0x0003300c01007387 */ /* 0x0003e20000100a00 */
[----:B----4-:R-:W-:-:S03]  /*15ff0*/  IMAD.WIDE R10, R5, 0x4, R48 ;  /* 0x00000004050a7825 */ /* 0x010fc600078e0230 */
[----:B------:R4:W-:Y:S01]  /*16000*/  STL.64 [R1+0x320], R18 ;  /* 0x0003201201007387 */ /* 0x0009e20000100a00 */
[----:B------:R-:W-:-:S03]  /*16010*/  IADD3 R2, R125, 0x100000, RZ ;  /* 0x001000007d027810 */ /* 0x000fc60007ffe0ff */
[----:B------:R1:W-:Y:S04]  /*16020*/  STL.64 [R1+0x310], R16 ;  /* 0x0003101001007387 */ /* 0x0003e80000100a00 */
[----:B------:R1:W-:Y:S04]  /*16030*/  STL.64 [R1+0x300], R10 ;  /* 0x0003000a01007387 */ /* 0x0003e80000100a00 */
[----:B------:R-:W3:Y:S04]  /*16040*/  LDL.LU.64 R128, [R1+0xa78] ;  /* 0x000a780001807983 */ /* 0x000ee80000300a00 */
[----:B------:R1:W-:Y:S04]  /*16050*/  LDGSTS.E [R8+0x4f800], [R20.64], P5 ;  /* 0x4f80000014087fae */ /* 0x0003e8000a921848 */
[----:B------:R2:W-:Y:S04]  /*16060*/  LDGSTS.E [R7+0x48a00], [R12.64], P5 ;  /* 0x48a000000c077fae */ /* 0x0005e8000a921848 */
[----:B------:R4:W-:Y:S01]  /*16070*/  LDGSTS.E [R6+0x49a00], [R18.64], P5 ;  /* 0x49a0000012067fae */ /* 0x0009e2000a921848 */
[----:B-1----:R-:W-:-:S03]  /*16080*/  IMAD.WIDE R20, R5, 0x4, R62 ;  /* 0x0000000405147825 */ /* 0x002fc600078e023e */
[----:B------:R1:W-:Y:S01]  /*16090*/  LDGSTS.E [R3+0x4aa00], [R16.64], P5 ;  /* 0x4aa0000010037fae */ /* 0x0003e2000a921848 */
[----:B--2---:R-:W-:-:S03]  /*160a0*/  IMAD.WIDE R12, R5, 0x4, R100 ;  /* 0x00000004050c7825 */ /* 0x004fc600078e0264 */
[----:B------:R2:W-:Y:S01]  /*160b0*/  LDGSTS.E [R2+0x4ba00], [R10.64], P5 ;  /* 0x4ba000000a027fae */ /* 0x0005e2000a921848 */
[----:B----4-:R-:W-:-:S03]  /*160c0*/  IMAD.WIDE R18, R5, 0x4, R76 ;  /* 0x0000000405127825 */ /* 0x010fc600078e024c */
[----:B------:R-:W-:Y:S01]  /*160d0*/  STL.64 [R1+0x2f0], R20 ;  /* 0x0002f01401007387 */ /* 0x000fe20000100a00 */
[----:B-1----:R-:W-:-:S03]  /*160e0*/  IMAD.WIDE R16, R5, 0x4, R88 ;  /* 0x0000000405107825 */ /* 0x002fc600078e0258 */
[----:B------:R1:W-:Y:S01]  /*160f0*/  STL.64 [R1+0x2e0], R18 ;  /* 0x0002e01201007387 */ /* 0x0003e20000100a00 */
[----:B--2---:R-:W-:-:S03]  /*16100*/  IMAD.WIDE R10, R5, 0x4, R14 ;  /* 0x00000004050a7825 */ /* 0x004fc600078e020e */
[----:B------:R2:W-:Y:S01]  /*16110*/  STL.64 [R1+0x2d0], R16 ;  /* 0x0002d01001007387 */ /* 0x0005e20000100a00 */
[----:B------:R-:W-:-:S03]  /*16120*/  IADD3 R8, R125, 0x100000, RZ ;  /* 0x001000007d087810 */ /* 0x000fc60007ffe0ff */
[----:B------:R4:W-:Y:S04]  /*16130*/  STL.64 [R1+0x2c0], R12 ;  /* 0x0002c00c01007387 */ /* 0x0009e80000100a00 */
[----:B------:R3:W-:Y:S04]  /*16140*/  STL.64 [R1+0x2b0], R10 ;  /* 0x0002b00a01007387 */ /* 0x0007e80000100a00 */
[----:B------:R-:W3:Y:S01]  /*16150*/  LDL.LU.64 R124, [R1+0xa88] ;  /* 0x000a8800017c7983 */ /* 0x000ee20000300a00 */
[----:B------:R-:W-:-:S03]  /*16160*/  IADD3 R2, R127, 0x100000, RZ ;  /* 0x001000007f027810 */ /* 0x000fc60007ffe0ff */
[----:B------:R1:W-:Y:S01]  /*16170*/  LDGSTS.E [R8+0x4ca00], [R20.64], P5 ;  /* 0x4ca0000014087fae */ /* 0x0003e2000a921848 */
[----:B------:R-:W-:-:S03]  /*16180*/  IMAD.WIDE R14, R5, 0x4, R50 ;  /* 0x00000004050e7825 */ /* 0x000fc600078e0232 */
[----:B------:R1:W-:Y:S04]  /*16190*/  LDGSTS.E [R7+0x4da00], [R18.64], P5 ;  /* 0x4da0000012077fae */ /* 0x0003e8000a921848 */
[----:B------:R2:W-:Y:S04]  /*161a0*/  LDGSTS.E [R6+0x4ea00], [R16.64], P5 ;  /* 0x4ea0000010067fae */ /* 0x0005e8000a921848 */
[----:B------:R-:W3:Y:S01]  /*161b0*/  LDL.LU.64 R144, [R1+0xaa8] ;  /* 0x000aa80001907983 */ /* 0x000ee20000300a00 */
[----:B-1----:R-:W-:-:S03]  /*161c0*/  IMAD.WIDE R18, R5, 0x4, R26 ;  /* 0x0000000405127825 */ /* 0x002fc600078e021a */
[----:B------:R-:W3:Y:S01]  /*161d0*/  LDL.LU.64 R142, [R1+0xab8] ;  /* 0x000ab800018e7983 */ /* 0x000ee20000300a00 */
[----:B--2---:R-:W-:-:S03]  /*161e0*/  IMAD.WIDE R16, R5, 0x4, R38 ;  /* 0x0000000405107825 */ /* 0x004fc600078e0226 */
[----:B------:R4:W-:Y:S04]  /*161f0*/  LDGSTS.E [R3+0x4fa00], [R12.64], P5 ;  /* 0x4fa000000c037fae */ /* 0x0009e8000a921848 */
[----:B------:R-:W2:Y:S04]  /*16200*/  LDL.LU.64 R138, [R1+0xac8] ;  /* 0x000ac800018a7983 */ /* 0x000ea80000300a00 */
[----:B------:R3:W-:Y:S04]  /*16210*/  LDGSTS.E [R2+0x48c00], [R10.64], P5 ;  /* 0x48c000000a027fae */ /* 0x0007e8000a921848 */
[----:B------:R-:W2:Y:S01]  /*16220*/  LDL.LU.64 R132, [R1+0xad8] ;  /* 0x000ad80001847983 */ /* 0x000ea20000300a00 */
[----:B----4-:R-:W-:-:S03]  /*16230*/  IMAD.WIDE R12, R5, 0x4, R64 ;  /* 0x00000004050c7825 */ /* 0x010fc600078e0240 */
[----:B------:R-:W2:Y:S04]  /*16240*/  LDL.LU.64 R130, [R1+0xae0] ;  /* 0x000ae00001827983 */ /* 0x000ea80000300a00 */
[----:B------:R1:W-:Y:S04]  /*16250*/  STL.64 [R1+0x2a0], R18 ;  /* 0x0002a01201007387 */ /* 0x0003e80000100a00 */
[----:B------:R1:W-:Y:S04]  /*16260*/  STL.64 [R1+0x290], R16 ;  /* 0x0002901001007387 */ /* 0x0003e80000100a00 */
[----:B------:R1:W-:Y:S04]  /*16270*/  STL.64 [R1+0x280], R14 ;  /* 0x0002800e01007387 */ /* 0x0003e80000100a00 */
[----:B------:R2:W-:Y:S01]  /*16280*/  STL.64 [R1+0x250], R12 ;  /* 0x0002500c01007387 */ /* 0x0005e20000100a00 */
[----:B------:R-:W-:-:S02]  /*16290*/  IADD3 R8, R127, 0x100000, RZ ;  /* 0x001000007f087810 */ /* 0x000fc40007ffe0ff */
[C---:B------:R-:W-:Y:S02]  /*162a0*/  IADD3 R7, R127.reuse, 0x100000, RZ ;  /* 0x001000007f077810 */ /* 0x040fe40007ffe0ff */
[C---:B------:R-:W-:Y:S01]  /*162b0*/  IADD3 R6, R127.reuse, 0x100000, RZ ;  /* 0x001000007f067810 */ /* 0x040fe20007ffe0ff */
[----:B------:R1:W-:Y:S01]  /*162c0*/  LDGSTS.E [R8+0x49c00], [R18.64], P5 ;  /* 0x49c0000012087fae */ /* 0x0003e2000a921848 */
[----:B------:R-:W-:Y:S02]  /*162d0*/  IADD3 R3, R127, 0x100000, RZ ;  /* 0x001000007f037810 */ /* 0x000fe40007ffe0ff */
[----:B------:R-:W-:Y:S01]  /*162e0*/  LOP3.LUT R135, R126, 0x70, RZ, 0x3c, !PT ;  /* 0x000000707e877812 */ /* 0x000fe200078e3cff */
[----:B------:R1:W-:Y:S04]  /*162f0*/  LDGSTS.E [R7+0x4ac00], [R16.64], P5 ;  /* 0x4ac0000010077fae */ /* 0x0003e8000a921848 */
[----:B------:R1:W-:Y:S04]  /*16300*/  LDGSTS.E [R6+0x4bc00], [R14.64], P5 ;  /* 0x4bc000000e067fae */ /* 0x0003e8000a921848 */
[----:B------:R1:W-:Y:S01]  /*16310*/  LDGSTS.E [R3+0x4cc00], [R12.64], P5 ;  /* 0x4cc000000c037fae */ /* 0x0003e2000a921848 */
[----:B---3--:R-:W-:-:S05]  /*16320*/  IMAD.WIDE R10, R5, 0x4, R128 ;  /* 0x00000004050a7825 */ /* 0x008fca00078e0280 */
[----:B------:R3:W-:Y:S04]  /*16330*/  STL.64 [R1+0x240], R10 ;  /* 0x0002400a01007387 */ /* 0x0007e80000100a00 */
[----:B------:R-:W4:Y:S04]  /*16340*/  LDL.LU.64 R128, [R1+0xaf0] ;  /* 0x000af00001807983 */ /* 0x000f280000300a00 */
[----:B------:R-:W4:Y:S04]  /*16350*/  LDL.LU.64 R140, [R1+0xaf8] ;  /* 0x000af800018c7983 */ /* 0x000f280000300a00 */
[----:B------:R-:W4:Y:S04]  /*16360*/  LDL.LU.64 R136, [R1+0xb08] ;  /* 0x000b080001887983 */ /* 0x000f280000300a00 */
[----:B------:R-:W4:Y:S01]  /*16370*/  LDL.LU.64 R126, [R1+0xb10] ;  /* 0x000b1000017e7983 */ /* 0x000f220000300a00 */
[----:B-1----:R-:W-:-:S03]  /*16380*/  IMAD.WIDE R18, R5, 0x4, R124 ;  /* 0x0000000405127825 */ /* 0x002fc600078e027c */
[----:B------:R1:W-:Y:S04]  /*16390*/  LDGSTS.E [R2+0x4dc00], [R10.64], P5 ;  /* 0x4dc000000a027fae */ /* 0x0003e8000a921848 */
[----:B------:R-:W4:Y:S01]  /*163a0*/  LDL.LU.64 R124, [R1+0x1860] ;  /* 0x00186000017c7983 */ /* 0x000f220000300a00 */
[C---:B------:R-:W-:Y:S02]  /*163b0*/  IADD3 R6, R135.reuse, 0x100000, RZ ;  /* 0x0010000087067810 */ /* 0x040fe40007ffe0ff */
[----:B------:R-:W-:Y:S01]  /*163c0*/  IADD3 R3, R135, 0x100000, RZ ;  /* 0x0010000087037810 */ /* 0x000fe20007ffe0ff */
[----:B------:R-:W-:Y:S01]  /*163d0*/  STL.64 [R1+0x230], R18 ;  /* 0x0002301201007387 */ /* 0x000fe20000100a00 */
[----:B------:R-:W-:Y:S01]  /*163e0*/  IMAD.WIDE R16, R5, 0x4, R144 ;  /* 0x0000000405107825 */ /* 0x000fe200078e0290 */
[----:B-1----:R-:W-:-:S02]  /*163f0*/  IADD3 R2, R135, 0x100000, RZ ;  /* 0x0010000087027810 */ /* 0x002fc40007ffe0ff */
[----:B------:R1:W-:Y:S01]  /*16400*/  LDGSTS.E [R8+0x4ec00], [R18.64], P5 ;  /* 0x4ec0000012087fae */ /* 0x0003e2000a921848 */
[----:B------:R-:W-:-:S03]  /*16410*/  IMAD.WIDE R14, R5, 0x4, R142 ;  /* 0x00000004050e7825 */ /* 0x000fc600078e028e */
[----:B------:R-:W-:Y:S01]  /*16420*/  STL.64 [R1+0x220], R16 ;  /* 0x0002201001007387 */ /* 0x000fe20000100a00 */
[----:B--2---:R-:W-:-:S03]  /*16430*/  IMAD.WIDE R12, R5, 0x4, R138 ;  /* 0x00000004050c7825 */ /* 0x004fc600078e028a */
[----:B------:R-:W-:Y:S04]  /*16440*/  STL.64 [R1+0x270], R14 ;  /* 0x0002700e01007387 */ /* 0x000fe80000100a00 */
[----:B------:R2:W-:Y:S01]  /*16450*/  LDGSTS.E [R7+0x4fc00], [R16.64], P5 ;  /* 0x4fc0000010077fae */ /* 0x0005e2000a921848 */
[----:B---3--:R-:W-:-:S03]  /*16460*/  IMAD.WIDE R10, R5, 0x4, R132 ;  /* 0x00000004050a7825 */ /* 0x008fc600078e0284 */
[----:B------:R4:W-:Y:S01]  /*16470*/  STL.64 [R1+0x268], R12 ;  /* 0x0002680c01007387 */ /* 0x0009e20000100a00 */
[----:B-1----:R-:W-:-:S03]  /*16480*/  IMAD.WIDE R8, R5, 0x4, R130 ;  /* 0x0000000405087825 */ /* 0x002fc600078e0282 */
[----:B------:R1:W-:Y:S04]  /*16490*/  LDGSTS.E [R6+0x48e00], [R14.64], P5 ;  /* 0x48e000000e067fae */ /* 0x0003e8000a921848 */
[----:B------:R3:W-:Y:S04]  /*164a0*/  STL.64 [R1+0x260], R10 ;  /* 0x0002600a01007387 */ /* 0x0007e80000100a00 */
[----:B------:R4:W-:Y:S04]  /*164b0*/  LDGSTS.E [R3+0x49e00], [R12.64], P5 ;  /* 0x49e000000c037fae */ /* 0x0009e8000a921848 */
[----:B------:R-:W2:Y:S04]  /*164c0*/  LDL.LU.64 R138, [R1+0x1858] ;  /* 0x00185800018a7983 */ /* 0x000ea80000300a00 */
[----:B------:R3:W-:Y:S04]  /*164d0*/  LDGSTS.E [R2+0x4ae00], [R10.64], P5 ;  /* 0x4ae000000a027fae */ /* 0x0007e8000a921848 */
[----:B------:R-:W2:Y:S04]  /*164e0*/  LDL.LU.64 R132, [R1+0x1850] ;  /* 0x0018500001847983 */ /* 0x000ea80000300a00 */
[----:B------:R-:W2:Y:S04]  /*164f0*/  LDL.LU.64 R130, [R1+0x1848] ;  /* 0x0018480001827983 */ /* 0x000ea80000300a00 */
[----:B------:R1:W-:Y:S04]  /*16500*/  STL.64 [R1+0x258], R8 ;  /* 0x0002580801007387 */ /* 0x0003e80000100a00 */
[----:B------:R1:W-:Y:S01]  /*16510*/  LDGSTS.E [R2+0x4be00], [R8.64], P5 ;  /* 0x4be0000008027fae */ /* 0x0003e2000a921848 */
[----:B----4-:R-:W-:-:S03]  /*16520*/  IMAD.WIDE R12, R5, 0x4, R128 ;  /* 0x00000004050c7825 */ /* 0x010fc600078e0280 */
[----:B------:R-:W4:Y:S01]  /*16530*/  LDL.LU.64 R128, [R1+0x17f8] ;  /* 0x0017f80001807983 */ /* 0x000f220000300a00 */
[----:B---3--:R-:W-:-:S03]  /*16540*/  IMAD.WIDE R10, R5, 0x4, R140 ;  /* 0x00000004050a7825 */ /* 0x008fc600078e028c */
[----:B------:R-:W-:Y:S01]  /*16550*/  STL.64 [R1+0x248], R12 ;  /* 0x0002480c01007387 */ /* 0x000fe20000100a00 */
[----:B-1----:R-:W-:-:S03]  /*16560*/  IMAD.WIDE R8, R5, 0x4, R136 ;  /* 0x0000000405087825 */ /* 0x002fc600078e0288 */
[----:B------:R1:W-:Y:S04]  /*16570*/  LDGSTS.E [R6+0x4ce00], [R12.64], P5 ;  /* 0x4ce000000c067fae */ /* 0x0003e8000a921848 */
[----:B------:R3:W-:Y:S04]  /*16580*/  STL.64 [R1+0x238], R10 ;  /* 0x0002380a01007387 */ /* 0x0007e80000100a00 */
[----:B------:R3:W-:Y:S04]  /*16590*/  LDGSTS.E [R3+0x4de00], [R10.64], P5 ;  /* 0x4de000000a037fae */ /* 0x0007e8000a921848 */
[----:B------:R1:W-:Y:S04]  /*165a0*/  STL.64 [R1+0x228], R8 ;  /* 0x0002280801007387 */ /* 0x0003e80000100a00 */
[----:B------:R1:W-:Y:S01]  /*165b0*/  LDGSTS.E [R2+0x4ee00], [R8.64], P5 ;  /* 0x4ee0000008027fae */ /* 0x0003e2000a921848 */
[----:B---3--:R-:W-:-:S05]  /*165c0*/  IMAD.WIDE R10, R5, 0x4, R126 ;  /* 0x00000004050a7825 */ /* 0x008fca00078e027e */
[----:B------:R4:W-:Y:S04]  /*165d0*/  STL.64 [R1+0x218], R10 ;  /* 0x0002180a01007387 */ /* 0x0009e80000100a00 */
[----:B------:R-:W2:Y:S04]  /*165e0*/  LDL.LU.64 R136, [R1+0x17f0] ;  /* 0x0017f00001887983 */ /* 0x000ea80000300a00 */
[----:B------:R-:W2:Y:S01]  /*165f0*/  LDL.LU.64 R134, [R1+0x17e8] ;  /* 0x0017e80001867983 */ /* 0x000ea20000300a00 */
[----:B-1----:R-:W-:-:S03]  /*16600*/  IMAD.WIDE R8, R0, 0x4, R124 ;  /* 0x0000000400087825 */ /* 0x002fc600078e027c */
[----:B------:R-:W2:Y:S04]  /*16610*/  LDL.LU.64 R126, [R1+0x17e0] ;  /* 0x0017e000017e7983 */ /* 0x000ea80000300a00 */
[----:B------:R-:W-:Y:S04]  /*16620*/  STL.64 [R1+0x210], R8 ;  /* 0x0002100801007387 */ /* 0x000fe80000100a00 */
[----:B------:R-:W2:Y:S04]  /*16630*/  LDL.LU.64 R124, [R1+0x1798] ;  /* 0x00179800017c7983 */ /* 0x000ea80000300a00 */
[----:B------:R1:W-:Y:S04]  /*16640*/  LDGSTS.E [R3+0x4fe00], [R10.64], P5 ;  /* 0x4fe000000a037fae */ /* 0x0003e8000a921848 */
[----:B------:R-:W0:Y:S01]  /*16650*/  LDGDEPBAR ;  /* 0x00000000000079af */ /* 0x000e220000000000 */
[----:B------:R-:W-:-:S02]  /*16660*/  IADD3 R6, R4, -0x119, RZ ;  /* 0xfffffee704067810 */ /* 0x000fc40007ffe0ff */
[----:B------:R-:W-:Y:S01]  /*16670*/  IADD3 R2, R122, 0x100000, RZ ;  /* 0x001000007a027810 */ /* 0x000fe20007ffe0ff */
[----:B------:R-:W-:Y:S01]  /*16680*/  BAR.SYNC.DEFER_BLOCKING 0x0 ;  /* 0x0000000000007b1d */ /* 0x000fe20000010000 */
[----:B------:R-:W-:Y:S02]  /*16690*/  ISETP.GE.U32.AND P5, PT, R6, 0x7ffffe68, PT ;  /* 0x7ffffe680600780c */ /* 0x000fe40003fa6070 */
[C---:B--2---:R-:W-:Y:S02]  /*166a0*/  IADD3 R7, R122.reuse, 0x100000, RZ ;  /* 0x001000007a077810 */ /* 0x044fe40007ffe0ff */
[C---:B------:R-:W-:Y:S02]  /*166b0*/  IADD3 R6, R122.reuse, 0x100000, RZ ;  /* 0x001000007a067810 */ /* 0x040fe40007ffe0ff */
[----:B-1----:R-:W-:Y:S01]  /*166c0*/  IADD3 R3, R122, 0x100000, RZ ;  /* 0x001000007a037810 */ /* 0x002fe20007ffe0ff */
[C---:B------:R-:W-:Y:S01]  /*166d0*/  IMAD.WIDE R16, R0.reuse, 0x4, R138 ;  /* 0x0000000400107825 */ /* 0x040fe200078e028a */
[----:B------:R-:W-:Y:S01]  /*166e0*/  @!PT LDS RZ, [RZ] ;  /* 0x00000000fffff984 */ /* 0x000fe20000000800 */
[----:B------:R-:W-:Y:S01]  /*166f0*/  @!PT LDS RZ, [RZ] ;  /* 0x00000000fffff984 */ /* 0x000fe20000000800 */
[----:B------:R-:W-:Y:S01]  /*16700*/  @!PT LDS RZ, [RZ] ;  /* 0x00000000fffff984 */ /* 0x000fe20000000800 */
[----:B------:R1:W-:Y:S03]  /*16710*/  LDGSTS.E [R2+-0x80000], [R8.64], !P2 ;  /* 0x8000000008027fae */ /* 0x0003e6000d121848 */
[C---:B------:R-:W-:Y:S01]  /*16720*/  IMAD.WIDE R14, R0.reuse, 0x4, R132 ;  /* 0x00000004000e7825 */ /* 0x040fe200078e0284 */
[----:B------:R2:W-:Y:S03]  /*16730*/  STL.64 [R1+0x208], R16 ;  /* 0x0002081001007387 */ /* 0x0005e60000100a00 */
[C---:B------:R-:W-:Y:S01]  /*16740*/  IMAD.WIDE R12, R0.reuse, 0x4, R130 ;  /* 0x00000004000c7825 */ /* 0x040fe200078e0282 */
[----:B------:R2:W-:Y:S04]  /*16750*/  STL.64 [R1+0x200], R14 ;  /* 0x0002000e01007387 */ /* 0x0005e80000100a00 */
[----:B------:R-:W2:Y:S04]  /*16760*/  LDL.LU.64 R138, [R1+0x1790] ;  /* 0x00179000018a7983 */ /* 0x000ea80000300a00 */
[----:B------:R1:W-:Y:S04]  /*16770*/  STL.64 [R1+0x1f8], R12 ;  /* 0x0001f80c01007387 */ /* 0x0003e80000100a00 */
[----:B------:R-:W2:Y:S04]  /*16780*/  LDL.LU.64 R132, [R1+0x1788] ;  /* 0x0017880001847983 */ /* 0x000ea80000300a00 */
[----:B------:R-:W2:Y:S04]  /*16790*/  LDL.LU.64 R130, [R1+0x1780] ;  /* 0x0017800001827983 */ /* 0x000ea80000300a00 */
[----:B------:R2:W-:Y:S04]  /*167a0*/  LDGSTS.E [R7+-0x7fe00], [R16.64], !P2 ;  /* 0x8020000010077fae */ /* 0x0005e8000d121848 */
[----:B------:R2:W-:Y:S04]  /*167b0*/  LDGSTS.E [R6+-0x7fc00], [R14.64], !P2 ;  /* 0x804000000e067fae */ /* 0x0005e8000d121848 */
[----:B------:R1:W-:Y:S01]  /*167c0*/  LDGSTS.E [R3+-0x7fa00], [R12.64], !P2 ;  /* 0x806000000c037fae */ /* 0x0003e2000d121848 */
[----:B----4-:R-:W-:-:S05]  /*167d0*/  IMAD.WIDE R10, R0, 0x4, R128 ;  /* 0x00000004000a7825 */ /* 0x010fca00078e0280 */
[----:B------:R4:W-:Y:S04]  /*167e0*/  STL.64 [R1+0x1d0], R10 ;  /* 0x0001d00a01007387 */ /* 0x0009e80000100a00 */
[----:B------:R-:W3:Y:S04]  /*167f0*/  LDL.LU.64 R128, [R1+0x1740] ;  /* 0x0017400001807983 */ /* 0x000ee80000300a00 */
[----:B------:R4:W-:Y:S01]  /*16800*/  LDGSTS.E [R2+-0x7e000], [R10.64], !P3 ;  /* 0x820000000a027fae */ /* 0x0009e2000d921848 */
[----:B--2---:R-:W-:-:S04]  /*16810*/  IMAD.WIDE R16, R0, 0x4, R136 ;  /* 0x0000000400107825 */ /* 0x004fc800078e0288 */
[C---:B------:R-:W-:Y:S01]  /*16820*/  IMAD.WIDE R14, R0.reuse, 0x4, R134 ;  /* 0x00000004000e7825 */ /* 0x040fe200078e0286 */
[----:B------:R2:W-:Y:S03]  /*16830*/  STL.64 [R1+0x1c8], R16 ;  /* 0x0001c81001007387 */ /* 0x0005e60000100a00 */
[C---:B-1----:R-:W-:Y:S01]  /*16840*/  IMAD.WIDE R12, R0.reuse, 0x4, R126 ;  /* 0x00000004000c7825 */ /* 0x042fe200078e027e */
[----:B------:R1:W-:Y:S04]  /*16850*/  STL.64 [R1+0x1c0], R14 ;  /* 0x0001c00e01007387 */ /* 0x0003e80000100a00 */
[----:B------:R-:W3:Y:S04]  /*16860*/  LDL.LU.64 R136, [R1+0x1738] ;  /* 0x0017380001887983 */ /* 0x000ee80000300a00 */
[----:B------:R1:W-:Y:S01]  /*16870*/  STL.64 [R1+0x1b8], R12 ;  /* 0x0001b80c01007387 */ /* 0x0003e20000100a00 */
[----:B----4-:R-:W-:-:S03]  /*16880*/  IMAD.WIDE R10, R0, 0x4, R124 ;  /* 0x00000004000a7825 */ /* 0x010fc600078e027c */
[----:B------:R-:W4:Y:S04]  /*16890*/  LDL.LU.64 R134, [R1+0x1730] ;  /* 0x0017300001867983 */ /* 0x000f280000300a00 */
[----:B------:R-:W4:Y:S04]  /*168a0*/  LDL.LU.64 R126, [R1+0x1728] ;  /* 0x00172800017e7983 */ /* 0x000f280000300a00 */
[----:B------:R3:W-:Y:S04]  /*168b0*/  STL.64 [R1+0x190], R10 ;  /* 0x0001900a01007387 */ /* 0x0007e80000100a00 */
[----:B------:R-:W4:Y:S04]  /*168c0*/  LDL.LU.64 R124, [R1+0x16e0] ;  /* 0x0016e000017c7983 */ /* 0x000f280000300a00 */
[----:B------:R2:W-:Y:S04]  /*168d0*/  LDGSTS.E [R7+-0x7de00], [R16.64], !P3 ;  /* 0x8220000010077fae */ /* 0x0005e8000d921848 */
[----:B------:R1:W-:Y:S04]  /*168e0*/  LDGSTS.E [R6+-0x7dc00], [R14.64], !P3 ;  /* 0x824000000e067fae */ /* 0x0003e8000d921848 */
[----:B------:R1:W-:Y:S04]  /*168f0*/  LDGSTS.E [R3+-0x7da00], [R12.64], !P3 ;  /* 0x826000000c037fae */ /* 0x0003e8000d921848 */
[----:B------:R3:W-:Y:S01]  /*16900*/  LDGSTS.E [R2+-0x7c000], [R10.64], !P4 ;  /* 0x840000000a027fae */ /* 0x0007e2000e121848 */
[----:B--2---:R-:W-:-:S04]  /*16910*/  IMAD.WIDE R16, R0, 0x4, R138 ;  /* 0x0000000400107825 */ /* 0x004fc800078e028a */
[C---:B-1----:R-:W-:Y:S01]  /*16920*/  IMAD.WIDE R14, R0.reuse, 0x4, R132 ;  /* 0x00000004000e7825 */ /* 0x042fe200078e0284 */
[----:B------:R1:W-:Y:S03]  /*16930*/  STL.64 [R1+0x188], R16 ;  /* 0x0001881001007387 */ /* 0x0003e60000100a00 */
[C---:B------:R-:W-:Y:S01]  /*16940*/  IMAD.WIDE R12, R0.reuse, 0x4, R130 ;  /* 0x00000004000c7825 */ /* 0x040fe200078e0282 */
[----:B------:R4:W-:Y:S04]  /*16950*/  STL.64 [R1+0x180], R14 ;  /* 0x0001800e01007387 */ /* 0x0009e80000100a00 */
[----:B------:R-:W3:Y:S04]  /*16960*/  LDL.LU.64 R138, [R1+0x16d8] ;  /* 0x0016d800018a7983 */ /* 0x000ee80000300a00 */
[----:B------:R1:W-:Y:S04]  /*16970*/  STL.64 [R1+0x178], R12 ;  /* 0x0001780c01007387 */ /* 0x0003e80000100a00 */
[----:B------:R-:W3:Y:S04]  /*16980*/  LDL.LU.64 R132, [R1+0x16d0] ;  /* 0x0016d00001847983 */ /* 0x000ee80000300a00 */
[----:B------:R-:W3:Y:S04]  /*16990*/  LDL.LU.64 R130, [R1+0x16c8] ;  /* 0x0016c80001827983 */ /* 0x000ee80000300a00 */
[----:B------:R1:W-:Y:S04]  /*169a0*/  LDGSTS.E [R7+-0x7be00], [R16.64], !P4 ;  /* 0x8420000010077fae */ /* 0x0003e8000e121848 */
[----:B------:R4:W-:Y:S04]  /*169b0*/  LDGSTS.E [R6+-0x7bc00], [R14.64], !P4 ;  /* 0x844000000e067fae */ /* 0x0009e8000e121848 */
[----:B------:R1:W-:Y:S01]  /*169c0*/  LDGSTS.E [R3+-0x7ba00], [R12.64], !P4 ;  /* 0x846000000c037fae */ /* 0x0003e2000e121848 */
[----:B---3--:R-:W-:-:S05]  /*169d0*/  IMAD.WIDE R10, R0, 0x4, R128 ;  /* 0x00000004000a7825 */ /* 0x008fca00078e0280 */
[----:B------:R3:W-:Y:S04]  /*169e0*/  STL.64 [R1+0x150], R10 ;  /* 0x0001500a01007387 */ /* 0x0007e80000100a00 */
[----:B------:R-:W2:Y:S04]  /*169f0*/  LDL.LU.64 R128, [R1+0x1680] ;  /* 0x0016800001807983 */ /* 0x000ea80000300a00 */
[----:B------:R3:W-:Y:S01]  /*16a00*/  LDGSTS.E [R2+-0x7a000], [R10.64], !P0 ;  /* 0x860000000a027fae */ /* 0x0007e2000c121848 */
[----:B-1----:R-:W-:-:S04]  /*16a10*/  IMAD.WIDE R16, R0, 0x4, R136 ;  /* 0x0000000400107825 */ /* 0x002fc800078e0288 */
[C---:B----4-:R-:W-:Y:S01]  /*16a20*/  IMAD.WIDE R14, R0.reuse, 0x4, R134 ;  /* 0x00000004000e7825 */ /* 0x050fe200078e0286 */
[----:B------:R1:W-:Y:S03]  /*16a30*/  STL.64 [R1+0x148], R16 ;  /* 0x0001481001007387 */ /* 0x0003e60000100a00 */
[C---:B------:R-:W-:Y:S01]  /*16a40*/  IMAD.WIDE R12, R0.reuse, 0x4, R126 ;  /* 0x00000004000c7825 */ /* 0x040fe200078e027e */
[----:B------:R4:W-:Y:S04]  /*16a50*/  STL.64 [R1+0x140], R14 ;  /* 0x0001400e01007387 */ /* 0x0009e80000100a00 */
[----:B------:R-:W2:Y:S01]  /*16a60*/  LDL.LU.64 R136, [R1+0x1678] ;  /* 0x0016780001887983 */ /* 0x000ea20000300a00 */
[----:B---3--:R-:W-:-:S03]  /*16a70*/  IMAD.WIDE R10, R0, 0x4, R124 ;  /* 0x00000004000a7825 */ /* 0x008fc600078e027c */
[----:B------:R3:W-:Y:S04]  /*16a80*/  STL.64 [R1+0x138], R12 ;  /* 0x0001380c01007387 */ /* 0x0007e80000100a00 */
[----:B------:R-:W2:Y:S04]  /*16a90*/  LDL.LU.64 R134, [R1+0x1670] ;  /* 0x0016700001867983 */ /* 0x000ea80000300a00 */
[----:B------:R-:W2:Y:S04]  /*16aa0*/  LDL.LU.64 R126, [R1+0x1668] ;  /* 0x00166800017e7983 */ /* 0x000ea80000300a00 */
[----:B------:R2:W-:Y:S04]  /*16ab0*/  STL.64 [R1+0x110], R10 ;  /* 0x0001100a01007387 */ /* 0x0005e80000100a00 */
[----:B------:R-:W2:Y:S04]  /*16ac0*/  LDL.LU.64 R124, [R1+0x1620] ;  /* 0x00162000017c7983 */ /* 0x000ea80000300a00 */
[----:B------:R1:W-:Y:S04]  /*16ad0*/  LDGSTS.E [R7+-0x79e00], [R16.64], !P0 ;  /* 0x8620000010077fae */ /* 0x0003e8000c121848 */
[----:B------:R4:W-:Y:S04]  /*16ae0*/  LDGSTS.E [R6+-0x79c00], [R14.64], !P0 ;  /* 0x864000000e067fae */ /* 0x0009e8000c121848 */
[----:B------:R3:W-:Y:S04]  /*16af0*/  LDGSTS.E [R3+-0x79a00], [R12.64], !P0 ;  /* 0x866000000c037fae */ /* 0x0007e8000c121848 */
[----:B------:R2:W-:Y:S01]  /*16b00*/  LDGSTS.E [R2+-0x78000], [R10.64], !P1 ;  /* 0x880000000a027fae */ /* 0x0005e2000c921848 */
[----:B-1----:R-:W-:-:S04]  /*16b10*/  IMAD.WIDE R16, R0, 0x4, R138 ;  /* 0x0000000400107825 */ /* 0x002fc800078e028a */
[C---:B----4-:R-:W-:Y:S01]  /*16b20*/  IMAD.WIDE R14, R0.reuse, 0x4, R132 ;  /* 0x00000004000e7825 */ /* 0x050fe200078e0284 */
[----:B------:R1:W-:Y:S03]  /*16b30*/  STL.64 [R1+0x108], R16 ;  /* 0x0001081001007387 */ /* 0x0003e60000100a00 */
[C---:B---3--:R-:W-:Y:S01]  /*16b40*/  IMAD.WIDE R12, R0.reuse, 0x4, R130 ;  /* 0x00000004000c7825 */ /* 0x048fe200078e0282 */
        /* <DEDUP_REMOVED lines=8> */
[----:B--2---:R-:W-:-:S05]  /*16bd0*/  IMAD.WIDE R10, R0, 0x4, R128 ;  /* 0x00000004000a7825 */ /* 0x004fca00078e0280 */
[----:B------:R2:W-:Y:S04]  /*16be0*/  STL.64 [R1+0xd0], R10 ;  /* 0x0000d00a01007387 */ /* 0x0005e80000100a00 */
[----:B------:R-:W4:Y:S04]  /*16bf0*/  LDL.LU.64 R128, [R1+0x15c0] ;  /* 0x0015c00001807983 */ /* 0x000f280000300a00 */
[----:B------:R2:W-:Y:S01]  /*16c00*/  LDGSTS.E [R2+-0x76000], [R10.64], !P6 ;  /* 0x8a0000000a027fae */ /* 0x0005e2000f121848 */
[----:B-1----:R-:W-:-:S04]  /*16c10*/  IMAD.WIDE R16, R0, 0x4, R136 ;  /* 0x0000000400107825 */ /* 0x002fc800078e0288 */
[C---:B---3--:R-:W-:Y:S01]  /*16c20*/  IMAD.WIDE R14, R0.reuse, 0x4, R134 ;  /* 0x00000004000e7825 */ /* 0x048fe200078e0286 */
[----:B------:R1:W-:Y:S03]  /*16c30*/  STL.64 [R1+0xc8], R16 ;  /* 0x0000c81001007387 */ /* 0x0003e60000100a00 */
[C---:B------:R-:W-:Y:S01]  /*16c40*/  IMAD.WIDE R12, R0.reuse, 0x4, R126 ;  /* 0x00000004000c7825 */ /* 0x040fe200078e027e */
[----:B------:R3:W-:Y:S04]  /*16c50*/  STL.64 [R1+0xc0], R14 ;  /* 0x0000c00e01007387 */ /* 0x0007e80000100a00 */
[----:B------:R-:W4:Y:S01]  /*16c60*/  LDL.LU.64 R136, [R1+0x15a8] ;  /* 0x0015a80001887983 */ /* 0x000f220000300a00 */
[----:B--2---:R-:W-:-:S03]  /*16c70*/  IMAD.WIDE R10, R0, 0x4, R124 ;  /* 0x00000004000a7825 */ /* 0x004fc600078e027c */
[----:B------:R2:W-:Y:S04]  /*16c80*/  STL.64 [R1+0xb8], R12 ;  /* 0x0000b80c01007387 */ /* 0x0005e80000100a00 */
[----:B------:R-:W4:Y:S04]  /*16c90*/  LDL.LU.64 R134, [R1+0x15a0] ;  /* 0x0015a00001867983 */ /* 0x000f280000300a00 */
[----:B------:R-:W4:Y:S04]  /*16ca0*/  LDL.LU.64 R126, [R1+0x1598] ;  /* 0x00159800017e7983 */ /* 0x000f280000300a00 */
[----:B------:R4:W-:Y:S04]  /*16cb0*/  STL.64 [R1+0x90], R10 ;  /* 0x0000900a01007387 */ /* 0x0009e80000100a00 */
[----:B------:R-:W4:Y:S01]  /*16cc0*/  LDL.LU.64 R124, [R1+0x1550] ;  /* 0x00155000017c7983 */ /* 0x000f220000300a00 */
[----:B------:R-:W-:-:S03]  /*16cd0*/  IADD3 R8, R4, -0x11d, RZ ;  /* 0xfffffee304087810 */ /* 0x000fc60007ffe0ff */
[----:B------:R1:W-:Y:S04]  /*16ce0*/  LDGSTS.E [R7+-0x75e00], [R16.64], !P6 ;  /* 0x8a20000010077fae */ /* 0x0003e8000f121848 */
[----:B------:R3:W-:Y:S01]  /*16cf0*/  LDGSTS.E [R6+-0x75c00], [R14.64], !P6 ;  /* 0x8a4000000e067fae */ /* 0x0007e2000f121848 */
[----:B------:R-:W-:-:S03]  /*16d00*/  ISETP.GE.U32.AND P2, PT, R8, 0x7ffffe64, PT ;  /* 0x7ffffe640800780c */ /* 0x000fc60003f46070 */
[----:B------:R2:W-:Y:S04]  /*16d10*/  LDGSTS.E [R3+-0x75a00], [R12.64], !P6 ;  /* 0x8a6000000c037fae */ /* 0x0005e8000f121848 */
[----:B------:R4:W-:Y:S01]  /*16d20*/  LDGSTS.E [R2+-0x74000], [R10.64], !P5 ;  /* 0x8c0000000a027fae */ /* 0x0009e2000e921848 */
[----:B-1----:R-:W-:-:S04]  /*16d30*/  IMAD.WIDE R16, R0, 0x4, R138 ;  /* 0x0000000400107825 */ /* 0x002fc800078e028a */
[C---:B---3--:R-:W-:Y:S01]  /*16d40*/  IMAD.WIDE R14, R0.reuse, 0x4, R132 ;  /* 0x00000004000e7825 */ /* 0x048fe200078e0284 */
[----:B------:R1:W-:Y:S03]  /*16d50*/  STL.64 [R1+0x88], R16 ;  /* 0x0000881001007387 */ /* 0x0003e60000100a00 */
[C---:B--2---:R-:W-:Y:S01]  /*16d60*/  IMAD.WIDE R12, R0.reuse, 0x4, R130 ;  /* 0x00000004000c7825 */ /* 0x044fe200078e0282 */
[----:B------:R2:W-:Y:S04]  /*16d70*/  STL.64 [R1+0x80], R14 ;  /* 0x0000800e01007387 */ /* 0x0005e80000100a00 */
[----:B------:R-:W4:Y:S04]  /*16d80*/  LDL.LU.64 R138, [R1+0x1548] ;  /* 0x00154800018a7983 */ /* 0x000f280000300a00 */
[----:B------:R1:W-:Y:S04]  /*16d90*/  STL.64 [R1+0x78], R12 ;  /* 0x0000780c01007387 */ /* 0x0003e80000100a00 */
[----:B------:R-:W4:Y:S04]  /*16da0*/  LDL.LU.64 R132, [R1+0x1540] ;  /* 0x0015400001847983 */ /* 0x000f280000300a00 */
[----:B------:R-:W4:Y:S04]  /*16db0*/  LDL.LU.64 R130, [R1+0x1538] ;  /* 0x0015380001827983 */ /* 0x000f280000300a00 */
[----:B------:R1:W-:Y:S04]  /*16dc0*/  LDGSTS.E [R7+-0x73e00], [R16.64], !P5 ;  /* 0x8c20000010077fae */ /* 0x0003e8000e921848 */
[----:B------:R2:W-:Y:S04]  /*16dd0*/  LDGSTS.E [R6+-0x73c00], [R14.64], !P5 ;  /* 0x8c4000000e067fae */ /* 0x0005e8000e921848 */
[----:B------:R1:W-:Y:S01]  /*16de0*/  LDGSTS.E [R3+-0x73a00], [R12.64], !P5 ;  /* 0x8c6000000c037fae */ /* 0x0003e2000e921848 */
[----:B----4-:R-:W-:-:S05]  /*16df0*/  IMAD.WIDE R10, R0, 0x4, R128 ;  /* 0x00000004000a7825 */ /* 0x010fca00078e0280 */
[----:B------:R4:W-:Y:S04]  /*16e00*/  STL.64 [R1+0x50], R10 ;  /* 0x0000500a01007387 */ /* 0x0009e80000100a00 */
[----:B------:R-:W3:Y:S04]  /*16e10*/  LDL.LU.64 R128, [R1+0x14f0] ;  /* 0x0014f00001807983 */ /* 0x000ee80000300a00 */
[----:B------:R4:W-:Y:S01]  /*16e20*/  LDGSTS.E [R2+-0x72000], [R10.64], !P2 ;  /* 0x8e0000000a027fae */ /* 0x0009e2000d121848 */
[----:B-1----:R-:W-:-:S04]  /*16e30*/  IMAD.WIDE R16, R0, 0x4, R136 ;  /* 0x0000000400107825 */ /* 0x002fc800078e0288 */
[C---:B--2---:R-:W-:Y:S01]  /*16e40*/  IMAD.WIDE R14, R0.reuse, 0x4, R134 ;  /* 0x00000004000e7825 */ /* 0x044fe200078e0286 */
[----:B------:R-:W-:Y:S03]  /*16e50*/  STL.64 [R1+0x48], R16 ;  /* 0x0000481001007387 */ /* 0x000fe60000100a00 */
[C---:B------:R-:W-:Y:S01]  /*16e60*/  IMAD.WIDE R12, R0.reuse, 0x4, R126 ;  /* 0x00000004000c7825 */ /* 0x040fe200078e027e */
[----:B------:R1:W-:Y:S03]  /*16e70*/  STL.64 [R1+0x40], R14 ;  /* 0x0000400e01007387 */ /* 0x0003e60000100a00 */
[----:B----4-:R-:W-:Y:S01]  /*16e80*/  IMAD.WIDE R10, R0, 0x4, R124 ;  /* 0x00000004000a7825 */ /* 0x010fe200078e027c */
[----:B------:R2:W-:Y:S04]  /*16e90*/  STL.64 [R1+0x38], R12 ;  /* 0x0000380c01007387 */ /* 0x0005e80000100a00 */
[----:B------:R4:W-:Y:S04]  /*16ea0*/  STL.64 [R1+0x10], R10 ;  /* 0x0000100a01007387 */ /* 0x0009e80000100a00 */
[----:B------:R-:W3:Y:S04]  /*16eb0*/  LDL.LU.64 R136, [R1+0x14e8] ;  /* 0x0014e80001887983 */ /* 0x000ee80000300a00 */
[----:B------:R-:W3:Y:S04]  /*16ec0*/  LDL.LU.64 R134, [R1+0x14e0] ;  /* 0x0014e00001867983 */ /* 0x000ee80000300a00 */
[----:B------:R-:W3:Y:S04]  /*16ed0*/  LDL.LU.64 R126, [R1+0x14d8] ;  /* 0x0014d800017e7983 */ /* 0x000ee80000300a00 */
[----:B------:R-:W3:Y:S01]  /*16ee0*/  LDL.LU.64 R124, [R1+0x1490] ;  /* 0x00149000017c7983 */ /* 0x000ee20000300a00 */
[----:B------:R-:W-:-:S03]  /*16ef0*/  IADD3 R8, R4, -0x121, RZ ;  /* 0xfffffedf04087810 */ /* 0x000fc60007ffe0ff */
[----:B------:R1:W-:Y:S01]  /*16f00*/  LDGSTS.E [R7+-0x71e00], [R16.64], !P2 ;  /* 0x8e20000010077fae */ /* 0x0003e2000d121848 */
[----:B------:R-:W-:Y:S02]  /*16f10*/  ISETP.GE.U32.AND P3, PT, R8, 0x7ffffe60, PT ;  /* 0x7ffffe600800780c */ /* 0x000fe40003f66070 */
[----:B------:R-:W-:Y:S01]  /*16f20*/  IADD3 R8, R4, -0x125, RZ ;  /* 0xfffffedb04087810 */ /* 0x000fe20007ffe0ff */
[----:B------:R1:W-:Y:S03]  /*16f30*/  LDGSTS.E [R6+-0x71c00], [R14.64], !P2 ;  /* 0x8e4000000e067fae */ /* 0x0003e6000d121848 */
[----:B------:R-:W-:Y:S01]  /*16f40*/  ISETP.GE.U32.AND P4, PT, R8, 0x7ffffe5c, PT ;  /* 0x7ffffe5c0800780c */ /* 0x000fe20003f86070 */
[----:B------:R2:W-:Y:S01]  /*16f50*/  LDGSTS.E [R3+-0x71a00], [R12.64], !P2 ;  /* 0x8e6000000c037fae */ /* 0x0005e2000d121848 */
[----:B------:R-:W-:-:S04]  /*16f60*/  IADD3 R8, R4, -0x129, RZ ;  /* 0xfffffed704087810 */ /* 0x000fc80007ffe0ff */
[----:B------:R-:W-:Y:S01]  /*16f70*/  ISETP.GE.U32.AND P0, PT, R8, 0x7ffffe58, PT ;  /* 0x7ffffe580800780c */ /* 0x000fe20003f06070 */
[----:B------:R4:W-:Y:S01]  /*16f80*/  LDGSTS.E [R2+-0x70000], [R10.64], !P3 ;  /* 0x900000000a027fae */ /* 0x0009e2000d921848 */
[----:B------:R-:W-:-:S04]  /*16f90*/  IADD3 R8, R4, -0x12d, RZ ;  /* 0xfffffed304087810 */ /* 0x000fc80007ffe0ff */
[----:B------:R-:W-:Y:S02]  /*16fa0*/  ISETP.GE.U32.AND P1, PT, R8, 0x7ffffe54, PT ;  /* 0x7ffffe540800780c */ /* 0x000fe40003f26070 */
[----:B------:R-:W-:-:S04]  /*16fb0*/  IADD3 R8, R4, -0x131, RZ ;  /* 0xfffffecf04087810 */ /* 0x000fc80007ffe0ff */
[----:B------:R-:W-:Y:S02]  /*16fc0*/  ISETP.GE.U32.AND P6, PT, R8, 0x7ffffe50, PT ;  /* 0x7ffffe500800780c */ /* 0x000fe40003fc6070 */
[----:B------:R-:W-:Y:S01]  /*16fd0*/  IADD3 R8, R4, -0x135, RZ ;  /* 0xfffffecb04087810 */ /* 0x000fe20007ffe0ff */
[----:B-1----:R-:W-:-:S03]  /*16fe0*/  IMAD.WIDE R14, R0, 0x4, R138 ;  /* 0x00000004000e7825 */ /* 0x002fc600078e028a */
[----:B------:R-:W-:Y:S02]  /*16ff0*/  ISETP.GE.U32.AND P5, PT, R8, 0x7ffffe4c, PT ;  /* 0x7ffffe4c0800780c */ /* 0x000fe40003fa6070 */
[----:B------:R-:W-:Y:S02]  /*17000*/  IADD3 R8, R4, -0x139, RZ ;  /* 0xfffffec704087810 */ /* 0x000fe40007ffe0ff */
[----:B------:R-:W-:Y:S01]  /*17010*/  IADD3 R9, R122, 0x100000, RZ ;  /* 0x001000007a097810 */ /* 0x000fe20007ffe0ff */
[----:B--2---:R-:W-:Y:S01]  /*17020*/  IMAD.WIDE R12, R0, 0x4, R132 ;  /* 0x00000004000c7825 */ /* 0x004fe200078e0284 */
[----:B------:R-:W-:Y:S02]  /*17030*/  ISETP.GE.U32.AND P2, PT, R8, 0x7ffffe48, PT ;  /* 0x7ffffe480800780c */ /* 0x000fe40003f46070 */
[----:B------:R-:W-:Y:S01]  /*17040*/  IADD3 R8, R122, 0x100000, RZ ;  /* 0x001000007a087810 */ /* 0x000fe20007ffe0ff */
[----:B------:R-:W-:Y:S01]  /*17050*/  IMAD.WIDE R250, R0, 0x4, R130 ;  /* 0x0000000400fa7825 */ /* 0x000fe200078e0282 */
[----:B------:R-:W-:Y:S04]  /*17060*/  STL.64 [R1+0x8], R14 ;  /* 0x0000080e01007387 */ /* 0x000fe80000100a00 */
[----:B------:R-:W-:Y:S04]  /*17070*/  STL.64 [R1], R12 ;  /* 0x0000000c01007387 */ /* 0x000fe80000100a00 */
[----:B------:R1:W-:Y:S04]  /*17080*/  LDGSTS.E [R9+-0x6fe00], [R14.64], !P3 ;  /* 0x902000000e097fae */ /* 0x0003e8000d921848 */
[----:B------:R2:W-:Y:S01]  /*17090*/  STL.64 [R1+0x1cc8], R250 ;  /* 0x001cc8fa01007387 */ /* 0x0005e20000100a00 */
[----:B----4-:R-:W-:-:S03]  /*170a0*/  IADD3 R10, R4, -0x13d, RZ ;  /* 0xfffffec3040a7810 */ /* 0x010fc60007ffe0ff */
[----:B------:R1:W-:Y:S04]  /*170b0*/  LDGSTS.E [R8+-0x6fc00], [R12.64], !P3 ;  /* 0x904000000c087fae */ /* 0x0003e8000d921848 */
[----:B------:R-:W4:Y:S04]  /*170c0*/  LDL.LU.64 R132, [R1+0x1488] ;  /* 0x0014880001847983 */ /* 0x000f280000300a00 */
[----:B------:R2:W-:Y:S04]  /*170d0*/  LDGSTS.E [R7+-0x6fa00], [R250.64], !P3 ;  /* 0x90600000fa077fae */ /* 0x0005e8000d921848 */
[----:B------:R-:W4:Y:S01]  /*170e0*/  LDL.LU.64 R130, [R1+0x1480] ;  /* 0x0014800001827983 */ /* 0x000f220000300a00 */
[----:B------:R-:W-:-:S02]  /*170f0*/  ISETP.GE.U32.AND P3, PT, R10, 0x7ffffe44, PT ;  /* 0x7ffffe440a00780c */ /* 0x000fc40003f66070 */
[----:B--2---:R-:W-:Y:S01]  /*17100*/  LOP3.LUT R250, R123, 0x7f, RZ, 0xc0, !PT ;  /* 0x0000007f7bfa7812 */ /* 0x004fe200078ec0ff */
[C---:B---3--:R-:W-:Y:S02]  /*17110*/  IMAD.WIDE R2, R0.reuse, 0x4, R128 ;  /* 0x0000000400027825 */ /* 0x048fe400078e0280 */
[----:B------:R-:W2:Y:S04]  /*17120*/  LDL.LU.64 R128, [R1+0x1478] ;  /* 0x0014780001807983 */ /* 0x000ea80000300a00 */
[----:B------:R-:W3:Y:S04]  /*17130*/  LDL.LU.64 R122, [R1+0x1430] ;  /* 0x00143000017a7983 */ /* 0x000ee80000300a00 */
[----:B------:R-:W-:Y:S04]  /*17140*/  STL [R1+0x1ce0], R2 ;  /* 0x001ce00201007387 */ /* 0x000fe80000100800 */
[----:B------:R1:W-:Y:S04]  /*17150*/  LDGSTS.E [R6+-0x6e000], [R2.64], !P4 ;  /* 0x9200000002067fae */ /* 0x0003e8000e121848 */
[----:B------:R1:W-:Y:S01]  /*17160*/  STL [R1+0x1cd0], R3 ;  /* 0x001cd00301007387 */ /* 0x0003e20000100800 */
[----:B------:R-:W-:-:S03]  /*17170*/  IMAD.WIDE R10, R0, 0x4, R136 ;  /* 0x00000004000a7825 */ /* 0x000fc600078e0288 */
[----:B------:R-:W3:Y:S01]  /*17180*/  LDL.LU.64 R136, [R1+0x1428] ;  /* 0x0014280001887983 */ /* 0x000ee20000300a00 */
[----:B-1----:R-:W-:-:S03]  /*17190*/  IMAD.WIDE R6, R0, 0x4, R134 ;  /* 0x0000000400067825 */ /* 0x002fc600078e0286 */
[----:B------:R-:W3:Y:S01]  /*171a0*/  LDL.LU.64 R134, [R1+0x1420] ;  /* 0x0014200001867983 */ /* 0x000ee20000300a00 */
[----:B------:R-:W-:-:S03]  /*171b0*/  IMAD.WIDE R8, R0, 0x4, R126 ;  /* 0x0000000400087825 */ /* 0x000fc600078e027e */
[----:B------:R-:W3:Y:S01]  /*171c0*/  LDL.LU.64 R126, [R1+0x1418] ;  /* 0x00141800017e7983 */ /* 0x000ee20000300a00 */
[----:B------:R-:W-:-:S03]  /*171d0*/  IMAD.WIDE R12, R0, 0x4, R124 ;  /* 0x00000004000c7825 */ /* 0x000fc600078e027c */
[----:B------:R-:W3:Y:S01]  /*171e0*/  LDL.LU.64 R124, [R1+0x13d0] ;  /* 0x0013d000017c7983 */ /* 0x000ee20000300a00 */
[----:B------:R-:W-:-:S04]  /*171f0*/  SHF.L.U32 R3, R250, 0x2, RZ ;  /* 0x00000002fa037819 */ /* 0x000fc800000006ff */
[C---:B------:R-:W-:Y:S02]  /*17200*/  IADD3 R17, R3.reuse, 0x100000, RZ ;  /* 0x0010000003117810 */ /* 0x040fe40007ffe0ff */
[C---:B------:R-:W-:Y:S02]  /*17210*/  IADD3 R16, R3.reuse, 0x100000, RZ ;  /* 0x0010000003107810 */ /* 0x040fe40007ffe0ff */
[C---:B------:R-:W-:Y:S01]  /*17220*/  IADD3 R15, R3.reuse, 0x100000, RZ ;  /* 0x00100000030f7810 */ /* 0x040fe20007ffe0ff */
[----:B------:R2:W-:Y:S01]  /*17230*/  LDGSTS.E [R17+-0x6de00], [R10.64], !P4 ;  /* 0x922000000a117fae */ /* 0x0005e2000e121848 */
[----:B------:R-:W-:Y:S02]  /*17240*/  IADD3 R18, R4, -0x141, RZ ;  /* 0xfffffebf04127810 */ /* 0x000fe40007ffe0ff */
[C---:B------:R-:W-:Y:S01]  /*17250*/  IADD3 R14, R3.reuse, 0x100000, RZ ;  /* 0x00100000030e7810 */ /* 0x040fe20007ffe0ff */
[----:B------:R-:W-:Y:S01]  /*17260*/  STL.64 [R1+0x1cb0], R10 ;  /* 0x001cb00a01007387 */ /* 0x000fe20000100a00 */
[----:B------:R-:W-:-:S03]  /*17270*/  IADD3 R25, R3, 0x100000, RZ ;  /* 0x0010000003197810 */ /* 0x000fc60007ffe0ff */
[----:B------:R2:W-:Y:S01]  /*17280*/  LDGSTS.E [R16+-0x6dc00], [R6.64], !P4 ;  /* 0x9240000006107fae */ /* 0x0005e2000e121848 */
[----:B------:R-:W-:-:S03]  /*17290*/  IADD3 R24, R3, 0x100000, RZ ;  /* 0x0010000003187810 */ /* 0x000fc60007ffe0ff */
[----:B------:R-:W-:Y:S04]  /*172a0*/  STL.64 [R1+0x1cb8], R6 ;  /* 0x001cb80601007387 */ /* 0x000fe80000100a00 */
[----:B------:R1:W-:Y:S01]  /*172b0*/  LDGSTS.E [R15+-0x6da00], [R8.64], !P4 ;  /* 0x92600000080f7fae */ /* 0x0003e2000e121848 */
[----:B------:R-:W-:-:S03]  /*172c0*/  ISETP.GE.U32.AND P4, PT, R18, 0x7ffffe40, PT ;  /* 0x7ffffe401200780c */ /* 0x000fc60003f86070 */
[----:B------:R-:W-:Y:S01]  /*172d0*/  STL.64 [R1+0x1cc0], R8 ;  /* 0x001cc00801007387 */ /* 0x000fe20000100a00 */
[----:B------:R-:W-:-:S03]  /*172e0*/  IADD3 R23, R3, 0x100000, RZ ;  /* 0x0010000003177810 */ /* 0x000fc60007ffe0ff */
[----:B------:R1:W-:Y:S04]  /*172f0*/  LDGSTS.E [R14+-0x6c000], [R12.64], !P0 ;  /* 0x940000000c0e7fae */ /* 0x0003e8000c121848 */
[----:B------:R-:W-:Y:S01]  /*17300*/  STL.64 [R1+0x1cd8], R12 ;  /* 0x001cd80c01007387 */ /* 0x000fe20000100a00 */
[----:B------:R-:W-:Y:S02]  /*17310*/  IADD3 R26, R4, -0x145, RZ ;  /* 0xfffffebb041a7810 */ /* 0x000fe40007ffe0ff */
[----:B------:R-:W-:Y:S01]  /*17320*/  IADD3 R22, R3, 0x100000, RZ ;  /* 0x0010000003167810 */ /* 0x000fe20007ffe0ff */
[C---:B----4-:R-:W-:Y:S02]  /*17330*/  IMAD.WIDE R18, R0.reuse, 0x4, R132 ;  /* 0x0000000400127825 */ /* 0x050fe400078e0284 */
[----:B------:R-:W4:Y:S04]  /*17340*/  LDL.LU.64 R132, [R1+0x13c8] ;  /* 0x0013c80001847983 */ /* 0x000f280000300a00 */
[----:B------:R2:W-:Y:S01]  /*17350*/  LDGSTS.E [R25+-0x6be00], [R18.64], !P0 ;  /* 0x9420000012197fae */ /* 0x0005e2000c121848 */
[----:B-1----:R-:W-:-:S03]  /*17360*/  IMAD.WIDE R14, R0, 0x4, R130 ;  /* 0x00000004000e7825 */ /* 0x002fc600078e0282 */
[----:B------:R-:W4:Y:S04]  /*17370*/  LDL.LU.64 R130, [R1+0x13c0] ;  /* 0x0013c00001827983 */ /* 0x000f280000300a00 */
[----:B------:R1:W-:Y:S01]  /*17380*/  LDGSTS.E [R24+-0x6bc00], [R14.64], !P0 ;  /* 0x944000000e187fae */ /* 0x0003e2000c121848 */
[----:B--2---:R-:W-:-:S03]  /*17390*/  IMAD.WIDE R16, R0, 0x4, R128 ;  /* 0x0000000400107825 */ /* 0x004fc600078e0280 */
[----:B------:R-:W2:Y:S01]  /*173a0*/  LDL.LU.64 R128, [R1+0x13b8] ;  /* 0x0013b80001807983 */ /* 0x000ea20000300a00 */
[----:B---3--:R-:W-:-:S03]  /*173b0*/  IMAD.WIDE R20, R0, 0x4, R122 ;  /* 0x0000000400147825 */ /* 0x008fc600078e027a */
[----:B------:R-:W3:Y:S04]  /*173c0*/  LDL.LU.64 R122, [R1+0x1370] ;  /* 0x00137000017a7983 */ /* 0x000ee80000300a00 */
[----:B------:R-:W-:Y:S04]  /*173d0*/  STL.64 [R1+0x1ce8], R18 ;  /* 0x001ce81201007387 */ /* 0x000fe80000100a00 */
[----:B------:R-:W-:Y:S04]  /*173e0*/  STL.64 [R1+0x1cf0], R14 ;  /* 0x001cf00e01007387 */ /* 0x000fe80000100a00 */
[----:B------:R1:W-:Y:S01]  /*173f0*/  LDGSTS.E [R23+-0x6ba00], [R16.64], !P0 ;  /* 0x9460000010177fae */ /* 0x0003e2000c121848 */
[----:B------:R-:W-:-:S03]  /*17400*/  ISETP.GE.U32.AND P0, PT, R26, 0x7ffffe3c, PT ;  /* 0x7ffffe3c1a00780c */ /* 0x000fc60003f06070 */
[----:B------:R1:W-:Y:S04]  /*17410*/  STL [R1+0x1d08], R16 ;  /* 0x001d081001007387 */ /* 0x0003e80000100800 */
[----:B------:R-:W-:Y:S04]  /*17420*/  STL [R1+0x1cf8], R17 ;  /* 0x001cf81101007387 */ /* 0x000fe80000100800 */
[----:B------:R1:W-:Y:S04]  /*17430*/  LDGSTS.E [R22+-0x6a000], [R20.64], !P1 ;  /* 0x9600000014167fae */ /* 0x0003e8000c921848 */
[----:B------:R-:W-:Y:S01]  /*17440*/  STL.64 [R1+0x1d00], R20 ;  /* 0x001d001401007387 */ /* 0x000fe20000100a00 */
        /* <DEDUP_REMOVED lines=8> */
[C---:B------:R-:W-:Y:S02]  /*174d0*/  IADD3 R33, R3.reuse, 0x100000, RZ ;  /* 0x0010000003217810 */ /* 0x040fe40007ffe0ff */
[C---:B------:R-:W-:Y:S02]  /*174e0*/  IADD3 R32, R3.reuse, 0x100000, RZ ;  /* 0x0010000003207810 */ /* 0x040fe40007ffe0ff */
[C---:B------:R-:W-:Y:S01]  /*174f0*/  IADD3 R31, R3.reuse, 0x100000, RZ ;  /* 0x00100000031f7810 */ /* 0x040fe20007ffe0ff */
[----:B------:R2:W-:Y:S01]  /*17500*/  LDGSTS.E [R33+-0x69e00], [R26.64], !P1 ;  /* 0x962000001a217fae */ /* 0x0005e2000c921848 */
[----:B------:R-:W-:Y:S02]  /*17510*/  IADD3 R34, R4, -0x149, RZ ;  /* 0xfffffeb704227810 */ /* 0x000fe40007ffe0ff */
[C---:B------:R-:W-:Y:S01]  /*17520*/  IADD3 R30, R3.reuse, 0x100000, RZ ;  /* 0x00100000031e7810 */ /* 0x040fe20007ffe0ff */
[----:B------:R1:W-:Y:S01]  /*17530*/  STL.64 [R1+0x1d10], R26 ;  /* 0x001d101a01007387 */ /* 0x0003e20000100a00 */
        /* <DEDUP_REMOVED lines=26> */
[----:B------:R-:W-:Y:S04]  /*176e0*/  STL.64 [R1+0x1d40], R32 ;  /* 0x001d402001007387 */ /* 0x000fe80000100a00 */
        /* <DEDUP_REMOVED lines=16> */
[----:B------:R2:W-:Y:S01]  /*177f0*/  LDGSTS.E [R48+-0x65c00], [R38.64], !P5 ;  /* 0x9a40000026307fae */ /* 0x0005e2000e921848 */
[----:B------:R-:W-:-:S03]  /*17800*/  IADD3 R57, R3, 0x100000, RZ ;  /* 0x0010000003397810 */ /* 0x000fc60007ffe0ff */
[----:B------:R1:W-:Y:S01]  /*17810*/  LDGSTS.E [R47+-0x65a00], [R40.64], !P5 ;  /* 0x9a600000282f7fae */ /* 0x0003e2000e921848 */
[----:B------:R-:W-:Y:S02]  /*17820*/  ISETP.GE.U32.AND P5, PT, R50, 0x7ffffe30, PT ;  /* 0x7ffffe303200780c */ /* 0x000fe40003fa6070 */
[C---:B------:R-:W-:Y:S01]  /*17830*/  IADD3 R56, R3.reuse, 0x100000, RZ ;  /* 0x0010000003387810 */ /* 0x040fe20007ffe0ff */
[----:B------:R1:W-:Y:S01]  /*17840*/  LDGSTS.E [R46+-0x64000], [R44.64], !P2 ;  /* 0x9c0000002c2e7fae */ /* 0x0003e2000d121848 */
[C---:B------:R-:W-:Y:S02]  /*17850*/  IADD3 R55, R3.reuse, 0x100000, RZ ;  /* 0x0010000003377810 */ /* 0x040fe40007ffe0ff */
[----:B------:R-:W-:Y:S02]  /*17860*/  IADD3 R58, R4, -0x155, RZ ;  /* 0xfffffeab043a7810 */ /* 0x000fe40007ffe0ff */
[----:B------:R-:W-:Y:S01]  /*17870*/  IADD3 R54, R3, 0x100000, RZ ;  /* 0x0010000003367810 */ /* 0x000fe20007ffe0ff */
[----:B----4-:R-:W-:-:S02]  /*17880*/  IMAD.WIDE R50, R0, 0x4, R132 ;  /* 0x0000000400327825 */ /* 0x010fc400078e0284 */
        /* <DEDUP_REMOVED lines=9> */
[----:B------:R1:W-:Y:S01]  /*17920*/  LDGSTS.E [R55+-0x63a00], [R48.64], !P2 ;  /* 0x9c60000030377fae */ /* 0x0003e2000d121848 */
[----:B------:R-:W-:-:S03]  /*17930*/  ISETP.GE.U32.AND P2, PT, R58, 0x7ffffe2c, PT ;  /* 0x7ffffe2c3a00780c */ /* 0x000fc60003f46070 */
[----:B------:R1:W-:Y:S01]  /*17940*/  LDGSTS.E [R54+-0x62000], [R52.64], !P3 ;  /* 0x9e00000034367fae */ /* 0x0003e2000d921848 */
        /* <DEDUP_REMOVED lines=13> */
[----:B------:R-:W-:Y:S01]  /*17a20*/  IADD3 R62, R3, 0x100000, RZ ;  /* 0x00100000033e7810 */ /* 0x000fe20007ffe0ff */
[----:B------:R2:W-:Y:S04]  /*17a30*/  LDGSTS.E [R64+-0x61c00], [R54.64], !P3 ;  /* 0x9e40000036407fae */ /* 0x0005e8000d921848 */
[----:B------:R1:W-:Y:S01]  /*17a40*/  LDGSTS.E [R63+-0x61a00], [R56.64], !P3 ;  /* 0x9e600000383f7fae */ /* 0x0003e2000d921848 */
[----:B------:R-:W-:-:S03]  /*17a50*/  ISETP.GE.U32.AND P3, PT, R66, 0x7ffffe28, PT ;  /* 0x7ffffe284200780c */ /* 0x000fc60003f66070 */
[----:B------:R1:W-:Y:S01]  /*17a60*/  LDGSTS.E [R62+-0x60000], [R60.64], !P4 ;  /* 0xa00000003c3e7fae */ /* 0x0003e2000e121848 */
[C---:B------:R-:W-:Y:S02]  /*17a70*/  IADD3 R73, R3.reuse, 0x100000, RZ ;  /* 0x0010000003497810 */ /* 0x040fe40007ffe0ff */
        /* <DEDUP_REMOVED lines=10> */
[----:B------:R-:W3:Y:S01]  /*17b20*/  LDL.LU.64 R122, [R1+0x1130] ;  /* 0x00113000017a7983 */ /* 0x000ee20000300a00 */
[----:B-1----:R-:W-:-:S03]  /*17b30*/  IMAD.WIDE R72, R0, 0x4, R126 ;  /* 0x0000000400487825 */ /* 0x002fc600078e027e */
[----:B------:R-:W3:Y:S01]  /*17b40*/  LDL.LU.64 R126, [R1+0x1128] ;  /* 0x00112800017e7983 */ /* 0x000ee20000300a00 */
[----:B------:R-:W-:-:S03]  /*17b50*/  IMAD.WIDE R76, R0, 0x4, R124 ;  /* 0x00000004004c7825 */ /* 0x000fc600078e027c */
[----:B------:R-:W3:Y:S01]  /*17b60*/  LDL.LU.64 R124, [R1+0x1120] ;  /* 0x00112000017c7983 */ /* 0x000ee20000300a00 */
[C---:B------:R-:W-:Y:S02]  /*17b70*/  IADD3 R71, R3.reuse, 0x100000, RZ ;  /* 0x0010000003477810 */ /* 0x040fe40007ffe0ff */
[----:B------:R-:W-:Y:S01]  /*17b80*/  IADD3 R74, R4, -0x15d, RZ ;  /* 0xfffffea3044a7810 */ /* 0x000fe20007ffe0ff */
[----:B------:R-:W3:Y:S01]  /*17b90*/  LDL.LU.64 R140, [R1+0x1118] ;  /* 0x00111800018c7983 */ /* 0x000ee20000300a00 */
[----:B------:R-:W-:-:S03]  /*17ba0*/  IADD3 R70, R3, 0x100000, RZ ;  /* 0x0010000003467810 */ /* 0x000fc60007ffe0ff */
[----:B------:R1:W-:Y:S01]  /*17bb0*/  LDGSTS.E [R71+-0x5fa00], [R64.64], !P4 ;  /* 0xa060000040477fae */ /* 0x0003e2000e121848 */
[----:B------:R-:W-:Y:S01]  /*17bc0*/  ISETP.GE.U32.AND P4, PT, R74, 0x7ffffe24, PT ;  /* 0x7ffffe244a00780c */ /* 0x000fe20003f86070 */
[----:B------:R-:W-:Y:S01]  /*17bd0*/  IMAD.WIDE R74, R0, 0x4, R136 ;  /* 0x00000004004a7825 */ /* 0x000fe200078e0288 */
[C---:B------:R-:W-:Y:S01]  /*17be0*/  IADD3 R81, R3.reuse, 0x100000, RZ ;  /* 0x0010000003517810 */ /* 0x040fe20007ffe0ff */
[----:B------:R1:W-:Y:S01]  /*17bf0*/  LDGSTS.E [R70+-0x5e000], [R68.64], !P0 ;  /* 0xa200000044467fae */ /* 0x0003e2000c121848 */
[C---:B------:R-:W-:Y:S02]  /*17c00*/  IADD3 R80, R3.reuse, 0x100000, RZ ;  /* 0x0010000003507810 */ /* 0x040fe40007ffe0ff */
[C---:B------:R-:W-:Y:S01]  /*17c10*/  IADD3 R79, R3.reuse, 0x100000, RZ ;  /* 0x00100000034f7810 */ /* 0x040fe20007ffe0ff */
[----:B------:R2:W-:Y:S01]  /*17c20*/  LDGSTS.E [R81+-0x5de00], [R74.64], !P0 ;  /* 0xa22000004a517fae */ /* 0x0005e2000c121848 */
[----:B------:R-:W-:Y:S02]  /*17c30*/  IADD3 R82, R4, -0x161, RZ ;  /* 0xfffffe9f04527810 */ /* 0x000fe40007ffe0ff */
[C---:B------:R-:W-:Y:S01]  /*17c40*/  IADD3 R78, R3.reuse, 0x100000, RZ ;  /* 0x00100000034e7810 */ /* 0x040fe20007ffe0ff */
[----:B------:R-:W3:Y:S01]  /*17c50*/  LDL.LU.64 R138, [R1+0x10e0] ;  /* 0x0010e000018a7983 */ /* 0x000ee20000300a00 */
[----:B-1----:R-:W-:Y:S01]  /*17c60*/  IMAD.WIDE R70, R0, 0x4, R134 ;  /* 0x0000000400467825 */ /* 0x002fe200078e0286 */
[----:B------:R-:W-:-:S02]  /*17c70*/  IADD3 R89, R3, 0x100000, RZ ;  /* 0x0010000003597810 */ /* 0x000fc40007ffe0ff */
[----:B------:R-:W3:Y:S04]  /*17c80*/  LDL.LU.64 R136, [R1+0x10d8] ;  /* 0x0010d80001887983 */ /* 0x000ee80000300a00 */
[----:B------:R2:W-:Y:S01]  /*17c90*/  LDGSTS.E [R80+-0x5dc00], [R70.64], !P0 ;  /* 0xa240000046507fae */ /* 0x0005e2000c121848 */
[----:B------:R-:W-:-:S03]  /*17ca0*/  IADD3 R88, R3, 0x100000, RZ ;  /* 0x0010000003587810 */ /* 0x000fc60007ffe0ff */
[----:B------:R1:W-:Y:S01]  /*17cb0*/  LDGSTS.E [R79+-0x5da00], [R72.64], !P0 ;  /* 0xa2600000484f7fae */ /* 0x0003e2000c121848 */
[----:B------:R-:W-:-:S03]  /*17cc0*/  ISETP.GE.U32.AND P0, PT, R82, 0x7ffffe20, PT ;  /* 0x7ffffe205200780c */ /* 0x000fc60003f06070 */
[----:B------:R1:W-:Y:S01]  /*17cd0*/  LDGSTS.E [R78+-0x5c000], [R76.64], !P1 ;  /* 0xa40000004c4e7fae */ /* 0x0003e2000c921848 */
[C---:B------:R-:W-:Y:S02]  /*17ce0*/  IADD3 R87, R3.reuse, 0x100000, RZ ;  /* 0x0010000003577810 */ /* 0x040fe40007ffe0ff */
[----:B------:R-:W-:Y:S01]  /*17cf0*/  IADD3 R90, R4, -0x165, RZ ;  /* 0xfffffe9b045a7810 */ /* 0x000fe20007ffe0ff */
[----:B------:R-:W3:Y:S01]  /*17d00*/  LDL.LU.64 R134, [R1+0x10d0] ;  /* 0x0010d00001867983 */ /* 0x000ee20000300a00 */
[----:B------:R-:W-:Y:S01]  /*17d10*/  IADD3 R86, R3, 0x100000, RZ ;  /* 0x0010000003567810 */ /* 0x000fe20007ffe0ff */
[C---:B----4-:R-:W-:Y:S02]  /*17d20*/  IMAD.WIDE R82, R0.reuse, 0x4, R132 ;  /* 0x0000000400527825 */ /* 0x050fe400078e0284 */
[----:B------:R-:W4:Y:S04]  /*17d30*/  LDL.LU.64 R132, [R1+0x10c8] ;  /* 0x0010c80001847983 */ /* 0x000f280000300a00 */
[----:B------:R2:W-:Y:S01]  /*17d40*/  LDGSTS.E [R89+-0x5be00], [R82.64], !P1 ;  /* 0xa420000052597fae */ /* 0x0005e2000c921848 */
[----:B-1----:R-:W-:-:S05]  /*17d50*/  IMAD.WIDE R78, R0, 0x4, R130 ;  /* 0x00000004004e7825 */ /* 0x002fca00078e0282 */
[----:B------:R1:W-:Y:S01]  /*17d60*/  LDGSTS.E [R88+-0x5bc00], [R78.64], !P1 ;  /* 0xa44000004e587fae */ /* 0x0003e2000c921848 */
[----:B--2---:R-:W-:-:S04]  /*17d70*/  IMAD.WIDE R80, R0, 0x4, R128 ;  /* 0x0000000400507825 */ /* 0x004fc800078e0280 */
[----:B---3--:R-:W-:Y:S01]  /*17d80*/  IMAD.WIDE R84, R0, 0x4, R122 ;  /* 0x0000000400547825 */ /* 0x008fe200078e027a */
[----:B------:R2:W-:Y:S01]  /*17d90*/  LDGSTS.E [R87+-0x5ba00], [R80.64], !P1 ;  /* 0xa460000050577fae */ /* 0x0005e2000c921848 */
[----:B------:R-:W-:-:S03]  /*17da0*/  ISETP.GE.U32.AND P1, PT, R90, 0x7ffffe1c, PT ;  /* 0x7ffffe1c5a00780c */ /* 0x000fc60003f26070 */
[----:B------:R-:W3:Y:S04]  /*17db0*/  LDL.LU.64 R122, [R1+0x1090] ;  /* 0x00109000017a7983 */ /* 0x000ee80000300a00 */
[----:B------:R-:W3:Y:S04]  /*17dc0*/  LDL.LU.64 R130, [R1+0x1088] ;  /* 0x0010880001827983 */ /* 0x000ee80000300a00 */
[----:B------:R2:W-:Y:S04]  /*17dd0*/  LDGSTS.E [R86+-0x5a000], [R84.64], !P6 ;  /* 0xa600000054567fae */ /* 0x0005e8000f121848 */
[----:B------:R-:W3:Y:S01]  /*17de0*/  LDL.LU.64 R128, [R1+0x1080] ;  /* 0x0010800001807983 */ /* 0x000ee20000300a00 */
[----:B------:R-:W-:-:S03]  /*17df0*/  IMAD.WIDE R90, R0, 0x4, R126 ;  /* 0x00000004005a7825 */ /* 0x000fc600078e027e */
[----:B------:R-:W3:Y:S01]  /*17e00*/  LDL.LU.64 R126, [R1+0x1078] ;  /* 0x00107800017e7983 */ /* 0x000ee20000300a00 */
[----:B--2---:R-:W-:-:S03]  /*17e10*/  IMAD.WIDE R86, R0, 0x4, R124 ;  /* 0x0000000400567825 */ /* 0x004fc600078e027c */
[----:B------:R-:W2:Y:S01]  /*17e20*/  LDL.LU.64 R124, [R1+0x1050] ;  /* 0x00105000017c7983 */ /* 0x000ea20000300a00 */
[C---:B------:R-:W-:Y:S01]  /*17e30*/  IADD3 R97, R3.reuse, 0x100000, RZ ;  /* 0x0010000003617810 */ /* 0x040fe20007ffe0ff */
[----:B-1----:R-:W-:Y:S01]  /*17e40*/  IMAD.WIDE R88, R0, 0x4, R140 ;  /* 0x0000000400587825 */ /* 0x002fe200078e028c */
[C---:B------:R-:W-:Y:S02]  /*17e50*/  IADD3 R96, R3.reuse, 0x100000, RZ ;  /* 0x0010000003607810 */ /* 0x040fe40007ffe0ff */
[C---:B------:R-:W-:Y:S01]  /*17e60*/  IADD3 R95, R3.reuse, 0x100000, RZ ;  /* 0x00100000035f7810 */ /* 0x040fe20007ffe0ff */
[----:B------:R4:W-:Y:S01]  /*17e70*/  LDGSTS.E [R97+-0x59e00], [R90.64], !P6 ;  /* 0xa62000005a617fae */ /* 0x0009e2000f121848 */
[----:B------:R-:W-:Y:S02]  /*17e80*/  IADD3 R98, R4, -0x169, RZ ;  /* 0xfffffe9704627810 */ /* 0x000fe40007ffe0ff */
[----:B------:R-:W-:Y:S01]  /*17e90*/  IADD3 R94, R3, 0x100000, RZ ;  /* 0x00100000035e7810 */ /* 0x000fe20007ffe0ff */
[----:B------:R4:W-:Y:S04]  /*17ea0*/  LDGSTS.E [R96+-0x59c00], [R86.64], !P6 ;  /* 0xa640000056607fae */ /* 0x0009e8000f121848 */
[----:B------:R1:W-:Y:S01]  /*17eb0*/  LDGSTS.E [R95+-0x59a00], [R88.64], !P6 ;  /* 0xa6600000585f7fae */ /* 0x0003e2000f121848 */
[----:B------:R-:W-:Y:S01]  /*17ec0*/  IMAD.WIDE R92, R0, 0x4, R138 ;  /* 0x00000004005c7825 */ /* 0x000fe200078e028a */
[----:B------:R-:W-:-:S02]  /*17ed0*/  ISETP.GE.U32.AND P6, PT, R98, 0x7ffffe18, PT ;  /* 0x7ffffe186200780c */ /* 0x000fc40003fc6070 */
[----:B------:R-:W3:Y:S04]  /*17ee0*/  LDL.LU.64 R138, [R1+0x1038] ;  /* 0x00103800018a7983 */ /* 0x000ee80000300a00 */
[----:B------:R1:W-:Y:S01]  /*17ef0*/  LDGSTS.E [R94+-0x58000], [R92.64], !P5 ;  /* 0xa80000005c5e7fae */ /* 0x0003e2000e921848 */
[----:B------:R-:W-:-:S03]  /*17f00*/  IMAD.WIDE R98, R0, 0x4, R136 ;  /* 0x0000000400627825 */ /* 0x000fc600078e0288 */
[----:B------:R-:W3:Y:S01]  /*17f10*/  LDL.LU.64 R136, [R1+0x1030] ;  /* 0x0010300001887983 */ /* 0x000ee20000300a00 */
[----:B-1----:R-:W-:-:S03]  /*17f20*/  IMAD.WIDE R94, R0, 0x4, R134 ;  /* 0x00000004005e7825 */ /* 0x002fc600078e0286 */
[----:B------:R-:W3:Y:S01]  /*17f30*/  LDL.LU.64 R134, [R1+0x1028] ;  /* 0x0010280001867983 */ /* 0x000ee20000300a00 */
[----:B----4-:R-:W-:-:S04]  /*17f40*/  IMAD.WIDE R96, R0, 0x4, R132 ;  /* 0x0000000400607825 */ /* 0x010fc800078e0284 */
[----:B--2---:R-:W-:Y:S02]  /*17f50*/  IMAD.WIDE R108, R0, 0x4, R124 ;  /* 0x00000004006c7825 */ /* 0x004fe400078e027c */
[----:B------:R-:W2:Y:S04]  /*17f60*/  LDL.LU.64 R124, [R1+0x1010] ;  /* 0x00101000017c7983 */ /* 0x000ea80000300a00 */
[----:B------:R-:W4:Y:S04]  /*17f70*/  LDL.LU.64 R146, [R1+0x1008] ;  /* 0x0010080001927983 */ /* 0x000f280000300a00 */
        /* <DEDUP_REMOVED lines=13> */
[----:B------:R-:W4:Y:S01]  /*18050*/  LDL.LU.64 R248, [R1+0x368] ;  /* 0x0003680001f87983 */ /* 0x000f220000300a00 */
[----:B------:R-:W-:-:S02]  /*18060*/  IADD3 R105, R3, 0x100000, RZ ;  /* 0x0010000003697810 */ /* 0x000fc40007ffe0ff */
[C---:B------:R-:W-:Y:S02]  /*18070*/  IADD3 R104, R3.reuse, 0x100000, RZ ;  /* 0x0010000003687810 */ /* 0x040fe40007ffe0ff */
[C---:B------:R-:W-:Y:S01]  /*18080*/  IADD3 R103, R3.reuse, 0x100000, RZ ;  /* 0x0010000003677810 */ /* 0x040fe20007ffe0ff */
[----:B---3--:R-:W-:Y:S01]  /*18090*/  IMAD.WIDE R100, R0, 0x4, R122 ;  /* 0x0000000400647825 */ /* 0x008fe200078e027a */
[----:B------:R-:W-:Y:S01]  /*180a0*/  IADD3 R106, R4, -0x16d, RZ ;  /* 0xfffffe93046a7810 */ /* 0x000fe20007ffe0ff */
[----:B------:R1:W-:Y:S01]  /*180b0*/  LDGSTS.E [R105+-0x57e00], [R98.64], !P5 ;  /* 0xa820000062697fae */ /* 0x0003e2000e921848 */
[----:B------:R-:W-:-:S03]  /*180c0*/  IADD3 R102, R3, 0x100000, RZ ;  /* 0x0010000003667810 */ /* 0x000fc60007ffe0ff */
[----:B------:R1:W-:Y:S01]  /*180d0*/  LDGSTS.E [R104+-0x57c00], [R94.64], !P5 ;  /* 0xa84000005e687fae */ /* 0x0003e2000e921848 */
[----:B------:R-:W-:-:S03]  /*180e0*/  IADD3 R121, R3, 0x100000, RZ ;  /* 0x0010000003797810 */ /* 0x000fc60007ffe0ff */
[----:B------:R3:W-:Y:S01]  /*180f0*/  LDGSTS.E [R103+-0x57a00], [R96.64], !P5 ;  /* 0xa860000060677fae */ /* 0x0007e2000e921848 */
[----:B------:R-:W-:Y:S01]  /*18100*/  ISETP.GE.U32.AND P5, PT, R106, 0x7ffffe14, PT ;  /* 0x7ffffe146a00780c */ /* 0x000fe20003fa6070 */
[C---:B------:R-:W-:Y:S01]  /*18110*/  IMAD.WIDE R106, R0.reuse, 0x4, R130 ;  /* 0x00000004006a7825 */ /* 0x040fe200078e0282 */
[C---:B------:R-:W-:Y:S01]  /*18120*/  IADD3 R120, R3.reuse, 0x100000, RZ ;  /* 0x0010000003787810 */ /* 0x040fe20007ffe0ff */
[----:B------:R3:W-:Y:S01]  /*18130*/  LDGSTS.E [R102+-0x56000], [R100.64], !P2 ;  /* 0xaa00000064667fae */ /* 0x0007e2000d121848 */
[C---:B------:R-:W-:Y:S01]  /*18140*/  IADD3 R119, R3.reuse, 0x100000, RZ ;  /* 0x0010000003777810 */ /* 0x040fe20007ffe0ff */
[----:B-1----:R-:W-:Y:S01]  /*18150*/  IMAD.WIDE R104, R0, 0x4, R126 ;  /* 0x0000000400687825 */ /* 0x002fe200078e027e */
[----:B------:R-:W-:Y:S01]  /*18160*/  IADD3 R122, R4, -0x171, RZ ;  /* 0xfffffe8f047a7810 */ /* 0x000fe20007ffe0ff */
[----:B------:R1:W-:Y:S01]  /*18170*/  LDGSTS.E [R121+-0x55e00], [R106.64], !P2 ;  /* 0xaa2000006a797fae */ /* 0x0003e2000d121848 */
[----:B------:R-:W-:Y:S01]  /*18180*/  IADD3 R118, R3, 0x100000, RZ ;  /* 0x0010000003767810 */ /* 0x000fe20007ffe0ff */
[----:B------:R-:W-:-:S02]  /*18190*/  IMAD.WIDE R114, R0, 0x4, R114 ;  /* 0x0000000400727825 */ /* 0x000fc400078e0272 */
[----:B------:R-:W4:Y:S02]  /*181a0*/  LDL.LU.64 R156, [R1+0x318] ;  /* 0x00031800019c7983 */ /* 0x000f240000300a00 */
[----:B---3--:R-:W-:-:S04]  /*181b0*/  IMAD.WIDE R102, R0, 0x4, R128 ;  /* 0x0000000400667825 */ /* 0x008fc800078e0280 */
[C---:B------:R-:W-:Y:S01]  /*181c0*/  IMAD.WIDE R110, R0.reuse, 0x4, R110 ;  /* 0x00000004006e7825 */ /* 0x040fe200078e026e */
[----:B------:R1:W-:Y:S03]  /*181d0*/  LDGSTS.E [R120+-0x55c00], [R102.64], !P2 ;  /* 0xaa40000066787fae */ /* 0x0003e6000d121848 */
[----:B------:R-:W-:Y:S01]  /*181e0*/  IMAD.WIDE R112, R0, 0x4, R112 ;  /* 0x0000000400707825 */ /* 0x000fe200078e0270 */
[----:B------:R3:W-:Y:S01]  /*181f0*/  LDGSTS.E [R119+-0x55a00], [R104.64], !P2 ;  /* 0xaa60000068777fae */ /* 0x0007e2000d121848 */
[----:B------:R-:W-:Y:S02]  /*18200*/  ISETP.GE.U32.AND P2, PT, R122, 0x7ffffe10, PT ;  /* 0x7ffffe107a00780c */ /* 0x000fe40003f46070 */
[----:B------:R-:W-:Y:S01]  /*18210*/  IADD3 R122, R4, -0x175, RZ ;  /* 0xfffffe8b047a7810 */ /* 0x000fe20007ffe0ff */
[----:B------:R3:W-:Y:S01]  /*18220*/  LDGSTS.E [R118+-0x54000], [R108.64], !P3 ;  /* 0xac0000006c767fae */ /* 0x0007e2000d921848 */
[----:B------:R-:W-:-:S03]  /*18230*/  IMAD.WIDE R116, R0, 0x4, R116 ;  /* 0x0000000400747825 */ /* 0x000fc600078e0274 */
[----:B------:R1:W-:Y:S01]  /*18240*/  LDGSTS.E [R121+-0x53e00], [R114.64], !P3 ;  /* 0xac20000072797fae */ /* 0x0003e2000d921848 */
[----:B------:R-:W-:-:S03]  /*18250*/  IADD3 R129, R3, 0x100000, RZ ;  /* 0x0010000003817810 */ /* 0x000fc60007ffe0ff */
[----:B------:R1:W-:Y:S01]  /*18260*/  LDGSTS.E [R120+-0x53c00], [R110.64], !P3 ;  /* 0xac4000006e787fae */ /* 0x0003e2000d921848 */
[----:B------:R-:W-:-:S03]  /*18270*/  IADD3 R128, R3, 0x100000, RZ ;  /* 0x0010000003807810 */ /* 0x000fc60007ffe0ff */
[----:B------:R3:W-:Y:S01]  /*18280*/  LDGSTS.E [R119+-0x53a00], [R112.64], !P3 ;  /* 0xac60000070777fae */ /* 0x0007e2000d921848 */
[----:B------:R-:W-:Y:S01]  /*18290*/  ISETP.GE.U32.AND P3, PT, R122, 0x7ffffe0c, PT ;  /* 0x7ffffe0c7a00780c */ /* 0x000fe20003f66070 */
[C---:B------:R-:W-:Y:S02]  /*182a0*/  IMAD.WIDE R122, R0.reuse, 0x4, R138 ;  /* 0x00000004007a7825 */ /* 0x040fe400078e028a */
[----:B------:R3:W-:Y:S01]  /*182b0*/  LDGSTS.E [R118+-0x52000], [R116.64], !P4 ;  /* 0xae00000074767fae */ /* 0x0007e2000e121848 */
[C---:B------:R-:W-:Y:S01]  /*182c0*/  IADD3 R127, R3.reuse, 0x100000, RZ ;  /* 0x00100000037f7810 */ /* 0x040fe20007ffe0ff */
[----:B-1----:R-:W-:Y:S01]  /*182d0*/  IMAD.WIDE R120, R0, 0x4, R134 ;  /* 0x0000000400787825 */ /* 0x002fe200078e0286 */
[----:B------:R-:W-:Y:S01]  /*182e0*/  IADD3 R130, R4, -0x179, RZ ;  /* 0xfffffe8704827810 */ /* 0x000fe20007ffe0ff */
[----:B------:R1:W-:Y:S01]  /*182f0*/  LDGSTS.E [R129+-0x51e00], [R122.64], !P4 ;  /* 0xae2000007a817fae */ /* 0x0003e2000e121848 */
[----:B------:R-:W-:-:S03]  /*18300*/  IADD3 R126, R3, 0x100000, RZ ;  /* 0x00100000037e7810 */ /* 0x000fc60007ffe0ff */
[----:B------:R-:W4:Y:S01]  /*18310*/  LDL.LU.64 R178, [R1+0x308] ;  /* 0x0003080001b27983 */ /* 0x000f220000300a00 */
[----:B---3--:R-:W-:Y:S01]  /*18320*/  IMAD.WIDE R118, R0, 0x4, R136 ;  /* 0x0000000400767825 */ /* 0x008fe200078e0288 */
[C---:B------:R-:W-:Y:S02]  /*18330*/  IADD3 R137, R3.reuse, 0x100000, RZ ;  /* 0x0010000003897810 */ /* 0x040fe40007ffe0ff */
[----:B------:R-:W3:Y:S04]  /*18340*/  LDL.LU.64 R176, [R1+0x2b8] ;  /* 0x0002b80001b07983 */ /* 0x000ee80000300a00 */
[----:B------:R1:W-:Y:S01]  /*18350*/  LDGSTS.E [R128+-0x51c00], [R118.64], !P4 ;  /* 0xae40000076807fae */ /* 0x0003e2000e121848 */
[----:B------:R-:W-:-:S03]  /*18360*/  IADD3 R136, R3, 0x100000, RZ ;  /* 0x0010000003887810 */ /* 0x000fc60007ffe0ff */
[----:B------:R1:W-:Y:S01]  /*18370*/  LDGSTS.E [R127+-0x51a00], [R120.64], !P4 ;  /* 0xae600000787f7fae */ /* 0x0003e2000e121848 */
[----:B------:R-:W-:Y:S02]  /*18380*/  ISETP.GE.U32.AND P4, PT, R130, 0x7ffffe08, PT ;  /* 0x7ffffe088200780c */ /* 0x000fe40003f86070 */
[C---:B------:R-:W-:Y:S01]  /*18390*/  IADD3 R135, R3.reuse, 0x100000, RZ ;  /* 0x0010000003877810 */ /* 0x040fe20007ffe0ff */
[----:B------:R-:W3:Y:S01]  /*183a0*/  LDL.LU.64 R174, [R1+0x2a8] ;  /* 0x0002a80001ae7983 */ /* 0x000ee20000300a00 */
[----:B------:R-:W-:Y:S02]  /*183b0*/  IADD3 R138, R4, -0x17d, RZ ;  /* 0xfffffe83048a7810 */ /* 0x000fe40007ffe0ff */
[----:B------:R-:W-:Y:S01]  /*183c0*/  IADD3 R134, R3, 0x100000, RZ ;  /* 0x0010000003867810 */ /* 0x000fe20007ffe0ff */
[----:B------:R-:W3:Y:S04]  /*183d0*/  LDL.LU.64 R164, [R1+0x1f0] ;  /* 0x0001f00001a47983 */ /* 0x000ee80000300a00 */
[----:B------:R-:W3:Y:S04]  /*183e0*/  LDL.LU.64 R184, [R1+0x1e8] ;  /* 0x0001e80001b87983 */ /* 0x000ee80000300a00 */
[----:B------:R-:W3:Y:S04]  /*183f0*/  LDL.LU.64 R182, [R1+0x1a0] ;  /* 0x0001a00001b67983 */ /* 0x000ee80000300a00 */
[----:B------:R-:W3:Y:S01]  /*18400*/  LDL.LU.64 R172, [R1+0x198] ;  /* 0x0001980001ac7983 */ /* 0x000ee20000300a00 */
[----:B--2---:R-:W-:-:S04]  /*18410*/  IMAD.WIDE R124, R0, 0x4, R124 ;  /* 0x00000004007c7825 */ /* 0x004fc800078e027c */
[C---:B----4-:R-:W-:Y:S01]  /*18420*/  IMAD.WIDE R130, R0.reuse, 0x4, R146 ;  /* 0x0000000400827825 */ /* 0x050fe200078e0292 */
[----:B------:R2:W-:Y:S04]  /*18430*/  LDGSTS.E [R126+-0x50000], [R124.64], !P0 ;  /* 0xb00000007c7e7fae */ /* 0x0005e8000c121848 */
[----:B------:R4:W-:Y:S01]  /*18440*/  LDGSTS.E [R137+-0x4fe00], [R130.64], !P0 ;  /* 0xb020000082897fae */ /* 0x0009e2000c121848 */
[----:B-1----:R-:W-:-:S04]  /*18450*/  IMAD.WIDE R128, R0, 0x4, R142 ;  /* 0x0000000400807825 */ /* 0x002fc800078e028e */
[----:B--2---:R-:W-:-:S04]  /*18460*/  IMAD.WIDE R126, R0, 0x4, R144 ;  /* 0x00000004007e7825 */ /* 0x004fc800078e0290 */
[----:B------:R-:W-:Y:S01]  /*18470*/  IMAD.WIDE R132, R0, 0x4, R132 ;  /* 0x0000000400847825 */ /* 0x000fe200078e0284 */
        /* <DEDUP_REMOVED lines=8> */
[----:B------:R-:W-:Y:S01]  /*18500*/  IMAD.WIDE R140, R0, 0x4, R140 ;  /* 0x00000004008c7825 */ /* 0x000fe200078e028c */
[----:B------:R-:W-:Y:S01]  /*18510*/  IADD3 R146, R4, -0x102, RZ ;  /* 0xfffffefe04927810 */ /* 0x000fe20007ffe0ff */
[----:B------:R2:W-:Y:S02]  /*18520*/  LDGSTS.E [R145+-0x4de00], [R138.64], !P1 ;  /* 0xb22000008a917fae */ /* 0x0005e4000c921848 */
[----:B----4-:R-:W-:Y:S01]  /*18530*/  IMAD.WIDE R136, R0, 0x4, R150 ;  /* 0x0000000400887825 */ /* 0x010fe200078e0296 */
[----:B------:R-:W-:-:S03]  /*18540*/  IADD3 R142, R3, 0x100000, RZ ;  /* 0x00100000038e7810 */ /* 0x000fc60007ffe0ff */
[----:B-1----:R-:W-:Y:S01]  /*18550*/  IMAD.WIDE R134, R0, 0x4, R152 ;  /* 0x0000000400867825 */ /* 0x002fe200078e0298 */
[----:B------:R-:W-:-:S04]  /*18560*/  IADD3 R153, R3, 0x100000, RZ ;  /* 0x0010000003997810 */ /* 0x000fc80007ffe0ff */
[----:B------:R2:W-:Y:S01]  /*18570*/  LDGSTS.E [R144+-0x4dc00], [R134.64], !P1 ;  /* 0xb240000086907fae */ /* 0x0005e2000c921848 */
[----:B------:R-:W-:-:S03]  /*18580*/  IADD3 R152, R3, 0x100000, RZ ;  /* 0x0010000003987810 */ /* 0x000fc60007ffe0ff */
[----:B------:R1:W-:Y:S01]  /*18590*/  LDGSTS.E [R143+-0x4da00], [R136.64], !P1 ;  /* 0xb2600000888f7fae */ /* 0x0003e2000c921848 */
[----:B------:R-:W-:Y:S01]  /*185a0*/  ISETP.GE.U32.AND P1, PT, R146, 0x7ffffe7f, PT ;  /* 0x7ffffe7f9200780c */ /* 0x000fe20003f26070 */
[C---:B------:R-:W-:Y:S02]  /*185b0*/  IMAD.WIDE R146, R0.reuse, 0x4, R162 ;  /* 0x0000000400927825 */ /* 0x040fe400078e02a2 */
[----:B------:R1:W-:Y:S04]  /*185c0*/  LDGSTS.E [R142+-0x4c000], [R140.64], !P6 ;  /* 0xb40000008c8e7fae */ /* 0x0003e8000f121848 */
[----:B------:R4:W-:Y:S01]  /*185d0*/  LDGSTS.E [R153+-0x4be00], [R146.64], !P6 ;  /* 0xb420000092997fae */ /* 0x0009e2000f121848 */
[----:B-1----:R-:W-:-:S05]  /*185e0*/  IMAD.WIDE R142, R0, 0x4, R160 ;  /* 0x00000004008e7825 */ /* 0x002fca00078e02a0 */
[----:B------:R4:W-:Y:S02]  /*185f0*/  LDGSTS.E [R152+-0x4bc00], [R142.64], !P6 ;  /* 0xb44000008e987fae */ /* 0x0009e4000f121848 */
[C---:B----4-:R-:W-:Y:S02]  /*18600*/  IMAD.WIDE R152, R0.reuse, 0x4, R248 ;  /* 0x0000000400987825 */ /* 0x050fe400078e02f8 */
        /* <DEDUP_REMOVED lines=8> */
[----:B------:R-:W-:Y:S01]  /*18690*/  IADD3 R151, R3, 0x100000, RZ ;  /* 0x0010000003977810 */ /* 0x000fe20007ffe0ff */
[----:B--2---:R-:W-:Y:S01]  /*186a0*/  IMAD.WIDE R144, R0, 0x4, R158 ;  /* 0x0000000400907825 */ /* 0x004fe200078e029e */
[----:B------:R-:W-:-:S02]  /*186b0*/  IADD3 R154, R4, -0x106, RZ ;  /* 0xfffffefa049a7810 */ /* 0x000fc40007ffe0ff */
[C---:B------:R-:W-:Y:S01]  /*186c0*/  IADD3 R150, R3.reuse, 0x100000, RZ ;  /* 0x0010000003967810 */ /* 0x040fe20007ffe0ff */
[----:B------:R-:W-:Y:S01]  /*186d0*/  IMAD.WIDE R148, R0, 0x4, R148 ;  /* 0x0000000400947825 */ /* 0x000fe200078e0294 */
[----:B------:R1:W-:Y:S01]  /*186e0*/  LDGSTS.E [R151+-0x4ba00], [R144.64], !P6 ;  /* 0xb460000090977fae */ /* 0x0003e2000f121848 */
[----:B------:R-:W-:Y:S02]  /*186f0*/  ISETP.GE.U32.AND P6, PT, R154, 0x7ffffe7b, PT ;  /* 0x7ffffe7b9a00780c */ /* 0x000fe40003fc6070 */
[C---:B------:R-:W-:Y:S01]  /*18700*/  IADD3 R161, R3.reuse, 0x100000, RZ ;  /* 0x0010000003a17810 */ /* 0x040fe20007ffe0ff */
[----:B------:R1:W-:Y:S01]  /*18710*/  LDGSTS.E [R150+-0x4a000], [R148.64], !P5 ;  /* 0xb600000094967fae */ /* 0x0003e2000e921848 */
[C---:B------:R-:W-:Y:S01]  /*18720*/  IMAD.WIDE R154, R0.reuse, 0x4, R168 ;  /* 0x00000004009a7825 */ /* 0x040fe200078e02a8 */
[C---:B------:R-:W-:Y:S02]  /*18730*/  IADD3 R160, R3.reuse, 0x100000, RZ ;  /* 0x0010000003a07810 */ /* 0x040fe40007ffe0ff */
[C---:B------:R-:W-:Y:S01]  /*18740*/  IADD3 R159, R3.reuse, 0x100000, RZ ;  /* 0x00100000039f7810 */ /* 0x040fe20007ffe0ff */
[----:B------:R-:W-:Y:S01]  /*18750*/  IMAD.WIDE R156, R0, 0x4, R156 ;  /* 0x00000004009c7825 */ /* 0x000fe200078e029c */
[----:B------:R-:W-:Y:S01]  /*18760*/  IADD3 R162, R4, -0x10a, RZ ;  /* 0xfffffef604a27810 */ /* 0x000fe20007ffe0ff */
[----:B------:R2:W-:Y:S01]  /*18770*/  LDGSTS.E [R161+-0x49e00], [R154.64], !P5 ;  /* 0xb62000009aa17fae */ /* 0x0005e2000e921848 */
[C---:B------:R-:W-:Y:S01]  /*18780*/  IADD3 R158, R3.reuse, 0x100000, RZ ;  /* 0x00100000039e7810 */ /* 0x040fe20007ffe0ff */
[----:B-1----:R-:W-:Y:S01]  /*18790*/  IMAD.WIDE R150, R0, 0x4, R166 ;  /* 0x0000000400967825 */ /* 0x002fe200078e02a6 */
[----:B------:R-:W-:-:S04]  /*187a0*/  IADD3 R169, R3, 0x100000, RZ ;  /* 0x0010000003a97810 */ /* 0x000fc80007ffe0ff */
[----:B------:R2:W-:Y:S01]  /*187b0*/  LDGSTS.E [R160+-0x49c00], [R150.64], !P5 ;  /* 0xb640000096a07fae */ /* 0x0005e2000e921848 */
[----:B------:R-:W-:-:S03]  /*187c0*/  IADD3 R168, R3, 0x100000, RZ ;  /* 0x0010000003a87810 */ /* 0x000fc60007ffe0ff */
[----:B------:R1:W-:Y:S01]  /*187d0*/  LDGSTS.E [R159+-0x49a00], [R152.64], !P5 ;  /* 0xb6600000989f7fae */ /* 0x0003e2000e921848 */
[----:B------:R-:W-:Y:S01]  /*187e0*/  ISETP.GE.U32.AND P5, PT, R162, 0x7ffffe77, PT ;  /* 0x7ffffe77a200780c */ /* 0x000fe20003fa6070 */
[C---:B------:R-:W-:Y:S02]  /*187f0*/  IMAD.WIDE R162, R0.reuse, 0x4, R178 ;  /* 0x0000000400a27825 */ /* 0x040fe400078e02b2 */
[----:B------:R1:W-:Y:S01]  /*18800*/  LDGSTS.E [R158+-0x48000], [R156.64], !P2 ;  /* 0xb80000009c9e7fae */ /* 0x0003e2000d121848 */
[C---:B------:R-:W-:Y:S01]  /*18810*/  IADD3 R167, R3.reuse, 0x100000, RZ ;  /* 0x0010000003a77810 */ /* 0x040fe20007ffe0ff */
[----:B---3--:R-:W-:Y:S01]  /*18820*/  IMAD.WIDE R164, R0, 0x4, R164 ;  /* 0x0000000400a47825 */ /* 0x008fe200078e02a4 */
[----:B------:R-:W-:Y:S01]  /*18830*/  IADD3 R170, R4, -0x10e, RZ ;  /* 0xfffffef204aa7810 */ /* 0x000fe20007ffe0ff */
[----:B------:R3:W-:Y:S02]  /*18840*/  LDGSTS.E [R169+-0x47e00], [R162.64], !P2 ;  /* 0xb8200000a2a97fae */ /* 0x0007e4000d121848 */
[----:B--2---:R-:W-:Y:S01]  /*18850*/  IMAD.WIDE R160, R0, 0x4, R174 ;  /* 0x0000000400a07825 */ /* 0x004fe200078e02ae */
        /* <DEDUP_REMOVED lines=19> */
[----:B------:R-:W-:Y:S02]  /*18990*/  ISETP.GE.U32.AND P3, PT, R178, 0x7ffffe6f, PT ;  /* 0x7ffffe6fb200780c */ /* 0x000fe40003f66070 */
[C---:B------:R-:W-:Y:S02]  /*189a0*/  IADD3 R183, R3.reuse, 0x100000, RZ ;  /* 0x0010000003b77810 */ /* 0x040fe40007ffe0ff */
[----:B------:R-:W-:Y:S02]  /*189b0*/  IADD3 R186, R4, -0x116, RZ ;  /* 0xfffffeea04ba7810 */ /* 0x000fe40007ffe0ff */
[----:B------:R-:W-:Y:S01]  /*189c0*/  IADD3 R182, R3, 0x100000, RZ ;  /* 0x0010000003b67810 */ /* 0x000fe20007ffe0ff */
[C---:B----4-:R-:W-:Y:S02]  /*189d0*/  IMAD.WIDE R172, R0.reuse, 0x4, R248 ;  /* 0x0000000400ac7825 */ /* 0x050fe400078e02f8 */
[----:B------:R-:W3:Y:S02]  /*189e0*/  LDL.LU.64 R248, [R1+0x1840] ;  /* 0x0018400001f87983 */ /* 0x000ee40000300a00 */
[----:B------:R-:W-:-:S02]  /*189f0*/  IMAD.WIDE R178, R0, 0x4, R192 ;  /* 0x0000000400b27825 */ /* 0x000fc400078e02c0 */
[----:B------:R1:W-:Y:S04]  /*18a00*/  LDGSTS.E [R174+-0x44000], [R172.64], !P4 ;  /* 0xbc000000acae7fae */ /* 0x0003e8000e121848 */
[----:B------:R-:W4:Y:S01]  /*18a10*/  LDL.LU.64 R206, [R1+0x1838] ;  /* 0x0018380001ce7983 */ /* 0x000f220000300a00 */
[----:B--2---:R-:W-:-:S03]  /*18a20*/  IMAD.WIDE R176, R0, 0x4, R188 ;  /* 0x0000000400b07825 */ /* 0x004fc600078e02bc */
[----:B------:R-:W2:Y:S01]  /*18a30*/  LDL.LU.64 R204, [R1+0x1830] ;  /* 0x0018300001cc7983 */ /* 0x000ea20000300a00 */
[----:B-1----:R-:W-:-:S03]  /*18a40*/  IMAD.WIDE R174, R0, 0x4, R190 ;  /* 0x0000000400ae7825 */ /* 0x002fc600078e02be */
[----:B------:R-:W2:Y:S01]  /*18a50*/  LDL.LU.64 R202, [R1+0x1828] ;  /* 0x0018280001ca7983 */ /* 0x000ea20000300a00 */
[----:B------:R-:W-:-:S03]  /*18a60*/  IMAD.WIDE R180, R0, 0x4, R180 ;  /* 0x0000000400b47825 */ /* 0x000fc600078e02b4 */
[----:B------:R1:W-:Y:S04]  /*18a70*/  LDGSTS.E [R185+-0x43e00], [R178.64], !P4 ;  /* 0xbc200000b2b97fae */ /* 0x0003e8000e121848 */
[----:B------:R1:W-:Y:S04]  /*18a80*/  LDGSTS.E [R184+-0x43c00], [R174.64], !P4 ;  /* 0xbc400000aeb87fae */ /* 0x0003e8000e121848 */
[----:B------:R1:W-:Y:S01]  /*18a90*/  LDGSTS.E [R183+-0x43a00], [R176.64], !P4 ;  /* 0xbc600000b0b77fae */ /* 0x0003e2000e121848 */
[----:B------:R-:W-:Y:S01]  /*18aa0*/  ISETP.GE.U32.AND P4, PT, R186, 0x7ffffe6b, PT ;  /* 0x7ffffe6bba00780c */ /* 0x000fe20003f86070 */
[----:B------:R-:W-:-:S02]  /*18ab0*/  IMAD.WIDE R186, R0, 0x4, R200 ;  /* 0x0000000400ba7825 */ /* 0x000fc400078e02c8 */
[----:B------:R-:W2:Y:S04]  /*18ac0*/  LDL.LU.64 R194, [R1+0x17d8] ;  /* 0x0017d80001c27983 */ /* 0x000ea80000300a00 */
[----:B------:R1:W-:Y:S02]  /*18ad0*/  LDGSTS.E [R182+-0x42000], [R180.64], !P0 ;  /* 0xbe000000b4b67fae */ /* 0x0003e4000c121848 */
[C---:B-1----:R-:W-:Y:S02]  /*18ae0*/  IMAD.WIDE R184, R0.reuse, 0x4, R196 ;  /* 0x0000000400b87825 */ /* 0x042fe400078e02c4 */
[----:B------:R-:W2:Y:S02]  /*18af0*/  LDL.LU.64 R200, [R1+0x17d0] ;  /* 0x0017d00001c87983 */ /* 0x000ea40000300a00 */
[----:B------:R-:W-:-:S02]  /*18b00*/  IMAD.WIDE R182, R0, 0x4, R198 ;  /* 0x0000000400b67825 */ /* 0x000fc400078e02c6 */
[----:B------:R-:W2:Y:S04]  /*18b10*/  LDL.LU.64 R198, [R1+0x17c8] ;  /* 0x0017c80001c67983 */ /* 0x000ea80000300a00 */
[----:B------:R-:W2:Y:S01]  /*18b20*/  LDL.LU.64 R196, [R1+0x17c0] ;  /* 0x0017c00001c47983 */ /* 0x000ea20000300a00 */
[----:B------:R-:W-:Y:S01]  /*18b30*/  IMAD.SHL.U32 R16, R252, 0x4, RZ ;  /* 0x00000004fc107824 */ /* 0x000fe200078e00ff */
[C---:B------:R-:W-:Y:S02]  /*18b40*/  IADD3 R191, R3.reuse, 0x100000, RZ ;  /* 0x0010000003bf7810 */ /* 0x040fe40007ffe0ff */
[C---:B------:R-:W-:Y:S02]  /*18b50*/  IADD3 R190, R3.reuse, 0x100000, RZ ;  /* 0x0010000003be7810 */ /* 0x040fe40007ffe0ff */
[----:B------:R-:W-:Y:S01]  /*18b60*/  LOP3.LUT R27, R16, 0x20, RZ, 0x3c, !PT ;  /* 0x00000020101b7812 */ /* 0x000fe200078e3cff */
[----:B------:R1:W-:Y:S01]  /*18b70*/  LDGSTS.E [R191+-0x41e00], [R186.64], !P0 ;  /* 0xbe200000babf7fae */ /* 0x0003e2000c121848 */
[----:B------:R-:W-:-:S02]  /*18b80*/  IADD3 R189, R3, 0x100000, RZ ;  /* 0x0010000003bd7810 */ /* 0x000fc40007ffe0ff */
[C---:B------:R-:W-:Y:S01]  /*18b90*/  IADD3 R188, R27.reuse, 0x100000, RZ ;  /* 0x001000001bbc7810 */ /* 0x040fe20007ffe0ff */
[----:B------:R1:W-:Y:S04]  /*18ba0*/  LDGSTS.E [R190+-0x41c00], [R182.64], !P0 ;  /* 0xbe400000b6be7fae */ /* 0x0003e8000c121848 */
[----:B------:R1:W-:Y:S02]  /*18bb0*/  LDGSTS.E [R189+-0x41a00], [R184.64], !P0 ;  /* 0xbe600000b8bd7fae */ /* 0x0003e4000c121848 */
[C---:B-1----:R-:W-:Y:S02]  /*18bc0*/  IADD3 R191, R27.reuse, 0x100000, RZ ;  /* 0x001000001bbf7810 */ /* 0x042fe40007ffe0ff */
[C---:B------:R-:W-:Y:S02]  /*18bd0*/  IADD3 R190, R27.reuse, 0x100000, RZ ;  /* 0x001000001bbe7810 */ /* 0x040fe40007ffe0ff */
[----:B------:R-:W-:Y:S01]  /*18be0*/  IADD3 R189, R27, 0x100000, RZ ;  /* 0x001000001bbd7810 */ /* 0x000fe20007ffe0ff */
[----:B---3--:R-:W-:-:S05]  /*18bf0*/  IMAD.WIDE R6, R0, 0x4, R248 ;  /* 0x0000000400067825 */ /* 0x008fca00078e02f8 */
[----:B------:R1:W-:Y:S01]  /*18c00*/  STL.64 [R1+0x1f0], R6 ;  /* 0x0001f00601007387 */ /* 0x0003e20000100a00 */
[----:B----4-:R-:W-:-:S03]  /*18c10*/  IMAD.WIDE R12, R0, 0x4, R206 ;  /* 0x00000004000c7825 */ /* 0x010fc600078e02ce */
[----:B------:R-:W3:Y:S01]  /*18c20*/  LDL.LU.64 R248, [R1+0x1778] ;  /* 0x0017780001f87983 */ /* 0x000ee20000300a00 */
[----:B--2---:R-:W-:-:S03]  /*18c30*/  IMAD.WIDE R10, R0, 0x4, R204 ;  /* 0x00000004000a7825 */ /* 0x004fc600078e02cc */
[----:B------:R2:W-:Y:S01]  /*18c40*/  STL.64 [R1+0x1e8], R12 ;  /* 0x0001e80c01007387 */ /* 0x0005e20000100a00 */
[----:B------:R-:W-:-:S03]  /*18c50*/  IMAD.WIDE R8, R0, 0x4, R202 ;  /* 0x0000000400087825 */ /* 0x000fc600078e02ca */
[----:B------:R4:W-:Y:S04]  /*18c60*/  STL.64 [R1+0x1e0], R10 ;  /* 0x0001e00a01007387 */ /* 0x0009e80000100a00 */
[----:B------:R1:W-:Y:S04]  /*18c70*/  LDGSTS.E [R188+-0x7f800], [R6.64], !P1 ;  /* 0x8080000006bc7fae */ /* 0x0003e8000c921848 */
[----:B------:R-:W3:Y:S04]  /*18c80*/  LDL.LU.64 R206, [R1+0x1770] ;  /* 0x0017700001ce7983 */ /* 0x000ee80000300a00 */
[----:B------:R2:W-:Y:S01]  /*18c90*/  STL.64 [R1+0x1d8], R8 ;  /* 0x0001d80801007387 */ /* 0x0005e20000100a00 */
[----:B-1----:R-:W-:-:S03]  /*18ca0*/  IMAD.WIDE R6, R0, 0x4, R194 ;  /* 0x0000000400067825 */ /* 0x002fc600078e02c2 */
[----:B------:R-:W3:Y:S04]  /*18cb0*/  LDL.LU.64 R204, [R1+0x1768] ;  /* 0x0017680001cc7983 */ /* 0x000ee80000300a00 */
[----:B------:R2:W-:Y:S04]  /*18cc0*/  LDGSTS.E [R191+-0x7f600], [R12.64], !P1 ;  /* 0x80a000000cbf7fae */ /* 0x0005e8000c921848 */
[----:B------:R4:W-:Y:S04]  /*18cd0*/  LDGSTS.E [R190+-0x7f400], [R10.64], !P1 ;  /* 0x80c000000abe7fae */ /* 0x0009e8000c921848 */
[----:B------:R-:W3:Y:S01]  /*18ce0*/  LDL.LU.64 R202, [R1+0x1760] ;  /* 0x0017600001ca7983 */ /* 0x000ee20000300a00 */
[----:B--2---:R-:W-:-:S03]  /*18cf0*/  IMAD.WIDE R12, R0, 0x4, R200 ;  /* 0x00000004000c7825 */ /* 0x004fc600078e02c8 */
[----:B------:R1:W-:Y:S01]  /*18d00*/  LDGSTS.E [R189+-0x7f200], [R8.64], !P1 ;  /* 0x80e0000008bd7fae */ /* 0x0003e2000c921848 */
[----:B----4-:R-:W-:-:S03]  /*18d10*/  IMAD.WIDE R10, R0, 0x4, R198 ;  /* 0x00000004000a7825 */ /* 0x010fc600078e02c6 */
[----:B------:R3:W-:Y:S04]  /*18d20*/  STL.64 [R1+0x1b0], R6 ;  /* 0x0001b00601007387 */ /* 0x0007e80000100a00 */
[----:B------:R-:W2:Y:S01]  /*18d30*/  LDL.LU.64 R194, [R1+0x1720] ;  /* 0x0017200001c27983 */ /* 0x000ea20000300a00 */
[----:B-1----:R-:W-:-:S03]  /*18d40*/  IMAD.WIDE R8, R0, 0x4, R196 ;  /* 0x0000000400087825 */ /* 0x002fc600078e02c4 */
[----:B------:R1:W-:Y:S04]  /*18d50*/  STL.64 [R1+0x1a8], R12 ;  /* 0x0001a80c01007387 */ /* 0x0003e80000100a00 */
[----:B------:R4:W-:Y:S04]  /*18d60*/  STL.64 [R1+0x1a0], R10 ;  /* 0x0001a00a01007387 */ /* 0x0009e80000100a00 */
[----:B------:R-:W2:Y:S04]  /*18d70*/  LDL.LU.64 R200, [R1+0x1718] ;  /* 0x0017180001c87983 */ /* 0x000ea80000300a00 */
[----:B------:R1:W-:Y:S04]  /*18d80*/  STL.64 [R1+0x198], R8 ;  /* 0x0001980801007387 */ /* 0x0003e80000100a00 */
[----:B------:R-:W2:Y:S04]  /*18d90*/  LDL.LU.64 R198, [R1+0x1710] ;  /* 0x0017100001c67983 */ /* 0x000ea80000300a00 */
[----:B------:R-:W2:Y:S04]  /*18da0*/  LDL.LU.64 R196, [R1+0x1708] ;  /* 0x0017080001c47983 */ /* 0x000ea80000300a00 */
[----:B------:R3:W-:Y:S04]  /*18db0*/  LDGSTS.E [R188+-0x7d800], [R6.64], !P6 ;  /* 0x8280000006bc7fae */ /* 0x0007e8000f121848 */
[----:B------:R1:W-:Y:S04]  /*18dc0*/  LDGSTS.E [R191+-0x7d600], [R12.64], !P6 ;  /* 0x82a000000cbf7fae */ /* 0x0003e8000f121848 */
[----:B------:R4:W-:Y:S04]  /*18dd0*/  LDGSTS.E [R190+-0x7d400], [R10.64], !P6 ;  /* 0x82c000000abe7fae */ /* 0x0009e8000f121848 */
[----:B------:R1:W-:Y:S01]  /*18de0*/  LDGSTS.E [R189+-0x7d200], [R8.64], !P6 ;  /* 0x82e0000008bd7fae */ /* 0x0003e2000f121848 */
[----:B---3--:R-:W-:-:S05]  /*18df0*/  IMAD.WIDE R6, R0, 0x4, R248 ;  /* 0x0000000400067825 */ /* 0x008fca00078e02f8 */
[----:B------:R2:W-:Y:S04]  /*18e00*/  STL.64 [R1+0x170], R6 ;  /* 0x0001700601007387 */ /* 0x0005e80000100a00 */
[----:B------:R-:W3:Y:S04]  /*18e10*/  LDL.LU.64 R248, [R1+0x16c0] ;  /* 0x0016c00001f87983 */ /* 0x000ee80000300a00 */
[----:B------:R2:W-:Y:S01]  /*18e20*/  LDGSTS.E [R188+-0x7b800], [R6.64], !P5 ;  /* 0x8480000006bc7fae */ /* 0x0005e2000e921848 */
[----:B-1----:R-:W-:-:S05]  /*18e30*/  IMAD.WIDE R12, R0, 0x4, R206 ;  /* 0x00000004000c7825 */ /* 0x002fca00078e02ce */
[----:B------:R1:W-:Y:S01]  /*18e40*/  STL.64 [R1+0x168], R12 ;  /* 0x0001680c01007387 */ /* 0x0003e20000100a00 */
[----:B----4-:R-:W-:-:S03]  /*18e50*/  IMAD.WIDE R10, R0, 0x4, R204 ;  /* 0x00000004000a7825 */ /* 0x010fc600078e02cc */
[----:B------:R1:W-:Y:S04]  /*18e60*/  LDGSTS.E [R191+-0x7b600], [R12.64], !P5 ;  /* 0x84a000000cbf7fae */ /* 0x0003e8000e921848 */
[----:B------:R4:W-:Y:S04]  /*18e70*/  STL.64 [R1+0x160], R10 ;  /* 0x0001600a01007387 */ /* 0x0009e80000100a00 */
[----:B------:R-:W3:Y:S01]  /*18e80*/  LDL.LU.64 R206, [R1+0x16b8] ;  /* 0x0016b80001ce7983 */ /* 0x000ee20000300a00 */
[----:B------:R-:W-:-:S03]  /*18e90*/  IMAD.WIDE R8, R0, 0x4, R202 ;  /* 0x0000000400087825 */ /* 0x000fc600078e02ca */
[----:B------:R4:W-:Y:S04]  /*18ea0*/  LDGSTS.E [R190+-0x7b400], [R10.64], !P5 ;  /* 0x84c000000abe7fae */ /* 0x0009e8000e921848 */
[----:B------:R1:W-:Y:S04]  /*18eb0*/  STL.64 [R1+0x158], R8 ;  /* 0x0001580801007387 */ /* 0x0003e80000100a00 */
[----:B------:R-:W3:Y:S01]  /*18ec0*/  LDL.LU.64 R204, [R1+0x16b0] ;  /* 0x0016b00001cc7983 */ /* 0x000ee20000300a00 */
[----:B--2---:R-:W-:-:S03]  /*18ed0*/  IMAD.WIDE R6, R0, 0x4, R194 ;  /* 0x0000000400067825 */ /* 0x004fc600078e02c2 */
[----:B------:R-:W3:Y:S04]  /*18ee0*/  LDL.LU.64 R202, [R1+0x16a8] ;  /* 0x0016a80001ca7983 */ /* 0x000ee80000300a00 */
[----:B------:R4:W-:Y:S04]  /*18ef0*/  LDGSTS.E [R189+-0x7b200], [R8.64], !P5 ;  /* 0x84e0000008bd7fae */ /* 0x0009e8000e921848 */
[----:B------:R3:W-:Y:S01]  /*18f00*/  STL.64 [R1+0x130], R6 ;  /* 0x0001300601007387 */ /* 0x0007e20000100a00 */
[----:B-1----:R-:W-:-:S03]  /*18f10*/  IMAD.WIDE R12, R0, 0x4, R200 ;  /* 0x00000004000c7825 */ /* 0x002fc600078e02c8 */
[----:B------:R-:W3:Y:S01]  /*18f20*/  LDL.LU.64 R194, [R1+0x1660] ;  /* 0x0016600001c27983 */ /* 0x000ee20000300a00 */
[----:B----4-:R-:W-:-:S03]  /*18f30*/  IMAD.WIDE R10, R0, 0x4, R198 ;  /* 0x00000004000a7825 */ /* 0x010fc600078e02c6 */
[----:B------:R1:W-:Y:S01]  /*18f40*/  STL.64 [R1+0x128], R12 ;  /* 0x0001280c01007387 */ /* 0x0003e20000100a00 */
[----:B------:R-:W-:-:S03]  /*18f50*/  IMAD.WIDE R8, R0, 0x4, R196 ;  /* 0x0000000400087825 */ /* 0x000fc600078e02c4 */
[----:B------:R4:W-:Y:S04]  /*18f60*/  STL.64 [R1+0x120], R10 ;  /* 0x0001200a01007387 */ /* 0x0009e80000100a00 */
[----:B------:R-:W3:Y:S04]  /*18f70*/  LDL.LU.64 R200, [R1+0x1658] ;  /* 0x0016580001c87983 */ /* 0x000ee80000300a00 */
[----:B------:R3:W-:Y:S04]  /*18f80*/  STL.64 [R1+0x118], R8 ;  /* 0x0001180801007387 */ /* 0x0007e80000100a00 */
[----:B------:R-:W3:Y:S04]  /*18f90*/  LDL.LU.64 R198, [R1+0x1650] ;  /* 0x0016500001c67983 */ /* 0x000ee80000300a00 */
[----:B------:R-:W3:Y:S04]  /*18fa0*/  LDL.LU.64 R196, [R1+0x1648] ;  /* 0x0016480001c47983 */ /* 0x000ee80000300a00 */
[----:B------:R3:W-:Y:S04]  /*18fb0*/  LDGSTS.E [R188+-0x79800], [R6.64], !P2 ;  /* 0x8680000006bc7fae */ /* 0x0007e8000d121848 */
[----:B------:R1:W-:Y:S04]  /*18fc0*/  LDGSTS.E [R191+-0x79600], [R12.64], !P2 ;  /* 0x86a000000cbf7fae */ /* 0x0003e8000d121848 */
[----:B------:R4:W-:Y:S04]  /*18fd0*/  LDGSTS.E [R190+-0x79400], [R10.64], !P2 ;  /* 0x86c000000abe7fae */ /* 0x0009e8000d121848 */
[----:B------:R3:W-:Y:S02]  /*18fe0*/  LDGSTS.E [R189+-0x79200], [R8.64], !P2 ;  /* 0x86e0000008bd7fae */ /* 0x0007e4000d121848 */
[----:B---3--:R-:W-:-:S05]  /*18ff0*/  IMAD.WIDE R6, R0, 0x4, R248 ;  /* 0x0000000400067825 */ /* 0x008fca00078e02f8 */
[----:B------:R3:W-:Y:S04]  /*19000*/  STL.64 [R1+0xf0], R6 ;  /* 0x0000f00601007387 */ /* 0x0007e80000100a00 */
[----:B------:R-:W2:Y:S04]  /*19010*/  LDL.LU.64 R248, [R1+0x1600] ;  /* 0x0016000001f87983 */ /* 0x000ea80000300a00 */
[----:B------:R1:W-:Y:S02]  /*19020*/  LDGSTS.E [R188+-0x77800], [R6.64], !P3 ;  /* 0x8880000006bc7fae */ /* 0x0003e4000d921848 */
[----:B-1----:R-:W-:-:S05]  /*19030*/  IMAD.WIDE R12, R0, 0x4, R206 ;  /* 0x00000004000c7825 */ /* 0x002fca00078e02ce */
[----:B------:R1:W-:Y:S04]  /*19040*/  STL.64 [R1+0xe8], R12 ;  /* 0x0000e80c01007387 */ /* 0x0003e80000100a00 */
[----:B------:R1:W-:Y:S01]  /*19050*/  LDGSTS.E [R191+-0x77600], [R12.64], !P3 ;  /* 0x88a000000cbf7fae */ /* 0x0003e2000d921848 */
[----:B----4-:R-:W-:-:S04]  /*19060*/  IMAD.WIDE R10, R0, 0x4, R204 ;  /* 0x00000004000a7825 */ /* 0x010fc800078e02cc */
[C---:B---3--:R-:W-:Y:S01]  /*19070*/  IMAD.WIDE R8, R0.reuse, 0x4, R202 ;  /* 0x0000000400087825 */ /* 0x048fe200078e02ca */
[----:B------:R3:W-:Y:S04]  /*19080*/  STL.64 [R1+0xe0], R10 ;  /* 0x0000e00a01007387 */ /* 0x0007e80000100a00 */
[----:B------:R-:W4:Y:S04]  /*19090*/  LDL.LU.64 R206, [R1+0x15f8] ;  /* 0x0015f80001ce7983 */ /* 0x000f280000300a00 */
[----:B------:R1:W-:Y:S01]  /*190a0*/  STL.64 [R1+0xd8], R8 ;  /* 0x0000d80801007387 */ /* 0x0003e20000100a00 */
[----:B------:R-:W-:-:S03]  /*190b0*/  IMAD.WIDE R6, R0, 0x4, R194 ;  /* 0x0000000400067825 */ /* 0x000fc600078e02c2 */
[----:B------:R-:W4:Y:S04]  /*190c0*/  LDL.LU.64 R204, [R1+0x15f0] ;  /* 0x0015f00001cc7983 */ /* 0x000f280000300a00 */
[----:B------:R3:W-:Y:S04]  /*190d0*/  LDGSTS.E [R190+-0x77400], [R10.64], !P3 ;  /* 0x88c000000abe7fae */ /* 0x0007e8000d921848 */
[----:B------:R-:W4:Y:S04]  /*190e0*/  LDL.LU.64 R202, [R1+0x15e8] ;  /* 0x0015e80001ca7983 */ /* 0x000f280000300a00 */
[----:B------:R3:W-:Y:S01]  /*190f0*/  LDGSTS.E [R189+-0x77200], [R8.64], !P3 ;  /* 0x88e0000008bd7fae */ /* 0x0007e2000d921848 */
[----:B-1----:R-:W-:-:S03]  /*19100*/  IMAD.WIDE R12, R0, 0x4, R200 ;  /* 0x00000004000c7825 */ /* 0x002fc600078e02c8 */
[----:B------:R2:W-:Y:S04]  /*19110*/  STL.64 [R1+0xb0], R6 ;  /* 0x0000b00601007387 */ /* 0x0005e80000100a00 */
[----:B------:R-:W4:Y:S01]  /*19120*/  LDL.LU.64 R194, [R1+0x1590] ;  /* 0x0015900001c27983 */ /* 0x000f220000300a00 */
[----:B---3--:R-:W-:-:S03]  /*19130*/  IMAD.WIDE R10, R0, 0x4, R198 ;  /* 0x00000004000a7825 */ /* 0x008fc600078e02c6 */
[----:B------:R4:W-:Y:S01]  /*19140*/  STL.64 [R1+0xa8], R12 ;  /* 0x0000a80c01007387 */ /* 0x0009e20000100a00 */
[----:B------:R-:W-:-:S03]  /*19150*/  IMAD.WIDE R8, R0, 0x4, R196 ;  /* 0x0000000400087825 */ /* 0x000fc600078e02c4 */
[----:B------:R1:W-:Y:S04]  /*19160*/  STL.64 [R1+0xa0], R10 ;  /* 0x0000a00a01007387 */ /* 0x0003e80000100a00 */
[----:B------:R-:W2:Y:S04]  /*19170*/  LDL.LU.64 R200, [R1+0x1588] ;  /* 0x0015880001c87983 */ /* 0x000ea80000300a00 */
[----:B------:R1:W-:Y:S04]  /*19180*/  STL.64 [R1+0x98], R8 ;  /* 0x0000980801007387 */ /* 0x0003e80000100a00 */
[----:B------:R-:W2:Y:S04]  /*19190*/  LDL.LU.64 R198, [R1+0x1580] ;  /* 0x0015800001c67983 */ /* 0x000ea80000300a00 */
[----:B------:R-:W2:Y:S01]  /*191a0*/  LDL.LU.64 R196, [R1+0x1578] ;  /* 0x0015780001c47983 */ /* 0x000ea20000300a00 */
[----:B------:R-:W-:-:S03]  /*191b0*/  IADD3 R192, R4, -0x11a, RZ ;  /* 0xfffffee604c07810 */ /* 0x000fc60007ffe0ff */
[----:B------:R2:W-:Y:S01]  /*191c0*/  LDGSTS.E [R188+-0x75800], [R6.64], !P4 ;  /* 0x8a80000006bc7fae */ /* 0x0005e2000e121848 */
[----:B------:R-:W-:Y:S02]  /*191d0*/  ISETP.GE.U32.AND P0, PT, R192, 0x7ffffe67, PT ;  /* 0x7ffffe67c000780c */ /* 0x000fe40003f06070 */
[----:B------:R-:W-:Y:S01]  /*191e0*/  IADD3 R192, R4, -0x11e, RZ ;  /* 0xfffffee204c07810 */ /* 0x000fe20007ffe0ff */
[----:B------:R4:W-:Y:S03]  /*191f0*/  LDGSTS.E [R191+-0x75600], [R12.64], !P4 ;  /* 0x8aa000000cbf7fae */ /* 0x0009e6000e121848 */
[----:B------:R-:W-:Y:S01]  /*19200*/  ISETP.GE.U32.AND P1, PT, R192, 0x7ffffe63, PT ;  /* 0x7ffffe63c000780c */ /* 0x000fe20003f26070 */
[----:B------:R1:W-:Y:S04]  /*19210*/  LDGSTS.E [R190+-0x75400], [R10.64], !P4 ;  /* 0x8ac000000abe7fae */ /* 0x0003e8000e121848 */
[----:B------:R1:W-:Y:S01]  /*19220*/  LDGSTS.E [R189+-0x75200], [R8.64], !P4 ;  /* 0x8ae0000008bd7fae */ /* 0x0003e2000e121848 */
[----:B--2---:R-:W-:-:S05]  /*19230*/  IMAD.WIDE R6, R0, 0x4, R248 ;  /* 0x0000000400067825 */ /* 0x004fca00078e02f8 */
[----:B------:R2:W-:Y:S04]  /*19240*/  STL.64 [R1+0x70], R6 ;  /* 0x0000700601007387 */ /* 0x0005e80000100a00 */
[----:B------:R-:W3:Y:S04]  /*19250*/  LDL.LU.64 R248, [R1+0x1530] ;  /* 0x0015300001f87983 */ /* 0x000ee80000300a00 */
[----:B------:R2:W-:Y:S01]  /*19260*/  LDGSTS.E [R188+-0x73800], [R6.64], !P0 ;  /* 0x8c80000006bc7fae */ /* 0x0005e2000c121848 */
[----:B----4-:R-:W-:-:S05]  /*19270*/  IMAD.WIDE R12, R0, 0x4, R206 ;  /* 0x00000004000c7825 */ /* 0x010fca00078e02ce */
[----:B------:R-:W-:Y:S01]  /*19280*/  STL.64 [R1+0x68], R12 ;  /* 0x0000680c01007387 */ /* 0x000fe20000100a00 */
[----:B-1----:R-:W-:-:S03]  /*19290*/  IMAD.WIDE R10, R0, 0x4, R204 ;  /* 0x00000004000a7825 */ /* 0x002fc600078e02cc */
[----:B------:R1:W-:Y:S04]  /*192a0*/  LDGSTS.E [R191+-0x73600], [R12.64], !P0 ;  /* 0x8ca000000cbf7fae */ /* 0x0003e8000c121848 */
[----:B------:R4:W-:Y:S01]  /*192b0*/  STL.64 [R1+0x60], R10 ;  /* 0x0000600a01007387 */ /* 0x0009e20000100a00 */
[----:B------:R-:W-:-:S03]  /*192c0*/  IMAD.WIDE R8, R0, 0x4, R202 ;  /* 0x0000000400087825 */ /* 0x000fc600078e02ca */
[----:B------:R-:W3:Y:S04]  /*192d0*/  LDL.LU.64 R208, [R1+0x1528] ;  /* 0x0015280001d07983 */ /* 0x000ee80000300a00 */
[----:B------:R1:W-:Y:S04]  /*192e0*/  STL.64 [R1+0x58], R8 ;  /* 0x0000580801007387 */ /* 0x0003e80000100a00 */
[----:B------:R-:W3:Y:S01]  /*192f0*/  LDL.LU.64 R206, [R1+0x1520] ;  /* 0x0015200001ce7983 */ /* 0x000ee20000300a00 */
[----:B--2---:R-:W-:-:S03]  /*19300*/  IMAD.WIDE R6, R0, 0x4, R194 ;  /* 0x0000000400067825 */ /* 0x004fc600078e02c2 */
[----:B------:R4:W-:Y:S04]  /*19310*/  LDGSTS.E [R190+-0x73400], [R10.64], !P0 ;  /* 0x8cc000000abe7fae */ /* 0x0009e8000c121848 */
[----:B------:R-:W2:Y:S04]  /*19320*/  LDL.LU.64 R204, [R1+0x1518] ;  /* 0x0015180001cc7983 */ /* 0x000ea80000300a00 */
[----:B------:R1:W-:Y:S01]  /*19330*/  LDGSTS.E [R189+-0x73200], [R8.64], !P0 ;  /* 0x8ce0000008bd7fae */ /* 0x0003e2000c121848 */
[----:B----4-:R-:W-:-:S03]  /*19340*/  IMAD.WIDE R10, R0, 0x4, R200 ;  /* 0x00000004000a7825 */ /* 0x010fc600078e02c8 */
[----:B------:R4:W-:Y:S04]  /*19350*/  STL.64 [R1+0x30], R6 ;  /* 0x0000300601007387 */ /* 0x0009e80000100a00 */
[----:B------:R-:W2:Y:S01]  /*19360*/  LDL.LU.64 R194, [R1+0x14d0] ;  /* 0x0014d00001c27983 */ /* 0x000ea20000300a00 */
[----:B-1----:R-:W-:-:S03]  /*19370*/  IMAD.WIDE R8, R0, 0x4, R198 ;  /* 0x0000000400087825 */ /* 0x002fc600078e02c6 */
[----:B------:R4:W-:Y:S04]  /*19380*/  LDGSTS.E [R188+-0x71800], [R6.64], !P1 ;  /* 0x8e80000006bc7fae */ /* 0x0009e8000c921848 */
[----:B------:R-:W-:Y:S04]  /*19390*/  STL.64 [R1+0x28], R10 ;  /* 0x0000280a01007387 */ /* 0x000fe80000100a00 */
[----:B------:R-:W-:Y:S01]  /*193a0*/  STL.64 [R1+0x20], R8 ;  /* 0x0000200801007387 */ /* 0x000fe20000100a00 */
[----:B----4-:R-:W-:-:S03]  /*193b0*/  IMAD.WIDE R6, R0, 0x4, R196 ;  /* 0x0000000400067825 */ /* 0x010fc600078e02c4 */
[----:B------:R-:W4:Y:S04]  /*193c0*/  LDL.LU.64 R216, [R1+0x14c8] ;  /* 0x0014c80001d87983 */ /* 0x000f280000300a00 */
[----:B------:R1:W-:Y:S04]  /*193d0*/  STL.64 [R1+0x18], R6 ;  /* 0x0000180601007387 */ /* 0x0003e80000100a00 */
        /* <DEDUP_REMOVED lines=15> */
[----:B------:R1:W-:Y:S04]  /*194d0*/  LDGSTS.E [R191+-0x71600], [R10.64], !P1 ;  /* 0x8ea000000abf7fae */ /* 0x0003e8000c921848 */
[----:B------:R1:W-:Y:S04]  /*194e0*/  LDGSTS.E [R190+-0x71400], [R8.64], !P1 ;  /* 0x8ec0000008be7fae */ /* 0x0003e8000c921848 */
[----:B------:R1:W-:Y:S04]  /*194f0*/  LDGSTS.E [R189+-0x71200], [R6.64], !P1 ;  /* 0x8ee0000006bd7fae */ /* 0x0003e8000c921848 */
[----:B-1----:R-:W4:Y:S01]  /*19500*/  LDL.LU.64 R6, [R1+0x1348] ;  /* 0x0013480001067983 */ /* 0x002f220000300a00 */
[----:B------:R-:W-:-:S02]  /*19510*/  IADD3 R192, R4, -0x122, RZ ;  /* 0xfffffede04c07810 */ /* 0x000fc40007ffe0ff */
[----:B------:R-:W-:Y:S01]  /*19520*/  IADD3 R199, R27, 0x100000, RZ ;  /* 0x001000001bc77810 */ /* 0x000fe20007ffe0ff */
[----:B------:R-:W4:Y:S01]  /*19530*/  LDL.LU.64 R246, [R1+0x1340] ;  /* 0x0013400001f67983 */ /* 0x000f220000300a00 */
[----:B------:R-:W-:Y:S02]  /*19540*/  ISETP.GE.U32.AND P6, PT, R192, 0x7ffffe5f, PT ;  /* 0x7ffffe5fc000780c */ /* 0x000fe40003fc6070 */
[----:B------:R-:W-:Y:S01]  /*19550*/  IADD3 R192, R4, -0x126, RZ ;  /* 0xfffffeda04c07810 */ /* 0x000fe20007ffe0ff */
[----:B------:R-:W4:Y:S03]  /*19560*/  LDL.LU.64 R244, [R1+0x1338] ;  /* 0x0013380001f47983 */ /* 0x000f260000300a00 */
[----:B------:R-:W-:Y:S01]  /*19570*/  ISETP.GE.U32.AND P5, PT, R192, 0x7ffffe5b, PT ;  /* 0x7ffffe5bc000780c */ /* 0x000fe20003fa6070 */
[----:B------:R-:W4:Y:S01]  /*19580*/  LDL.LU.64 R234, [R1+0x12f0] ;  /* 0x0012f00001ea7983 */ /* 0x000f220000300a00 */
        /* <DEDUP_REMOVED lines=21> */
[----:B---3--:R-:W-:-:S05]  /*196e0*/  IMAD.WIDE R248, R0, 0x4, R248 ;  /* 0x0000000400f87825 */ /* 0x008fca00078e02f8 */
[----:B------:R1:W-:Y:S02]  /*196f0*/  LDGSTS.E [R188+-0x6f800], [R248.64], !P6 ;  /* 0x90800000f8bc7fae */ /* 0x0003e4000f121848 */
[----:B-1----:R-:W-:-:S05]  /*19700*/  IMAD.WIDE R188, R0, 0x4, R208 ;  /* 0x0000000400bc7825 */ /* 0x002fca00078e02d0 */
[----:B------:R1:W-:Y:S01]  /*19710*/  LDGSTS.E [R199+-0x6f600], [R188.64], !P6 ;  /* 0x90a00000bcc77fae */ /* 0x0003e2000f121848 */
[----:B------:R-:W-:Y:S01]  /*19720*/  IMAD.WIDE R190, R0, 0x4, R206 ;  /* 0x0000000400be7825 */ /* 0x000fe200078e02ce */
[----:B------:R-:W-:-:S04]  /*19730*/  IADD3 R207, R27, 0x100000, RZ ;  /* 0x001000001bcf7810 */ /* 0x000fc80007ffe0ff */
[----:B------:R1:W-:Y:S01]  /*19740*/  LDGSTS.E [R198+-0x6f400], [R190.64], !P6 ;  /* 0x90c00000bec67fae */ /* 0x0003e2000f121848 */
[----:B--2---:R-:W-:Y:S01]  /*19750*/  IMAD.WIDE R192, R0, 0x4, R204 ;  /* 0x0000000400c07825 */ /* 0x004fe200078e02cc */
[----:B------:R-:W-:-:S04]  /*19760*/  IADD3 R206, R27, 0x100000, RZ ;  /* 0x001000001bce7810 */ /* 0x000fc80007ffe0ff */
[----:B------:R4:W-:Y:S01]  /*19770*/  LDGSTS.E [R197+-0x6f200], [R192.64], !P6 ;  /* 0x90e00000c0c57fae */ /* 0x0009e2000f121848 */
[----:B------:R-:W-:Y:S01]  /*19780*/  ISETP.GE.U32.AND P6, PT, R200, 0x7ffffe43, PT ;  /* 0x7ffffe43c800780c */ /* 0x000fe20003fc6070 */
[----:B------:R-:W-:Y:S01]  /*19790*/  IMAD.WIDE R194, R0, 0x4, R194 ;  /* 0x0000000400c27825 */ /* 0x000fe200078e02c2 */
[----:B------:R-:W-:-:S04]  /*197a0*/  IADD3 R205, R27, 0x100000, RZ ;  /* 0x001000001bcd7810 */ /* 0x000fc80007ffe0ff */
[----:B------:R4:W-:Y:S01]  /*197b0*/  LDGSTS.E [R196+-0x6d800], [R194.64], !P5 ;  /* 0x92800000c2c47fae */ /* 0x0009e2000e921848 */
[----:B------:R-:W-:Y:S02]  /*197c0*/  IADD3 R204, R27, 0x100000, RZ ;  /* 0x001000001bcc7810 */ /* 0x000fe40007ffe0ff */
[----:B------:R-:W-:Y:S01]  /*197d0*/  IADD3 R208, R4, -0x142, RZ ;  /* 0xfffffebe04d07810 */ /* 0x000fe20007ffe0ff */
[----:B----4-:R-:W-:-:S05]  /*197e0*/  IMAD.WIDE R196, R0, 0x4, R216 ;  /* 0x0000000400c47825 */ /* 0x010fca00078e02d8 */
[----:B------:R2:W-:Y:S01]  /*197f0*/  LDGSTS.E [R207+-0x6d600], [R196.64], !P5 ;  /* 0x92a00000c4cf7fae */ /* 0x0005e2000e921848 */
[----:B-1----:R-:W-:-:S04]  /*19800*/  IMAD.WIDE R198, R0, 0x4, R214 ;  /* 0x0000000400c67825 */ /* 0x002fc800078e02d6 */
[C---:B------:R-:W-:Y:S01]  /*19810*/  IMAD.WIDE R200, R0.reuse, 0x4, R212 ;  /* 0x0000000400c87825 */ /* 0x040fe200078e02d4 */
[----:B------:R2:W-:Y:S03]  /*19820*/  LDGSTS.E [R206+-0x6d400], [R198.64], !P5 ;  /* 0x92c00000c6ce7fae */ /* 0x0005e6000e921848 */
[----:B------:R-:W-:Y:S01]  /*19830*/  IMAD.WIDE R202, R0, 0x4, R202 ;  /* 0x0000000400ca7825 */ /* 0x000fe200078e02ca */
[----:B------:R1:W-:Y:S01]  /*19840*/  LDGSTS.E [R205+-0x6d200], [R200.64], !P5 ;  /* 0x92e00000c8cd7fae */ /* 0x0003e2000e921848 */
[----:B------:R-:W-:-:S03]  /*19850*/  IADD3 R215, R27, 0x100000, RZ ;  /* 0x001000001bd77810 */ /* 0x000fc60007ffe0ff */
[----:B------:R1:W-:Y:S01]  /*19860*/  LDGSTS.E [R204+-0x6b800], [R202.64], !P2 ;  /* 0x94800000cacc7fae */ /* 0x0003e2000d121848 */
[----:B------:R-:W-:Y:S02]  /*19870*/  ISETP.GE.U32.AND P5, PT, R208, 0x7ffffe3f, PT ;  /* 0x7ffffe3fd000780c */ /* 0x000fe40003fa6070 */
[C---:B------:R-:W-:Y:S01]  /*19880*/  IADD3 R214, R27.reuse, 0x100000, RZ ;  /* 0x001000001bd67810 */ /* 0x040fe20007ffe0ff */
[C---:B--2---:R-:W-:Y:S01]  /*19890*/  IMAD.WIDE R206, R0.reuse, 0x4, R222 ;  /* 0x0000000400ce7825 */ /* 0x044fe200078e02de */
[C---:B------:R-:W-:Y:S02]  /*198a0*/  IADD3 R213, R27.reuse, 0x100000, RZ ;  /* 0x001000001bd57810 */ /* 0x040fe40007ffe0ff */
[----:B------:R-:W-:Y:S01]  /*198b0*/  IADD3 R212, R27, 0x100000, RZ ;  /* 0x001000001bd47810 */ /* 0x000fe20007ffe0ff */
[----:B------:R-:W-:-:S04]  /*198c0*/  IMAD.WIDE R208, R0, 0x4, R220 ;  /* 0x0000000400d07825 */ /* 0x000fc800078e02dc */
[----:B-1----:R-:W-:Y:S01]  /*198d0*/  IMAD.WIDE R204, R0, 0x4, R224 ;  /* 0x0000000400cc7825 */ /* 0x002fe200078e02e0 */
[----:B------:R-:W-:-:S03]  /*198e0*/  IADD3 R216, R4, -0x146, RZ ;  /* 0xfffffeba04d87810 */ /* 0x000fc60007ffe0ff */
[----:B------:R-:W-:Y:S01]  /*198f0*/  IMAD.WIDE R210, R0, 0x4, R210 ;  /* 0x0000000400d27825 */ /* 0x000fe200078e02d2 */
[----:B------:R1:W-:Y:S01]  /*19900*/  LDGSTS.E [R215+-0x6b600], [R204.64], !P2 ;  /* 0x94a00000ccd77fae */ /* 0x0003e2000d121848 */
[----:B------:R-:W-:-:S03]  /*19910*/  IADD3 R223, R27, 0x100000, RZ ;  /* 0x001000001bdf7810 */ /* 0x000fc60007ffe0ff */
[----:B------:R1:W-:Y:S01]  /*19920*/  LDGSTS.E [R214+-0x6b400], [R206.64], !P2 ;  /* 0x94c00000ced67fae */ /* 0x0003e2000d121848 */
[----:B------:R-:W-:-:S03]  /*19930*/  IADD3 R222, R27, 0x100000, RZ ;  /* 0x001000001bde7810 */ /* 0x000fc60007ffe0ff */
[----:B------:R2:W-:Y:S01]  /*19940*/  LDGSTS.E [R213+-0x6b200], [R208.64], !P2 ;  /* 0x94e00000d0d57fae */ /* 0x0005e2000d121848 */
[----:B------:R-:W-:-:S03]  /*19950*/  ISETP.GE.U32.AND P2, PT, R216, 0x7ffffe3b, PT ;  /* 0x7ffffe3bd800780c */ /* 0x000fc60003f46070 */
[----:B------:R2:W-:Y:S01]  /*19960*/  LDGSTS.E [R212+-0x69800], [R210.64], !P3 ;  /* 0x96800000d2d47fae */ /* 0x0005e2000d921848 */
[C---:B------:R-:W-:Y:S01]  /*19970*/  IADD3 R221, R27.reuse, 0x100000, RZ ;  /* 0x001000001bdd7810 */ /* 0x040fe20007ffe0ff */
[----:B------:R-:W-:Y:S01]  /*19980*/  IMAD.WIDE R216, R0, 0x4, R228 ;  /* 0x0000000400d87825 */ /* 0x000fe200078e02e4 */
[----:B------:R-:W-:-:S03]  /*19990*/  IADD3 R220, R27, 0x100000, RZ ;  /* 0x001000001bdc7810 */ /* 0x000fc60007ffe0ff */
[----:B-1----:R-:W-:-:S04]  /*199a0*/  IMAD.WIDE R214, R0, 0x4, R230 ;  /* 0x0000000400d67825 */ /* 0x002fc800078e02e6 */
[----:B--2---:R-:W-:Y:S01]  /*199b0*/  IMAD.WIDE R212, R0, 0x4, R232 ;  /* 0x0000000400d47825 */ /* 0x004fe200078e02e8 */
        /* <DEDUP_REMOVED lines=13> */
[----:B--2---:R-:W-:-:S04]  /*19a90*/  IMAD.WIDE R220, R0, 0x4, R240 ;  /* 0x0000000400dc7825 */ /* 0x004fc800078e02f0 */
[C---:B------:R-:W-:Y:S01]  /*19aa0*/  IMAD.WIDE R226, R0.reuse, 0x4, R226 ;  /* 0x0000000400e27825 */ /* 0x040fe200078e02e2 */
[----:B------:R1:W-:Y:S04]  /*19ab0*/  LDGSTS.E [R231+-0x67600], [R220.64], !P4 ;  /* 0x98a00000dce77fae */ /* 0x0003e8000e121848 */
[----:B------:R1:W-:Y:S04]  /*19ac0*/  LDGSTS.E [R230+-0x67400], [R222.64], !P4 ;  /* 0x98c00000dee67fae */ /* 0x0003e8000e121848 */
[----:B------:R2:W-:Y:S04]  /*19ad0*/  LDGSTS.E [R229+-0x67200], [R224.64], !P4 ;  /* 0x98e00000e0e57fae */ /* 0x0005e8000e121848 */
[----:B------:R2:W-:Y:S02]  /*19ae0*/  LDGSTS.E [R228+-0x65800], [R226.64], !P0 ;  /* 0x9a800000e2e47fae */ /* 0x0005e4000c121848 */
[----:B--2---:R-:W-:-:S02]  /*19af0*/  IMAD.WIDE R228, R0, 0x4, R6 ;  /* 0x0000000400e47825 */ /* 0x004fc400078e0206 */
[----:B------:R-:W2:Y:S01]  /*19b00*/  LDL.LU.64 R6, [R1+0x1230] ;  /* 0x0012300001067983 */ /* 0x000ea20000300a00 */
[----:B------:R-:W-:Y:S01]  /*19b10*/  IADD3 R232, R4, -0x14e, RZ ;  /* 0xfffffeb204e87810 */ /* 0x000fe20007ffe0ff */
[----:B-1----:R-:W-:Y:S01]  /*19b20*/  IMAD.WIDE R230, R0, 0x4, R246 ;  /* 0x0000000400e67825 */ /* 0x002fe200078e02f6 */
[C---:B------:R-:W-:Y:S01]  /*19b30*/  IADD3 R239, R27.reuse, 0x100000, RZ ;  /* 0x001000001bef7810 */ /* 0x040fe20007ffe0ff */
[----:B------:R-:W3:Y:S01]  /*19b40*/  LDL.LU.64 R14, [R1+0x1228] ;  /* 0x00122800010e7983 */ /* 0x000ee20000300a00 */
[----:B------:R-:W-:Y:S01]  /*19b50*/  ISETP.GE.U32.AND P4, PT, R232, 0x7ffffe33, PT ;  /* 0x7ffffe33e800780c */ /* 0x000fe20003f86070 */
[C---:B------:R-:W-:Y:S01]  /*19b60*/  IMAD.WIDE R232, R0.reuse, 0x4, R244 ;  /* 0x0000000400e87825 */ /* 0x040fe200078e02f4 */
[C---:B------:R-:W-:Y:S01]  /*19b70*/  IADD3 R238, R27.reuse, 0x100000, RZ ;  /* 0x001000001bee7810 */ /* 0x040fe20007ffe0ff */
[----:B------:R1:W-:Y:S01]  /*19b80*/  LDGSTS.E [R239+-0x65600], [R228.64], !P0 ;  /* 0x9aa00000e4ef7fae */ /* 0x0003e2000c121848 */
[C---:B------:R-:W-:Y:S01]  /*19b90*/  IADD3 R237, R27.reuse, 0x100000, RZ ;  /* 0x001000001bed7810 */ /* 0x040fe20007ffe0ff */
[----:B------:R-:W-:Y:S01]  /*19ba0*/  IMAD.WIDE R234, R0, 0x4, R234 ;  /* 0x0000000400ea7825 */ /* 0x000fe200078e02ea */
[----:B------:R-:W-:Y:S01]  /*19bb0*/  IADD3 R236, R27, 0x100000, RZ ;  /* 0x001000001bec7810 */ /* 0x000fe20007ffe0ff */
[----:B------:R1:W-:Y:S04]  /*19bc0*/  LDGSTS.E [R238+-0x65400], [R230.64], !P0 ;  /* 0x9ac00000e6ee7fae */ /* 0x0003e8000c121848 */
[----:B------:R4:W-:Y:S04]  /*19bd0*/  LDGSTS.E [R237+-0x65200], [R232.64], !P0 ;  /* 0x9ae00000e8ed7fae */ /* 0x0009e8000c121848 */
[----:B------:R4:W-:Y:S04]  /*19be0*/  LDGSTS.E [R236+-0x63800], [R234.64], !P1 ;  /* 0x9c800000eaec7fae */ /* 0x0009e8000c921848 */
[----:B------:R-:W3:Y:S01]  /*19bf0*/  LDL.LU.64 R18, [R1+0x1220] ;  /* 0x0012200001127983 */ /* 0x000ee20000300a00 */
[----:B------:R-:W-:Y:S01]  /*19c00*/  IADD3 R240, R4, -0x152, RZ ;  /* 0xfffffeae04f07810 */ /* 0x000fe20007ffe0ff */
[----:B----4-:R-:W-:-:S02]  /*19c10*/  IMAD.WIDE R236, R0, 0x4, R12 ;  /* 0x0000000400ec7825 */ /* 0x010fc400078e020c */
[----:B------:R-:W2:Y:S01]  /*19c20*/  LDL.LU.64 R12, [R1+0x1218] ;  /* 0x00121800010c7983 */ /* 0x000ea20000300a00 */
[C---:B------:R-:W-:Y:S01]  /*19c30*/  IADD3 R247, R27.reuse, 0x100000, RZ ;  /* 0x001000001bf77810 */ /* 0x040fe20007ffe0ff */
[----:B-1----:R-:W-:Y:S01]  /*19c40*/  IMAD.WIDE R238, R0, 0x4, R8 ;  /* 0x0000000400ee7825 */ /* 0x002fe200078e0208 */
[----:B------:R-:W-:Y:S01]  /*19c50*/  ISETP.GE.U32.AND P0, PT, R240, 0x7ffffe2f, PT ;  /* 0x7ffffe2ff000780c */ /* 0x000fe20003f06070 */
[----:B------:R-:W2:Y:S01]  /*19c60*/  LDL.LU.64 R8, [R1+0x11d0] ;  /* 0x0011d00001087983 */ /* 0x000ea20000300a00 */
[C---:B------:R-:W-:Y:S01]  /*19c70*/  IADD3 R246, R27.reuse, 0x100000, RZ ;  /* 0x001000001bf67810 */ /* 0x040fe20007ffe0ff */
[C---:B------:R-:W-:Y:S01]  /*19c80*/  IMAD.WIDE R240, R0.reuse, 0x4, R10 ;  /* 0x0000000400f07825 */ /* 0x040fe200078e020a */
[C---:B------:R-:W-:Y:S01]  /*19c90*/  IADD3 R245, R27.reuse, 0x100000, RZ ;  /* 0x001000001bf57810 */ /* 0x040fe20007ffe0ff */
[----:B------:R1:W-:Y:S01]  /*19ca0*/  LDGSTS.E [R247+-0x63600], [R236.64], !P1 ;  /* 0x9ca00000ecf77fae */ /* 0x0003e2000c921848 */
[----:B------:R-:W-:Y:S01]  /*19cb0*/  IADD3 R244, R27, 0x100000, RZ ;  /* 0x001000001bf47810 */ /* 0x000fe20007ffe0ff */
[----:B------:R-:W-:-:S02]  /*19cc0*/  IMAD.WIDE R242, R0, 0x4, R242 ;  /* 0x0000000400f27825 */ /* 0x000fc400078e02f2 */
[----:B------:R1:W-:Y:S02]  /*19cd0*/  LDGSTS.E [R246+-0x63400], [R238.64], !P1 ;  /* 0x9cc00000eef67fae */ /* 0x0003e4000c921848 */
[C---:B------:R-:W-:Y:S02]  /*19ce0*/  IMAD.WIDE R28, R0.reuse, 0x4, R20 ;  /* 0x00000004001c7825 */ /* 0x040fe400078e0214 */
[----:B------:R1:W-:Y:S04]  /*19cf0*/  LDGSTS.E [R245+-0x63200], [R240.64], !P1 ;  /* 0x9ce00000f0f57fae */ /* 0x0003e8000c921848 */
[----:B------:R1:W-:Y:S02]  /*19d00*/  LDGSTS.E [R244+-0x61800], [R242.64], !P6 ;  /* 0x9e800000f2f47fae */ /* 0x0003e4000f121848 */
[----:B-1----:R-:W-:-:S04]  /*19d10*/  IMAD.WIDE R246, R0, 0x4, R22 ;  /* 0x0000000400f67825 */ /* 0x002fc800078e0216 */
[----:B------:R-:W-:Y:S02]  /*19d20*/  IMAD.WIDE R244, R0, 0x4, R24 ;  /* 0x0000000400f47825 */ /* 0x000fe400078e0218 */
[----:B------:R-:W2:Y:S04]  /*19d30*/  LDL.LU.64 R24, [R1+0x11c8] ;  /* 0x0011c80001187983 */ /* 0x000ea80000300a00 */
[----:B------:R2:W-:Y:S04]  /*19d40*/  STL.64 [R1+0x278], R28 ;  /* 0x0002781c01007387 */ /* 0x0005e80000100a00 */
[----:B------:R-:W2:Y:S04]  /*19d50*/  LDL.LU.64 R22, [R1+0x11c0] ;  /* 0x0011c00001167983 */ /* 0x000ea80000300a00 */
[----:B------:R-:W2:Y:S01]  /*19d60*/  LDL.LU.64 R20, [R1+0x11b8] ;  /* 0x0011b80001147983 */ /* 0x000ea20000300a00 */
[----:B------:R-:W-:-:S02]  /*19d70*/  IADD3 R11, R27, 0x100000, RZ ;  /* 0x001000001b0b7810 */ /* 0x000fc40007ffe0ff */
[----:B------:R-:W-:-:S03]  /*19d80*/  IADD3 R10, R27, 0x100000, RZ ;  /* 0x001000001b0a7810 */ /* 0x000fc60007ffe0ff */
[----:B------:R1:W-:Y:S04]  /*19d90*/  LDGSTS.E [R11+-0x61600], [R244.64], !P6 ;  /* 0x9ea00000f40b7fae */ /* 0x0003e8000f121848 */
[----:B------:R1:W-:Y:S01]  /*19da0*/  LDGSTS.E [R10+-0x61400], [R246.64], !P6 ;  /* 0x9ec00000f60a7fae */ /* 0x0003e2000f121848 */
[----:B--2---:R-:W-:-:S05]  /*19db0*/  IMAD.WIDE R6, R0, 0x4, R6 ;  /* 0x0000000400067825 */ /* 0x004fca00078e0206 */
[----:B------:R2:W-:Y:S04]  /*19dc0*/  STL.64 [R1+0x288], R6 ;  /* 0x0002880601007387 */ /* 0x0005e80000100a00 */
[----:B-1----:R-:W4:Y:S01]  /*19dd0*/  LDL.LU.64 R10, [R1+0x1170] ;  /* 0x00117000010a7983 */ /* 0x002f220000300a00 */
[----:B------:R-:W-:Y:S01]  /*19de0*/  IADD3 R17, R27, 0x100000, RZ ;  /* 0x001000001b117810 */ /* 0x000fe20007ffe0ff */
[----:B---3--:R-:W-:Y:S01]  /*19df0*/  IMAD.WIDE R32, R0, 0x4, R14 ;  /* 0x0000000400207825 */ /* 0x008fe200078e020e */
[----:B------:R-:W-:-:S03]  /*19e00*/  IADD3 R252, R4, -0x156, RZ ;  /* 0xfffffeaa04fc7810 */ /* 0x000fc60007ffe0ff */
[----:B------:R2:W-:Y:S04]  /*19e10*/  LDGSTS.E [R17+-0x61200], [R28.64], !P6 ;  /* 0x9ee000001c117fae */ /* 0x0005e8000f121848 */
[----:B------:R1:W-:Y:S01]  /*19e20*/  STL.64 [R1+0x298], R32 ;  /* 0x0002982001007387 */ /* 0x0003e20000100a00 */
[----:B------:R-:W-:Y:S01]  /*19e30*/  IMAD.WIDE R30, R0, 0x4, R18 ;  /* 0x00000004001e7825 */ /* 0x000fe200078e0212 */
[----:B------:R-:W-:-:S04]  /*19e40*/  ISETP.GE.U32.AND P1, PT, R252, 0x7ffffe2b, PT ;  /* 0x7ffffe2bfc00780c */ /* 0x000fc80003f26070 */
[----:B------:R3:W-:Y:S01]  /*19e50*/  STL.64 [R1+0x2a8], R30 ;  /* 0x0002a81e01007387 */ /* 0x0007e20000100a00 */
[----:B--2---:R-:W-:-:S03]  /*19e60*/  IMAD.WIDE R28, R0, 0x4, R12 ;  /* 0x00000004001c7825 */ /* 0x004fc600078e020c */
[----:B------:R-:W2:Y:S01]  /*19e70*/  LDL.LU.64 R14, [R1+0x1168] ;  /* 0x00116800010e7983 */ /* 0x000ea20000300a00 */
[----:B------:R-:W-:-:S03]  /*19e80*/  IADD3 R252, R27, 0x100000, RZ ;  /* 0x001000001bfc7810 */ /* 0x000fc60007ffe0ff */
[----:B------:R1:W-:Y:S04]  /*19e90*/  STL.64 [R1+0x2b8], R28 ;  /* 0x0002b81c01007387 */ /* 0x0003e80000100a00 */
[----:B------:R-:W2:Y:S04]  /*19ea0*/  LDL.LU.64 R18, [R1+0x1160] ;  /* 0x0011600001127983 */ /* 0x000ea80000300a00 */
[----:B------:R-:W2:Y:S01]  /*19eb0*/  LDL.LU.64 R12, [R1+0x1158] ;  /* 0x00115800010c7983 */ /* 0x000ea20000300a00 */
[----:B------:R-:W-:-:S03]  /*19ec0*/  IMAD.WIDE R8, R0, 0x4, R8 ;  /* 0x0000000400087825 */ /* 0x000fc600078e0208 */
[----:B------:R1:W-:Y:S04]  /*19ed0*/  LDGSTS.E [R252+-0x5f800], [R6.64], !P5 ;  /* 0xa080000006fc7fae */ /* 0x0003e8000e921848 */
[----:B------:R3:W-:Y:S01]  /*19ee0*/  STL.64 [R1+0x2c8], R8 ;  /* 0x0002c80801007387 */ /* 0x0007e20000100a00 */
[C---:B-1----:R-:W-:Y:S02]  /*19ef0*/  IADD3 R7, R27.reuse, 0x100000, RZ ;  /* 0x001000001b077810 */ /* 0x042fe40007ffe0ff */
[----:B------:R-:W-:-:S03]  /*19f00*/  IADD3 R6, R27, 0x100000, RZ ;  /* 0x001000001b067810 */ /* 0x000fc60007ffe0ff */
[----:B------:R1:W-:Y:S04]  /*19f10*/  LDGSTS.E [R7+-0x5f600], [R32.64], !P5 ;  /* 0xa0a0000020077fae */ /* 0x0003e8000e921848 */
[----:B------:R3:W-:Y:S04]  /*19f20*/  LDGSTS.E [R6+-0x5f400], [R30.64], !P5 ;  /* 0xa0c000001e067fae */ /* 0x0007e8000e921848 */
[----:B------:R3:W-:Y:S01]  /*19f30*/  LDGSTS.E [R17+-0x5f200], [R28.64], !P5 ;  /* 0xa0e000001c117fae */ /* 0x0007e2000e921848 */
[----:B-1----:R-:W-:-:S03]  /*19f40*/  IMAD.WIDE R32, R0, 0x4, R24 ;  /* 0x0000000400207825 */ /* 0x002fc600078e0218 */
[----:B------:R1:W-:Y:S01]  /*19f50*/  LDGSTS.E [R252+-0x5d800], [R8.64], !P2 ;  /* 0xa280000008fc7fae */ /* 0x0003e2000d121848 */
[----:B---3--:R-:W-:-:S03]  /*19f60*/  IMAD.WIDE R30, R0, 0x4, R22 ;  /* 0x00000004001e7825 */ /* 0x008fc600078e0216 */
[----:B------:R-:W4:Y:S01]  /*19f70*/  LDL.LU.64 R6, [R1+0x348] ;  /* 0x0003480001067983 */ /* 0x000f220000300a00 */
[----:B------:R-:W-:-:S03]  /*19f80*/  IMAD.WIDE R28, R0, 0x4, R20 ;  /* 0x00000004001c7825 */ /* 0x000fc600078e0214 */
[----:B------:R2:W-:Y:S04]  /*19f90*/  STL.64 [R1+0x2d8], R32 ;  /* 0x0002d82001007387 */ /* 0x0005e80000100a00 */
[----:B------:R1:W-:Y:S04]  /*19fa0*/  STL.64 [R1+0x2e8], R30 ;  /* 0x0002e81e01007387 */ /* 0x0003e80000100a00 */
[----:B------:R-:W4:Y:S04]  /*19fb0*/  LDL.LU.64 R24, [R1+0x358] ;  /* 0x0003580001187983 */ /* 0x000f280000300a00 */
[----:B------:R2:W-:Y:S04]  /*19fc0*/  STL.64 [R1+0x2f8], R28 ;  /* 0x0002f81c01007387 */ /* 0x0005e80000100a00 */
[----:B------:R-:W4:Y:S04]  /*19fd0*/  LDL.LU.64 R22, [R1+0x1110] ;  /* 0x0011100001167983 */ /* 0x000f280000300a00 */
[----:B------:R-:W4:Y:S01]  /*19fe0*/  LDL.LU.64 R20, [R1+0x1108] ;  /* 0x0011080001147983 */ /* 0x000f220000300a00 */
[----:B-1----:R-:W-:-:S02]  /*19ff0*/  IADD3 R9, R27, 0x100000, RZ ;  /* 0x001000001b097810 */ /* 0x002fc40007ffe0ff */
[----:B------:R-:W-:-:S03]  /*1a000*/  IADD3 R8, R27, 0x100000, RZ ;  /* 0x001000001b087810 */ /* 0x000fc60007ffe0ff */
[----:B------:R1:W-:Y:S04]  /*1a010*/  LDGSTS.E [R9+-0x5d600], [R32.64], !P2 ;  /* 0xa2a0000020097fae */ /* 0x0003e8000d121848 */
[----:B------:R1:W-:Y:S04]  /*1a020*/  LDGSTS.E [R8+-0x5d400], [R30.64], !P2 ;  /* 0xa2c000001e087fae */ /* 0x0003e8000d121848 */
[----:B------:R1:W-:Y:S01]  /*1a030*/  LDGSTS.E [R17+-0x5d200], [R28.64], !P2 ;  /* 0xa2e000001c117fae */ /* 0x0003e2000d121848 */
[----:B----4-:R-:W-:-:S05]  /*1a040*/  IMAD.WIDE R10, R0, 0x4, R10 ;  /* 0x00000004000a7825 */ /* 0x010fca00078e020a */
[----:B------:R4:W-:Y:S04]  /*1a050*/  STL.64 [R1+0x308], R10 ;  /* 0x0003080a01007387 */ /* 0x0009e80000100a00 */
[----:B-1----:R-:W3:Y:S04]  /*1a060*/  LDL.LU.64 R8, [R1+0x10c0] ;  /* 0x0010c00001087983 */ /* 0x002ee80000300a00 */
[----:B------:R4:W-:Y:S01]  /*1a070*/  LDGSTS.E [R252+-0x5b800], [R10.64], !P3 ;  /* 0xa48000000afc7fae */ /* 0x0009e2000d921848 */
[----:B--2---:R-:W-:-:S04]  /*1a080*/  IMAD.WIDE R32, R0, 0x4, R14 ;  /* 0x0000000400207825 */ /* 0x004fc800078e020e */
[C---:B------:R-:W-:Y:S01]  /*1a090*/  IMAD.WIDE R30, R0.reuse, 0x4, R18 ;  /* 0x00000004001e7825 */ /* 0x040fe200078e0212 */
[----:B------:R1:W-:Y:S03]  /*1a0a0*/  STL.64 [R1+0x318], R32 ;  /* 0x0003182001007387 */ /* 0x0003e60000100a00 */
[----:B------:R-:W-:Y:S01]  /*1a0b0*/  IMAD.WIDE R28, R0, 0x4, R12 ;  /* 0x00000004001c7825 */ /* 0x000fe200078e020c */
[----:B------:R2:W-:Y:S04]  /*1a0c0*/  STL.64 [R1+0x328], R30 ;  /* 0x0003281e01007387 */ /* 0x0005e80000100a00 */
[----:B------:R-:W3:Y:S04]  /*1a0d0*/  LDL.LU.64 R14, [R1+0x10b8] ;  /* 0x0010b800010e7983 */ /* 0x000ee80000300a00 */
[----:B------:R1:W-:Y:S04]  /*1a0e0*/  STL.64 [R1+0x338], R28 ;  /* 0x0003381c01007387 */ /* 0x0003e80000100a00 */
[----:B------:R-:W3:Y:S04]  /*1a0f0*/  LDL.LU.64 R18, [R1+0x3c0] ;  /* 0x0003c00001127983 */ /* 0x000ee80000300a00 */
[----:B------:R-:W3:Y:S01]  /*1a100*/  LDL.LU.64 R12, [R1+0x3d0] ;  /* 0x0003d000010c7983 */ /* 0x000ee20000300a00 */
[----:B----4-:R-:W-:-:S02]  /*1a110*/  IADD3 R11, R27, 0x100000, RZ ;  /* 0x001000001b0b7810 */ /* 0x010fc40007ffe0ff */
[----:B------:R-:W-:-:S03]  /*1a120*/  IADD3 R10, R27, 0x100000, RZ ;  /* 0x001000001b0a7810 */ /* 0x000fc60007ffe0ff */
[----:B------:R4:W-:Y:S04]  /*1a130*/  LDGSTS.E [R11+-0x5b600], [R32.64], !P3 ;  /* 0xa4a00000200b7fae */ /* 0x0009e8000d921848 */
[----:B------:R4:W-:Y:S04]  /*1a140*/  LDGSTS.E [R10+-0x5b400], [R30.64], !P3 ;  /* 0xa4c000001e0a7fae */ /* 0x0009e8000d921848 */
[----:B------:R1:W-:Y:S01]  /*1a150*/  LDGSTS.E [R17+-0x5b200], [R28.64], !P3 ;  /* 0xa4e000001c117fae */ /* 0x0003e2000d921848 */
[----:B------:R-:W-:-:S05]  /*1a160*/  IMAD.WIDE R6, R0, 0x4, R6 ;  /* 0x0000000400067825 */ /* 0x000fca00078e0206 */
[----:B------:R2:W-:Y:S04]  /*1a170*/  STL.64 [R1+0x348], R6 ;  /* 0x0003480601007387 */ /* 0x0005e80000100a00 */
[----:B----4-:R-:W3:Y:S01]  /*1a180*/  LDL.LU.64 R10, [R1+0x1070] ;  /* 0x00107000010a7983 */ /* 0x010ee20000300a00 */
[----:B-1----:R-:W-:-:S03]  /*1a190*/  IMAD.WIDE R32, R0, 0x4, R24 ;  /* 0x0000000400207825 */ /* 0x002fc600078e0218 */
[----:B------:R1:W-:Y:S01]  /*1a1a0*/  LDGSTS.E [R252+-0x59800], [R6.64], !P4 ;  /* 0xa680000006fc7fae */ /* 0x0003e2000e121848 */
[----:B--2---:R-:W-:-:S03]  /*1a1b0*/  IMAD.WIDE R30, R0, 0x4, R22 ;  /* 0x00000004001e7825 */ /* 0x004fc600078e0216 */
[----:B------:R2:W-:Y:S01]  /*1a1c0*/  STL.64 [R1+0x358], R32 ;  /* 0x0003582001007387 */ /* 0x0005e20000100a00 */
[----:B------:R-:W-:-:S03]  /*1a1d0*/  IMAD.WIDE R28, R0, 0x4, R20 ;  /* 0x00000004001c7825 */ /* 0x000fc600078e0214 */
[----:B------:R1:W-:Y:S04]  /*1a1e0*/  STL.64 [R1+0x368], R30 ;  /* 0x0003681e01007387 */ /* 0x0003e80000100a00 */
[----:B------:R-:W3:Y:S04]  /*1a1f0*/  LDL.LU.64 R24, [R1+0x1068] ;  /* 0x0010680001187983 */ /* 0x000ee80000300a00 */
[----:B------:R2:W-:Y:S04]  /*1a200*/  STL.64 [R1+0x378], R28 ;  /* 0x0003781c01007387 */ /* 0x0005e80000100a00 */
[----:B------:R-:W3:Y:S01]  /*1a210*/  LDL.LU.64 R22, [R1+0x1060] ;  /* 0x0010600001167983 */ /* 0x000ee20000300a00 */
[----:B-1----:R-:W-:-:S03]  /*1a220*/  IADD3 R7, R27, 0x100000, RZ ;  /* 0x001000001b077810 */ /* 0x002fc60007ffe0ff */
[----:B------:R-:W3:Y:S01]  /*1a230*/  LDL.LU.64 R20, [R1+0x1058] ;  /* 0x0010580001147983 */ /* 0x000ee20000300a00 */
[----:B------:R-:W-:-:S03]  /*1a240*/  IADD3 R6, R27, 0x100000, RZ ;  /* 0x001000001b067810 */ /* 0x000fc60007ffe0ff */
[----:B------:R1:W-:Y:S04]  /*1a250*/  LDGSTS.E [R7+-0x59600], [R32.64], !P4 ;  /* 0xa6a0000020077fae */ /* 0x0003e8000e121848 */
[----:B------:R1:W-:Y:S04]  /*1a260*/  LDGSTS.E [R6+-0x59400], [R30.64], !P4 ;  /* 0xa6c000001e067fae */ /* 0x0003e8000e121848 */
[----:B------:R1:W-:Y:S01]  /*1a270*/  LDGSTS.E [R17+-0x59200], [R28.64], !P4 ;  /* 0xa6e000001c117fae */ /* 0x0003e2000e121848 */
[----:B---3--:R-:W-:-:S05]  /*1a280*/  IMAD.WIDE R8, R0, 0x4, R8 ;  /* 0x0000000400087825 */ /* 0x008fca00078e0208 */
[----:B------:R3:W-:Y:S04]  /*1a290*/  STL.64 [R1+0x388], R8 ;  /* 0x0003880801007387 */ /* 0x0007e80000100a00 */
[----:B-1----:R-:W4:Y:S04]  /*1a2a0*/  LDL.LU.64 R6, [R1+0x420] ;  /* 0x0004200001067983 */ /* 0x002f280000300a00 */
[----:B------:R3:W-:Y:S01]  /*1a2b0*/  LDGSTS.E [R252+-0x57800], [R8.64], !P0 ;  /* 0xa880000008fc7fae */ /* 0x0007e2000c121848 */
[----:B--2---:R-:W-:-:S04]  /*1a2c0*/  IMAD.WIDE R32, R0, 0x4, R14 ;  /* 0x0000000400207825 */ /* 0x004fc800078e020e */
[C---:B------:R-:W-:Y:S01]  /*1a2d0*/  IMAD.WIDE R30, R0.reuse, 0x4, R18 ;  /* 0x00000004001e7825 */ /* 0x040fe200078e0212 */
[----:B------:R1:W-:Y:S03]  /*1a2e0*/  STL.64 [R1+0x3a0], R32 ;  /* 0x0003a02001007387 */ /* 0x0003e60000100a00 */
[----:B------:R-:W-:Y:S01]  /*1a2f0*/  IMAD.WIDE R28, R0, 0x4, R12 ;  /* 0x00000004001c7825 */ /* 0x000fe200078e020c */
[----:B------:R2:W-:Y:S04]  /*1a300*/  STL.64 [R1+0x3c0], R30 ;  /* 0x0003c01e01007387 */ /* 0x0005e80000100a00 */
[----:B------:R-:W4:Y:S04]  /*1a310*/  LDL.LU.64 R14, [R1+0x430] ;  /* 0x00043000010e7983 */ /* 0x000f280000300a00 */
[----:B------:R1:W-:Y:S04]  /*1a320*/  STL.64 [R1+0x3d0], R28 ;  /* 0x0003d01c01007387 */ /* 0x0003e80000100a00 */
[----:B------:R-:W4:Y:S01]  /*1a330*/  LDL.LU.64 R18, [R1+0x1048] ;  /* 0x0010480001127983 */ /* 0x000f220000300a00 */
[----:B---3--:R-:W-:-:S03]  /*1a340*/  IADD3 R9, R27, 0x100000, RZ ;  /* 0x001000001b097810 */ /* 0x008fc60007ffe0ff */
[----:B------:R-:W4:Y:S01]  /*1a350*/  LDL.LU.64 R12, [R1+0x1040] ;  /* 0x00104000010c7983 */ /* 0x000f220000300a00 */
[----:B------:R-:W-:-:S03]  /*1a360*/  IADD3 R8, R27, 0x100000, RZ ;  /* 0x001000001b087810 */ /* 0x000fc60007ffe0ff */
[----:B------:R1:W-:Y:S04]  /*1a370*/  LDGSTS.E [R9+-0x57600], [R32.64], !P0 ;  /* 0xa8a0000020097fae */ /* 0x0003e8000c121848 */
[----:B------:R1:W-:Y:S04]  /*1a380*/  LDGSTS.E [R8+-0x57400], [R30.64], !P0 ;  /* 0xa8c000001e087fae */ /* 0x0003e8000c121848 */
[----:B------:R2:W-:Y:S01]  /*1a390*/  LDGSTS.E [R17+-0x57200], [R28.64], !P0 ;  /* 0xa8e000001c117fae */ /* 0x0005e2000c121848 */
[----:B------:R-:W-:-:S05]  /*1a3a0*/  IMAD.WIDE R10, R0, 0x4, R10 ;  /* 0x00000004000a7825 */ /* 0x000fca00078e020a */
[----:B------:R2:W-:Y:S04]  /*1a3b0*/  STL.64 [R1+0x3e0], R10 ;  /* 0x0003e00a01007387 */ /* 0x0005e80000100a00 */
[----:B-1----:R-:W4:Y:S04]  /*1a3c0*/  LDL.LU.64 R8, [R1+0x1020] ;  /* 0x0010200001087983 */ /* 0x002f280000300a00 */
[----:B------:R1:W-:Y:S01]  /*1a3d0*/  LDGSTS.E [R252+-0x55800], [R10.64], !P1 ;  /* 0xaa8000000afc7fae */ /* 0x0003e2000c921848 */
[----:B------:R-:W-:-:S04]  /*1a3e0*/  IMAD.WIDE R32, R0, 0x4, R24 ;  /* 0x0000000400207825 */ /* 0x000fc800078e0218 */
[C---:B--2---:R-:W-:Y:S01]  /*1a3f0*/  IMAD.WIDE R30, R0.reuse, 0x4, R22 ;  /* 0x00000004001e7825 */ /* 0x044fe200078e0216 */
[----:B------:R2:W-:Y:S03]  /*1a400*/  STL.64 [R1+0x3f0], R32 ;  /* 0x0003f02001007387 */ /* 0x0005e60000100a00 */
[----:B------:R-:W-:Y:S01]  /*1a410*/  IMAD.WIDE R28, R0, 0x4, R20 ;  /* 0x00000004001c7825 */ /* 0x000fe200078e0214 */
[----:B------:R2:W-:Y:S04]  /*1a420*/  STL.64 [R1+0x400], R30 ;  /* 0x0004001e01007387 */ /* 0x0005e80000100a00 */
[----:B------:R-:W4:Y:S01]  /*1a430*/  LDL.LU.64 R24, [R1+0x1018] ;  /* 0x0010180001187983 */ /* 0x000f220000300a00 */
[----:B-1----:R-:W-:-:S03]  /*1a440*/  IADD3 R11, R27, 0x100000, RZ ;  /* 0x001000001b0b7810 */ /* 0x002fc60007ffe0ff */
[----:B------:R4:W-:Y:S01]  /*1a450*/  STL.64 [R1+0x410], R28 ;  /* 0x0004101c01007387 */ /* 0x0009e20000100a00 */
[----:B------:R-:W-:-:S03]  /*1a460*/  IADD3 R10, R27, 0x100000, RZ ;  /* 0x001000001b0a7810 */ /* 0x000fc60007ffe0ff */
[----:B------:R-:W4:Y:S04]  /*1a470*/  LDL.LU.64 R22, [R1+0x480] ;  /* 0x0004800001167983 */ /* 0x000f280000300a00 */
[----:B------:R-:W4:Y:S04]  /*1a480*/  LDL.LU.64 R20, [R1+0x490] ;  /* 0x0004900001147983 */ /* 0x000f280000300a00 */
[----:B------:R1:W-:Y:S04]  /*1a490*/  LDGSTS.E [R11+-0x55600], [R32.64], !P1 ;  /* 0xaaa00000200b7fae */ /* 0x0003e8000c921848 */
[----:B------:R1:W-:Y:S01]  /*1a4a0*/  LDGSTS.E [R10+-0x55400], [R30.64], !P1 ;  /* 0xaac000001e0a7fae */ /* 0x0003e2000c921848 */
[----:B------:R-:W-:-:S03]  /*1a4b0*/  IADD3 R2, R4, -0x15a, RZ ;  /* 0xfffffea604027810 */ /* 0x000fc60007ffe0ff */
[----:B------:R4:W-:Y:S02]  /*1a4c0*/  LDGSTS.E [R17+-0x55200], [R28.64], !P1 ;  /* 0xaae000001c117fae */ /* 0x0009e4000c921848 */
[----:B----4-:R-:W-:-:S05]  /*1a4d0*/  IMAD.WIDE R6, R0, 0x4, R6 ;  /* 0x0000000400067825 */ /* 0x010fca00078e0206 */
[----:B------:R4:W-:Y:S04]  /*1a4e0*/  STL.64 [R1+0x420], R6 ;  /* 0x0004200601007387 */ /* 0x0009e80000100a00 */
[----:B-1----:R-:W3:Y:S01]  /*1a4f0*/  LDL.LU.64 R10, [R1+0xff0] ;  /* 0x000ff000010a7983 */ /* 0x002ee20000300a00 */
[----:B------:R-:W-:Y:S02]  /*1a500*/  ISETP.GE.U32.AND P6, PT, R2, 0x7ffffe27, PT ;  /* 0x7ffffe270200780c */ /* 0x000fe40003fc6070 */
[----:B------:R-:W-:-:S04]  /*1a510*/  IADD3 R2, R4, -0x15e, RZ ;  /* 0xfffffea204027810 */ /* 0x000fc80007ffe0ff */
[----:B------:R-:W-:-:S07]  /*1a520*/  ISETP.GE.U32.AND P5, PT, R2, 0x7ffffe23, PT ;  /* 0x7ffffe230200780c */ /* 0x000fce0003fa6070 */
[----:B------:R1:W-:Y:S01]  /*1a530*/  LDGSTS.E [R252+-0x53800], [R6.64], !P6 ;  /* 0xac80000006fc7fae */ /* 0x0003e2000f121848 */
[----:B--2---:R-:W-:-:S04]  /*1a540*/  IMAD.WIDE R32, R0, 0x4, R14 ;  /* 0x0000000400207825 */ /* 0x004fc800078e020e */
[C---:B------:R-:W-:Y:S01]  /*1a550*/  IMAD.WIDE R30, R0.reuse, 0x4, R18 ;  /* 0x00000004001e7825 */ /* 0x040fe200078e0212 */
[----:B------:R2:W-:Y:S03]  /*1a560*/  STL.64 [R1+0x430], R32 ;  /* 0x0004302001007387 */ /* 0x0005e60000100a00 */
[----:B----4-:R-:W-:Y:S01]  /*1a570*/  IMAD.WIDE R28, R0, 0x4, R12 ;  /* 0x00000004001c7825 */ /* 0x010fe200078e020c */
[----:B------:R4:W-:Y:S04]  /*1a580*/  STL.64 [R1+0x440], R30 ;  /* 0x0004401e01007387 */ /* 0x0009e80000100a00 */
[----:B------:R-:W3:Y:S01]  /*1a590*/  LDL.LU.64 R14, [R1+0xfe8] ;  /* 0x000fe800010e7983 */ /* 0x000ee20000300a00 */
[----:B-1----:R-:W-:-:S03]  /*1a5a0*/  IADD3 R7, R27, 0x100000, RZ ;  /* 0x001000001b077810 */ /* 0x002fc60007ffe0ff */
[----:B------:R1:W-:Y:S01]  /*1a5b0*/  STL.64 [R1+0x450], R28 ;  /* 0x0004501c01007387 */ /* 0x0003e20000100a00 */
[----:B------:R-:W-:-:S03]  /*1a5c0*/  IADD3 R6, R27, 0x100000, RZ ;  /* 0x001000001b067810 */ /* 0x000fc60007ffe0ff */
[----:B------:R-:W3:Y:S04]  /*1a5d0*/  LDL.LU.64 R18, [R1+0xfe0] ;  /* 0x000fe00001127983 */ /* 0x000ee80000300a00 */
[----:B------:R-:W3:Y:S04]  /*1a5e0*/  LDL.LU.64 R12, [R1+0xfd8] ;  /* 0x000fd800010c7983 */ /* 0x000ee80000300a00 */
[----:B------:R1:W-:Y:S01]  /*1a5f0*/  LDGSTS.E [R7+-0x53600], [R32.64], !P6 ;  /* 0xaca0000020077fae */ /* 0x0003e2000f121848 */
[----:B------:R-:W-:-:S03]  /*1a600*/  IMAD.WIDE R8, R0, 0x4, R8 ;  /* 0x0000000400087825 */ /* 0x000fc600078e0208 */
[----:B------:R1:W-:Y:S04]  /*1a610*/  LDGSTS.E [R6+-0x53400], [R30.64], !P6 ;  /* 0xacc000001e067fae */ /* 0x0003e8000f121848 */
[----:B------:R2:W-:Y:S04]  /*1a620*/  STL.64 [R1+0x460], R8 ;  /* 0x0004600801007387 */ /* 0x0005e80000100a00 */
[----:B------:R2:W-:Y:S04]  /*1a630*/  LDGSTS.E [R17+-0x53200], [R28.64], !P6 ;  /* 0xace000001c117fae */ /* 0x0005e8000f121848 */
[----:B-1----:R-:W3:Y:S04]  /*1a640*/  LDL.LU.64 R6, [R1+0x4e0] ;  /* 0x0004e00001067983 */ /* 0x002ee80000300a00 */
[----:B------:R1:W-:Y:S01]  /*1a650*/  LDGSTS.E [R252+-0x51800], [R8.64], !P5 ;  /* 0xae80000008fc7fae */ /* 0x0003e2000e921848 */
[----:B--2---:R-:W-:-:S04]  /*1a660*/  IMAD.WIDE R32, R0, 0x4, R24 ;  /* 0x0000000400207825 */ /* 0x004fc800078e0218 */
[C---:B----4-:R-:W-:Y:S01]  /*1a670*/  IMAD.WIDE R30, R0.reuse, 0x4, R22 ;  /* 0x00000004001e7825 */ /* 0x050fe200078e0216 */
[----:B------:R-:W-:Y:S03]  /*1a680*/  STL.64 [R1+0x470], R32 ;  /* 0x0004702001007387 */ /* 0x000fe60000100a00 */
[----:B------:R-:W-:Y:S01]  /*1a690*/  IMAD.WIDE R28, R0, 0x4, R20 ;  /* 0x00000004001c7825 */ /* 0x000fe200078e0214 */
[----:B------:R-:W-:Y:S01]  /*1a6a0*/  STL.64 [R1+0x480], R30 ;  /* 0x0004801e01007387 */ /* 0x000fe20000100a00 */
[----:B-1----:R-:W-:-:S03]  /*1a6b0*/  IADD3 R9, R27, 0x100000, RZ ;  /* 0x001000001b097810 */ /* 0x002fc60007ffe0ff */
[----:B------:R-:W2:Y:S01]  /*1a6c0*/  LDL.LU.64 R24, [R1+0x4f0] ;  /* 0x0004f00001187983 */ /* 0x000ea20000300a00 */
[----:B------:R-:W-:-:S03]  /*1a6d0*/  IADD3 R8, R27, 0x100000, RZ ;  /* 0x001000001b087810 */ /* 0x000fc60007ffe0ff */
[----:B------:R-:W-:Y:S04]  /*1a6e0*/  STL.64 [R1+0x490], R28 ;  /* 0x0004901c01007387 */ /* 0x000fe80000100a00 */
[----:B------:R-:W2:Y:S04]  /*1a6f0*/  LDL.LU.64 R22, [R1+0x500] ;  /* 0x0005000001167983 */ /* 0x000ea80000300a00 */
[----:B------:R-:W2:Y:S04]  /*1a700*/  LDL.LU.64 R20, [R1+0x510] ;  /* 0x0005100001147983 */ /* 0x000ea80000300a00 */
[----:B------:R1:W-:Y:S04]  /*1a710*/  LDGSTS.E [R9+-0x51600], [R32.64], !P5 ;  /* 0xaea0000020097fae */ /* 0x0003e8000e921848 */
[----:B------:R1:W-:Y:S01]  /*1a720*/  LDGSTS.E [R8+-0x51400], [R30.64], !P5 ;  /* 0xaec000001e087fae */ /* 0x0003e2000e921848 */
[----:B---3--:R-:W-:Y:S01]  /*1a730*/  IMAD.WIDE R10, R0, 0x4, R10 ;  /* 0x00000004000a7825 */ /* 0x008fe200078e020a */
[----:B------:R-:W-:-:S02]  /*1a740*/  IADD3 R2, R4, -0x162, RZ ;  /* 0xfffffe9e04027810 */ /* 0x000fc40007ffe0ff */
[----:B------:R3:W-:Y:S04]  /*1a750*/  LDGSTS.E [R17+-0x51200], [R28.64], !P5 ;  /* 0xaee000001c117fae */ /* 0x0007e8000e921848 */
[----:B------:R1:W-:Y:S04]  /*1a760*/  STL.64 [R1+0x4a0], R10 ;  /* 0x0004a00a01007387 */ /* 0x0003e80000100a00 */
[----:B-1----:R-:W4:Y:S01]  /*1a770*/  LDL.LU.64 R8, [R1+0xfb0] ;  /* 0x000fb00001087983 */ /* 0x002f220000300a00 */
[----:B------:R-:W-:Y:S02]  /*1a780*/  ISETP.GE.U32.AND P2, PT, R2, 0x7ffffe1f, PT ;  /* 0x7ffffe1f0200780c */ /* 0x000fe40003f46070 */
[----:B------:R-:W-:-:S04]  /*1a790*/  IADD3 R2, R4, -0x166, RZ ;  /* 0xfffffe9a04027810 */ /* 0x000fc80007ffe0ff */
[----:B------:R-:W-:-:S07]  /*1a7a0*/  ISETP.GE.U32.AND P3, PT, R2, 0x7ffffe1b, PT ;  /* 0x7ffffe1b0200780c */ /* 0x000fce0003f66070 */
[----:B------:R1:W-:Y:S02]  /*1a7b0*/  LDGSTS.E [R252+-0x4f800], [R10.64], !P2 ;  /* 0xb08000000afc7fae */ /* 0x0003e4000d121848 */
[C---:B-1----:R-:W-:Y:S02]  /*1a7c0*/  IADD3 R11, R27.reuse, 0x100000, RZ ;  /* 0x001000001b0b7810 */ /* 0x042fe40007ffe0ff */
[----:B------:R-:W-:Y:S01]  /*1a7d0*/  IADD3 R10, R27, 0x100000, RZ ;  /* 0x001000001b0a7810 */ /* 0x000fe20007ffe0ff */
[----:B------:R-:W-:-:S04]  /*1a7e0*/  IMAD.WIDE R32, R0, 0x4, R14 ;  /* 0x0000000400207825 */ /* 0x000fc800078e020e */
[C---:B------:R-:W-:Y:S01]  /*1a7f0*/  IMAD.WIDE R30, R0.reuse, 0x4, R18 ;  /* 0x00000004001e7825 */ /* 0x040fe200078e0212 */
[----:B------:R2:W-:Y:S03]  /*1a800*/  STL.64 [R1+0x4b0], R32 ;  /* 0x0004b02001007387 */ /* 0x0005e60000100a00 */
[C---:B---3--:R-:W-:Y:S01]  /*1a810*/  IMAD.WIDE R28, R0.reuse, 0x4, R12 ;  /* 0x00000004001c7825 */ /* 0x048fe200078e020c */
[----:B------:R-:W-:Y:S04]  /*1a820*/  STL.64 [R1+0x4c0], R30 ;  /* 0x0004c01e01007387 */ /* 0x000fe80000100a00 */
[----:B------:R-:W3:Y:S04]  /*1a830*/  LDL.LU.64 R14, [R1+0xfa8] ;  /* 0x000fa800010e7983 */ /* 0x000ee80000300a00 */
[----:B------:R-:W-:Y:S04]  /*1a840*/  STL.64 [R1+0x4d0], R28 ;  /* 0x0004d01c01007387 */ /* 0x000fe80000100a00 */
[----:B------:R-:W3:Y:S04]  /*1a850*/  LDL.LU.64 R18, [R1+0x540] ;  /* 0x0005400001127983 */ /* 0x000ee80000300a00 */
[----:B------:R-:W3:Y:S01]  /*1a860*/  LDL.LU.64 R12, [R1+0x550] ;  /* 0x00055000010c7983 */ /* 0x000ee20000300a00 */
[----:B------:R-:W-:-:S03]  /*1a870*/  IMAD.WIDE R6, R0, 0x4, R6 ;  /* 0x0000000400067825 */ /* 0x000fc600078e0206 */
[----:B------:R1:W-:Y:S04]  /*1a880*/  LDGSTS.E [R11+-0x4f600], [R32.64], !P2 ;  /* 0xb0a00000200b7fae */ /* 0x0003e8000d121848 */
[----:B------:R1:W-:Y:S04]  /*1a890*/  STL.64 [R1+0x4e0], R6 ;  /* 0x0004e00601007387 */ /* 0x0003e80000100a00 */
[----:B------:R1:W-:Y:S04]  /*1a8a0*/  LDGSTS.E [R10+-0x4f400], [R30.64], !P2 ;  /* 0xb0c000001e0a7fae */ /* 0x0003e8000d121848 */
[----:B------:R2:W-:Y:S04]  /*1a8b0*/  LDGSTS.E [R17+-0x4f200], [R28.64], !P2 ;  /* 0xb0e000001c117fae */ /* 0x0005e8000d121848 */
[----:B------:R2:W-:Y:S04]  /*1a8c0*/  LDGSTS.E [R252+-0x4d800], [R6.64], !P3 ;  /* 0xb280000006fc7fae */ /* 0x0005e8000d921848 */
[----:B-1----:R-:W3:Y:S01]  /*1a8d0*/  LDL.LU.64 R10, [R1+0xfa0] ;  /* 0x000fa000010a7983 */ /* 0x002ee20000300a00 */
[----:B--2---:R-:W-:Y:S01]  /*1a8e0*/  IMAD.WIDE R32, R0, 0x4, R24 ;  /* 0x0000000400207825 */ /* 0x004fe200078e0218 */
[----:B------:R-:W-:-:S03]  /*1a8f0*/  IADD3 R7, R27, 0x100000, RZ ;  /* 0x001000001b077810 */ /* 0x000fc60007ffe0ff */
[C---:B------:R-:W-:Y:S01]  /*1a900*/  IMAD.WIDE R30, R0.reuse, 0x4, R22 ;  /* 0x00000004001e7825 */ /* 0x040fe200078e0216 */
[----:B------:R-:W-:Y:S03]  /*1a910*/  STL.64 [R1+0x4f0], R32 ;  /* 0x0004f02001007387 */ /* 0x000fe60000100a00 */
[----:B------:R-:W-:Y:S01]  /*1a920*/  IMAD.WIDE R28, R0, 0x4, R20 ;  /* 0x00000004001c7825 */ /* 0x000fe200078e0214 */
[----:B------:R-:W-:Y:S01]  /*1a930*/  STL.64 [R1+0x500], R30 ;  /* 0x0005001e01007387 */ /* 0x000fe20000100a00 */
[----:B------:R-:W-:-:S03]  /*1a940*/  IADD3 R6, R27, 0x100000, RZ ;  /* 0x001000001b067810 */ /* 0x000fc60007ffe0ff */
[----:B------:R-:W3:Y:S04]  /*1a950*/  LDL.LU.64 R24, [R1+0xf98] ;  /* 0x000f980001187983 */ /* 0x000ee80000300a00 */
[----:B------:R-:W-:Y:S04]  /*1a960*/  STL.64 [R1+0x510], R28 ;  /* 0x0005101c01007387 */ /* 0x000fe80000100a00 */
[----:B------:R-:W3:Y:S04]  /*1a970*/  LDL.LU.64 R22, [R1+0xf90] ;  /* 0x000f900001167983 */ /* 0x000ee80000300a00 */
[----:B------:R-:W3:Y:S04]  /*1a980*/  LDL.LU.64 R20, [R1+0xf88] ;  /* 0x000f880001147983 */ /* 0x000ee80000300a00 */
[----:B------:R1:W-:Y:S04]  /*1a990*/  LDGSTS.E [R7+-0x4d600], [R32.64], !P3 ;  /* 0xb2a0000020077fae */ /* 0x0003e8000d921848 */
[----:B------:R1:W-:Y:S01]  /*1a9a0*/  LDGSTS.E [R6+-0x4d400], [R30.64], !P3 ;  /* 0xb2c000001e067fae */ /* 0x0003e2000d921848 */
[----:B----4-:R-:W-:Y:S01]  /*1a9b0*/  IMAD.WIDE R8, R0, 0x4, R8 ;  /* 0x0000000400087825 */ /* 0x010fe200078e0208 */
[----:B------:R-:W-:-:S02]  /*1a9c0*/  IADD3 R2, R4, -0x16a, RZ ;  /* 0xfffffe9604027810 */ /* 0x000fc40007ffe0ff */
[----:B------:R4:W-:Y:S04]  /*1a9d0*/  LDGSTS.E [R17+-0x4d200], [R28.64], !P3 ;  /* 0xb2e000001c117fae */ /* 0x0009e8000d921848 */
[----:B------:R4:W-:Y:S04]  /*1a9e0*/  STL.64 [R1+0x520], R8 ;  /* 0x0005200801007387 */ /* 0x0009e80000100a00 */
[----:B-1----:R-:W2:Y:S01]  /*1a9f0*/  LDL.LU.64 R6, [R1+0xf80] ;  /* 0x000f800001067983 */ /* 0x002ea20000300a00 */
[----:B------:R-:W-:Y:S02]  /*1aa00*/  ISETP.GE.U32.AND P4, PT, R2, 0x7ffffe17, PT ;  /* 0x7ffffe170200780c */ /* 0x000fe40003f86070 */
[----:B------:R-:W-:-:S04]  /*1aa10*/  IADD3 R2, R4, -0x16e, RZ ;  /* 0xfffffe9204027810 */ /* 0x000fc80007ffe0ff */
[----:B------:R-:W-:-:S07]  /*1aa20*/  ISETP.GE.U32.AND P0, PT, R2, 0x7ffffe13, PT ;  /* 0x7ffffe130200780c */ /* 0x000fce0003f06070 */
[----:B------:R4:W-:Y:S02]  /*1aa30*/  LDGSTS.E [R252+-0x4b800], [R8.64], !P4 ;  /* 0xb480000008fc7fae */ /* 0x0009e4000e121848 */
[C---:B----4-:R-:W-:Y:S02]  /*1aa40*/  IADD3 R9, R27.reuse, 0x100000, RZ ;  /* 0x001000001b097810 */ /* 0x050fe40007ffe0ff */
[----:B------:R-:W-:Y:S01]  /*1aa50*/  IADD3 R8, R27, 0x100000, RZ ;  /* 0x001000001b087810 */ /* 0x000fe20007ffe0ff */
[----:B---3--:R-:W-:-:S04]  /*1aa60*/  IMAD.WIDE R32, R0, 0x4, R14 ;  /* 0x0000000400207825 */ /* 0x008fc800078e020e */
[C---:B------:R-:W-:Y:S01]  /*1aa70*/  IMAD.WIDE R30, R0.reuse, 0x4, R18 ;  /* 0x00000004001e7825 */ /* 0x040fe200078e0212 */
[----:B------:R1:W-:Y:S03]  /*1aa80*/  STL.64 [R1+0x530], R32 ;  /* 0x0005302001007387 */ /* 0x0003e60000100a00 */
[C---:B------:R-:W-:Y:S01]  /*1aa90*/  IMAD.WIDE R28, R0.reuse, 0x4, R12 ;  /* 0x00000004001c7825 */ /* 0x040fe200078e020c */
[----:B------:R-:W-:Y:S04]  /*1aaa0*/  STL.64 [R1+0x540], R30 ;  /* 0x0005401e01007387 */ /* 0x000fe80000100a00 */
[----:B------:R-:W3:Y:S04]  /*1aab0*/  LDL.LU.64 R14, [R1+0xf78] ;  /* 0x000f7800010e7983 */ /* 0x000ee80000300a00 */
[----:B------:R-:W-:Y:S04]  /*1aac0*/  STL.64 [R1+0x550], R28 ;  /* 0x0005501c01007387 */ /* 0x000fe80000100a00 */
        /* <DEDUP_REMOVED lines=9> */
[----:B------:R-:W-:Y:S01]  /*1ab60*/  IMAD.WIDE R32, R0, 0x4, R24 ;  /* 0x0000000400207825 */ /* 0x000fe200078e0218 */
[----:B-1----:R-:W-:-:S03]  /*1ab70*/  IADD3 R11, R27, 0x100000, RZ ;  /* 0x001000001b0b7810 */ /* 0x002fc60007ffe0ff */
[C---:B------:R-:W-:Y:S01]  /*1ab80*/  IMAD.WIDE R30, R0.reuse, 0x4, R22 ;  /* 0x00000004001e7825 */ /* 0x040fe200078e0216 */
[----:B------:R-:W-:Y:S03]  /*1ab90*/  STL.64 [R1+0x8f0], R32 ;  /* 0x0008f02001007387 */ /* 0x000fe60000100a00 */
[C---:B------:R-:W-:Y:S01]  /*1aba0*/  IMAD.WIDE R28, R0.reuse, 0x4, R20 ;  /* 0x00000004001c7825 */ /* 0x040fe200078e0214 */
[----:B------:R-:W-:Y:S01]  /*1abb0*/  IADD3 R10, R27, 0x100000, RZ ;  /* 0x001000001b0a7810 */ /* 0x000fe20007ffe0ff */
[----:B------:R-:W-:Y:S04]  /*1abc0*/  STL.64 [R1+0x8f8], R30 ;  /* 0x0008f81e01007387 */ /* 0x000fe80000100a00 */
[----:B------:R-:W3:Y:S04]  /*1abd0*/  LDL.LU.64 R22, [R1+0x940] ;  /* 0x0009400001167983 */ /* 0x000ee80000300a00 */
[----:B------:R-:W-:Y:S04]  /*1abe0*/  STL.64 [R1+0x900], R28 ;  /* 0x0009001c01007387 */ /* 0x000fe80000100a00 */
[----:B------:R-:W3:Y:S04]  /*1abf0*/  LDL.LU.64 R20, [R1+0xf70] ;  /* 0x000f700001147983 */ /* 0x000ee80000300a00 */
[----:B------:R-:W3:Y:S04]  /*1ac00*/  LDL.LU.64 R24, [R1+0xad0] ;  /* 0x000ad00001187983 */ /* 0x000ee80000300a00 */
[----:B------:R1:W-:Y:S04]  /*1ac10*/  LDGSTS.E [R11+-0x49600], [R32.64], !P0 ;  /* 0xb6a00000200b7fae */ /* 0x0003e8000c121848 */
[----:B------:R1:W-:Y:S01]  /*1ac20*/  LDGSTS.E [R10+-0x49400], [R30.64], !P0 ;  /* 0xb6c000001e0a7fae */ /* 0x0003e2000c121848 */
[----:B--2---:R-:W-:Y:S01]  /*1ac30*/  IMAD.WIDE R6, R0, 0x4, R6 ;  /* 0x0000000400067825 */ /* 0x004fe200078e0206 */
[----:B------:R-:W-:-:S02]  /*1ac40*/  IADD3 R2, R4, -0x172, RZ ;  /* 0xfffffe8e04027810 */ /* 0x000fc40007ffe0ff */
[----:B------:R2:W-:Y:S04]  /*1ac50*/  LDGSTS.E [R17+-0x49200], [R28.64], !P0 ;  /* 0xb6e000001c117fae */ /* 0x0005e8000c121848 */
[----:B------:R2:W-:Y:S04]  /*1ac60*/  STL.64 [R1+0x908], R6 ;  /* 0x0009080601007387 */ /* 0x0005e80000100a00 */
[----:B-1----:R-:W4:Y:S01]  /*1ac70*/  LDL.LU.64 R10, [R1+0xac0] ;  /* 0x000ac000010a7983 */ /* 0x002f220000300a00 */
[----:B------:R-:W-:Y:S02]  /*1ac80*/  ISETP.GE.U32.AND P1, PT, R2, 0x7ffffe0f, PT ;  /* 0x7ffffe0f0200780c */ /* 0x000fe40003f26070 */
[----:B------:R-:W-:-:S11]  /*1ac90*/  IADD3 R2, R4, -0x176, RZ ;  /* 0xfffffe8a04027810 */ /* 0x000fd60007ffe0ff */
[----:B------:R2:W-:Y:S01]  /*1aca0*/  LDGSTS.E [R252+-0x47800], [R6.64], !P1 ;  /* 0xb880000006fc7fae */ /* 0x0005e2000c921848 */
[----:B------:R-:W-:Y:S02]  /*1acb0*/  ISETP.GE.U32.AND P6, PT, R2, 0x7ffffe0b, PT ;  /* 0x7ffffe0b0200780c */ /* 0x000fe40003fc6070 */
[C---:B--2---:R-:W-:Y:S02]  /*1acc0*/  IADD3 R7, R27.reuse, 0x100000, RZ ;  /* 0x001000001b077810 */ /* 0x044fe40007ffe0ff */
[----:B------:R-:W-:Y:S01]  /*1acd0*/  IADD3 R6, R27, 0x100000, RZ ;  /* 0x001000001b067810 */ /* 0x000fe20007ffe0ff */
[----:B---3--:R-:W-:-:S04]  /*1ace0*/  IMAD.WIDE R32, R0, 0x4, R14 ;  /* 0x0000000400207825 */ /* 0x008fc800078e020e */
[C---:B------:R-:W-:Y:S01]  /*1acf0*/  IMAD.WIDE R30, R0.reuse, 0x4, R18 ;  /* 0x00000004001e7825 */ /* 0x040fe200078e0212 */
[----:B------:R-:W-:Y:S03]  /*1ad00*/  STL.64 [R1+0x910], R32 ;  /* 0x0009102001007387 */ /* 0x000fe60000100a00 */
[C---:B------:R-:W-:Y:S01]  /*1ad10*/  IMAD.WIDE R28, R0.reuse, 0x4, R12 ;  /* 0x00000004001c7825 */ /* 0x040fe200078e020c */
[----:B------:R-:W-:Y:S04]  /*1ad20*/  STL.64 [R1+0x918], R30 ;  /* 0x0009181e01007387 */ /* 0x000fe80000100a00 */
[----:B------:R-:W2:Y:S04]  /*1ad30*/  LDL.LU.64 R18, [R1+0x9a0] ;  /* 0x0009a00001127983 */ /* 0x000ea80000300a00 */
[----:B------:R-:W-:Y:S04]  /*1ad40*/  STL.64 [R1+0x928], R28 ;  /* 0x0009281c01007387 */ /* 0x000fe80000100a00 */
[----:B------:R-:W2:Y:S04]  /*1ad50*/  LDL.LU.64 R14, [R1+0x9b8] ;  /* 0x0009b800010e7983 */ /* 0x000ea80000300a00 */
[----:B------:R-:W2:Y:S01]  /*1ad60*/  LDL.LU.64 R12, [R1+0x9c0] ;  /* 0x0009c000010c7983 */ /* 0x000ea20000300a00 */
[----:B------:R-:W-:-:S03]  /*1ad70*/  IMAD.WIDE R8, R0, 0x4, R8 ;  /* 0x0000000400087825 */ /* 0x000fc600078e0208 */
[----:B------:R1:W-:Y:S04]  /*1ad80*/  LDGSTS.E [R7+-0x47600], [R32.64], !P1 ;  /* 0xb8a0000020077fae */ /* 0x0003e8000c921848 */
[----:B------:R1:W-:Y:S04]  /*1ad90*/  STL.64 [R1+0x938], R8 ;  /* 0x0009380801007387 */ /* 0x0003e80000100a00 */
[----:B------:R1:W-:Y:S04]  /*1ada0*/  LDGSTS.E [R6+-0x47400], [R30.64], !P1 ;  /* 0xb8c000001e067fae */ /* 0x0003e8000c921848 */
[----:B------:R1:W-:Y:S04]  /*1adb0*/  LDGSTS.E [R17+-0x47200], [R28.64], !P1 ;  /* 0xb8e000001c117fae */ /* 0x0003e8000c921848 */
[----:B------:R1:W-:Y:S04]  /*1adc0*/  LDGSTS.E [R252+-0x45800], [R8.64], !P6 ;  /* 0xba80000008fc7fae */ /* 0x0003e8000f121848 */
[----:B-1----:R-:W2:Y:S01]  /*1add0*/  LDL.LU.64 R6, [R1+0x9c8] ;  /* 0x0009c80001067983 */ /* 0x002ea20000300a00 */
[----:B------:R-:W-:Y:S01]  /*1ade0*/  IMAD.WIDE R22, R0, 0x4, R22 ;  /* 0x0000000400167825 */ /* 0x000fe200078e0216 */
[----:B------:R-:W-:-:S03]  /*1adf0*/  IADD3 R9, R27, 0x100000, RZ ;  /* 0x001000001b097810 */ /* 0x000fc60007ffe0ff */
[C---:B------:R-:W-:Y:S01]  /*1ae00*/  IMAD.WIDE R20, R0.reuse, 0x4, R20 ;  /* 0x0000000400147825 */ /* 0x040fe200078e0214 */
[----:B------:R1:W-:Y:S03]  /*1ae10*/  STL.64 [R1+0x940], R22 ;  /* 0x0009401601007387 */ /* 0x0003e60000100a00 */
[----:B------:R-:W-:Y:S01]  /*1ae20*/  IMAD.WIDE R28, R0, 0x4, R24 ;  /* 0x00000004001c7825 */ /* 0x000fe200078e0218 */
[----:B------:R1:W-:Y:S04]  /*1ae30*/  STL.64 [R1+0x958], R20 ;  /* 0x0009581401007387 */ /* 0x0003e80000100a00 */
[----:B------:R-:W-:Y:S04]  /*1ae40*/  STL.64 [R1+0x970], R28 ;  /* 0x0009701c01007387 */ /* 0x000fe80000100a00 */
[----:B------:R-:W2:Y:S04]  /*1ae50*/  LDL.LU.64 R24, [R1+0xab0] ;  /* 0x000ab00001187983 */ /* 0x000ea80000300a00 */
[----:B------:R1:W-:Y:S04]  /*1ae60*/  LDGSTS.E [R17+-0x45600], [R22.64], !P6 ;  /* 0xbaa0000016117fae */ /* 0x0003e8000f121848 */
[----:B------:R1:W-:Y:S01]  /*1ae70*/  LDGSTS.E [R9+-0x45400], [R20.64], !P6 ;  /* 0xbac0000014097fae */ /* 0x0003e2000f121848 */
[----:B------:R-:W-:-:S05]  /*1ae80*/  IADD3 R8, R27, 0x100000, RZ ;  /* 0x001000001b087810 */ /* 0x000fca0007ffe0ff */
[----:B------:R1:W-:Y:S01]  /*1ae90*/  LDGSTS.E [R8+-0x45200], [R28.64], !P6 ;  /* 0xbae000001c087fae */ /* 0x0003e2000f121848 */
[----:B----4-:R-:W-:-:S05]  /*1aea0*/  IMAD.WIDE R10, R0, 0x4, R10 ;  /* 0x00000004000a7825 */ /* 0x010fca00078e020a */
[----:B------:R4:W-:Y:S04]  /*1aeb0*/  STL.64 [R1+0x988], R10 ;  /* 0x0009880a01007387 */ /* 0x0009e80000100a00 */
[----:B-1----:R-:W3:Y:S04]  /*1aec0*/  LDL.LU.64 R22, [R1+0xa40] ;  /* 0x000a400001167983 */ /* 0x002ee80000300a00 */
[----:B------:R-:W3:Y:S04]  /*1aed0*/  LDL.LU.64 R20, [R1+0xa28] ;  /* 0x000a280001147983 */ /* 0x000ee80000300a00 */
[----:B------:R-:W3:Y:S01]  /*1aee0*/  LDL.LU.64 R8, [R1+0x1820] ;  /* 0x0018200001087983 */ /* 0x000ee20000300a00 */
[----:B------:R-:W-:-:S04]  /*1aef0*/  IADD3 R2, R4, -0x17a, RZ ;  /* 0xfffffe8604027810 */ /* 0x000fc80007ffe0ff */
[----:B------:R-:W-:-:S13]  /*1af00*/  ISETP.GE.U32.AND P5, PT, R2, 0x7ffffe07, PT ;  /* 0x7ffffe070200780c */ /* 0x000fda0003fa6070 */
[----:B------:R4:W-:Y:S02]  /*1af10*/  LDGSTS.E [R252+-0x43800], [R10.64], !P5 ;  /* 0xbc8000000afc7fae */ /* 0x0009e4000e921848 */
[C---:B----4-:R-:W-:Y:S02]  /*1af20*/  IADD3 R11, R27.reuse, 0x100000, RZ ;  /* 0x001000001b0b7810 */ /* 0x050fe40007ffe0ff */
[----:B------:R-:W-:Y:S01]  /*1af30*/  IADD3 R10, R27, 0x100000, RZ ;  /* 0x001000001b0a7810 */ /* 0x000fe20007ffe0ff */
[----:B--2---:R-:W-:-:S04]  /*1af40*/  IMAD.WIDE R18, R0, 0x4, R18 ;  /* 0x0000000400127825 */ /* 0x004fc800078e0212 */
[C---:B------:R-:W-:Y:S01]  /*1af50*/  IMAD.WIDE R14, R0.reuse, 0x4, R14 ;  /* 0x00000004000e7825 */ /* 0x040fe200078e020e */
[----:B------:R-:W-:Y:S03]  /*1af60*/  STL.64 [R1+0x9a0], R18 ;  /* 0x0009a01201007387 */ /* 0x000fe60000100a00 */
[C---:B------:R-:W-:Y:S01]  /*1af70*/  IMAD.WIDE R12, R0.reuse, 0x4, R12 ;  /* 0x00000004000c7825 */ /* 0x040fe200078e020c */
[----:B------:R1:W-:Y:S04]  /*1af80*/  STL.64 [R1+0x9b8], R14 ;  /* 0x0009b80e01007387 */ /* 0x0003e80000100a00 */
[----:B------:R2:W-:Y:S04]  /*1af90*/  STL.64 [R1+0x9c0], R12 ;  /* 0x0009c00c01007387 */ /* 0x0005e80000100a00 */
[----:B------:R4:W-:Y:S04]  /*1afa0*/  LDGSTS.E [R17+-0x43600], [R18.64], !P5 ;  /* 0xbca0000012117fae */ /* 0x0009e8000e921848 */
[----:B------:R-:W3:Y:S04]  /*1afb0*/  LDL.LU.64 R28, [R1+0x1818] ;  /* 0x00181800011c7983 */ /* 0x000ee80000300a00 */
[----:B------:R1:W-:Y:S04]  /*1afc0*/  LDGSTS.E [R11+-0x43400], [R14.64], !P5 ;  /* 0xbcc000000e0b7fae */ /* 0x0003e8000e921848 */
[----:B------:R2:W-:Y:S01]  /*1afd0*/  LDGSTS.E [R10+-0x43200], [R12.64], !P5 ;  /* 0xbce000000c0a7fae */ /* 0x0005e2000e921848 */
[----:B------:R-:W-:-:S05]  /*1afe0*/  IMAD.WIDE R6, R0, 0x4, R6 ;  /* 0x0000000400067825 */ /* 0x000fca00078e0206 */
[----:B------:R2:W-:Y:S04]  /*1aff0*/  STL.64 [R1+0x9c8], R6 ;  /* 0x0009c80601007387 */ /* 0x0005e80000100a00 */
[----:B-1----:R-:W3:Y:S04]  /*1b000*/  LDL.LU.64 R14, [R1+0x1810] ;  /* 0x00181000010e7983 */ /* 0x002ee80000300a00 */
[----:B----4-:R-:W4:Y:S04]  /*1b010*/  LDL.LU.64 R18, [R1+0x1808] ;  /* 0x0018080001127983 */ /* 0x010f280000300a00 */
[----:B--2---:R-:W2:Y:S01]  /*1b020*/  LDL.LU.64 R12, [R1+0x17b8] ;  /* 0x0017b800010c7983 */ /* 0x004ea20000300a00 */
[----:B------:R-:W-:-:S05]  /*1b030*/  IMAD.WIDE R34, R0, 0x4, R24 ;  /* 0x0000000400227825 */ /* 0x000fca00078e0218 */
[----:B------:R-:W-:Y:S01]  /*1b040*/  STL.64 [R1+0x9d8], R34 ;  /* 0x0009d82201007387 */ /* 0x000fe20000100a00 */
[----:B------:R-:W-:-:S04]  /*1b050*/  IADD3 R2, R4, -0x17e, RZ ;  /* 0xfffffe8204027810 */ /* 0x000fc80007ffe0ff */
[----:B------:R-:W-:-:S13]  /*1b060*/  ISETP.GE.U32.AND P2, PT, R2, 0x7ffffe03, PT ;  /* 0x7ffffe030200780c */ /* 0x000fda0003f46070 */
[----:B------:R1:W-:Y:S02]  /*1b070*/  LDGSTS.E [R252+-0x41800], [R6.64], !P2 ;  /* 0xbe80000006fc7fae */ /* 0x0003e4000d121848 */
[C---:B-1----:R-:W-:Y:S02]  /*1b080*/  IADD3 R7, R27.reuse, 0x100000, RZ ;  /* 0x001000001b077810 */ /* 0x042fe40007ffe0ff */
[----:B------:R-:W-:-:S03]  /*1b090*/  IADD3 R6, R27, 0x100000, RZ ;  /* 0x001000001b067810 */ /* 0x000fc60007ffe0ff */
[----:B------:R1:W-:Y:S01]  /*1b0a0*/  LDGSTS.E [R7+-0x41600], [R34.64], !P2 ;  /* 0xbea0000022077fae */ /* 0x0003e2000d121848 */
[----:B---3--:R-:W-:-:S04]  /*1b0b0*/  IMAD.WIDE R32, R0, 0x4, R22 ;  /* 0x0000000400207825 */ /* 0x008fc800078e0216 */
[C---:B------:R-:W-:Y:S01]  /*1b0c0*/  IMAD.WIDE R30, R0.reuse, 0x4, R20 ;  /* 0x00000004001e7825 */ /* 0x040fe200078e0214 */
[----:B------:R-:W-:Y:S04]  /*1b0d0*/  STL.64 [R1+0x9e8], R32 ;  /* 0x0009e82001007387 */ /* 0x000fe80000100a00 */
[----:B------:R-:W3:Y:S04]  /*1b0e0*/  LDL.LU.64 R24, [R1+0x17b0] ;  /* 0x0017b00001187983 */ /* 0x000ee80000300a00 */
[----:B------:R-:W-:Y:S04]  /*1b0f0*/  STL.64 [R1+0x9f0], R30 ;  /* 0x0009f01e01007387 */ /* 0x000fe80000100a00 */
[----:B------:R-:W3:Y:S04]  /*1b100*/  LDL.LU.64 R22, [R1+0x17a8] ;  /* 0x0017a80001167983 */ /* 0x000ee80000300a00 */
[----:B------:R-:W3:Y:S01]  /*1b110*/  LDL.LU.64 R20, [R1+0x17a0] ;  /* 0x0017a00001147983 */ /* 0x000ee20000300a00 */
[----:B------:R-:W-:-:S03]  /*1b120*/  IMAD.WIDE R8, R0, 0x4, R8 ;  /* 0x0000000400087825 */ /* 0x000fc600078e0208 */
[----:B------:R1:W-:Y:S04]  /*1b130*/  LDGSTS.E [R6+-0x41400], [R32.64], !P2 ;  /* 0xbec0000020067fae */ /* 0x0003e8000d121848 */
[----:B------:R1:W-:Y:S01]  /*1b140*/  STL.64 [R1+0x9f8], R8 ;  /* 0x0009f80801007387 */ /* 0x0003e20000100a00 */
[----:B------:R-:W-:Y:S01]  /*1b150*/  IADD3 R2, R4, -0x103, RZ ;  /* 0xfffffefd04027810 */ /* 0x000fe20007ffe0ff */
[----:B------:R-:W-:Y:S02]  /*1b160*/  IMAD.SHL.U32 R251, R250, 0x4, RZ ;  /* 0x00000004fafb7824 */ /* 0x000fe400078e00ff */
[----:B------:R1:W-:Y:S04]  /*1b170*/  LDGSTS.E [R11+-0x41200], [R30.64], !P2 ;  /* 0xbee000001e0b7fae */ /* 0x0003e8000d121848 */
[----:B-1----:R-:W3:Y:S01]  /*1b180*/  LDL.LU.64 R6, [R1+0x1758] ;  /* 0x0017580001067983 */ /* 0x002ee20000300a00 */
[----:B------:R-:W-:-:S02]  /*1b190*/  ISETP.GE.U32.AND P3, PT, R2, 0x7ffffe7e, PT ;  /* 0x7ffffe7e0200780c */ /* 0x000fc40003f66070 */
[----:B------:R-:W-:-:S04]  /*1b1a0*/  LOP3.LUT R10, R251, 0x40, RZ, 0x3c, !PT ;  /* 0x00000040fb0a7812 */ /* 0x000fc800078e3cff */
[C---:B------:R-:W-:Y:S02]  /*1b1b0*/  IADD3 R252, R10.reuse, 0x100000, RZ ;  /* 0x001000000afc7810 */ /* 0x040fe40007ffe0ff */
[----:B------:R-:W-:-:S05]  /*1b1c0*/  IADD3 R11, R10, 0x100000, RZ ;  /* 0x001000000a0b7810 */ /* 0x000fca0007ffe0ff */
[----:B------:R1:W-:Y:S02]  /*1b1d0*/  LDGSTS.E [R252+-0x7f000], [R8.64], !P3 ;  /* 0x8100000008fc7fae */ /* 0x0003e4000d921848 */
[C---:B-1----:R-:W-:Y:S02]  /*1b1e0*/  IADD3 R9, R10.reuse, 0x100000, RZ ;  /* 0x001000000a097810 */ /* 0x042fe40007ffe0ff */
[----:B------:R-:W-:Y:S01]  /*1b1f0*/  IADD3 R8, R10, 0x100000, RZ ;  /* 0x001000000a087810 */ /* 0x000fe20007ffe0ff */
[----:B------:R-:W-:-:S05]  /*1b200*/  IMAD.WIDE R34, R0, 0x4, R28 ;  /* 0x0000000400227825 */ /* 0x000fca00078e021c */
[----:B------:R-:W-:Y:S04]  /*1b210*/  STL.64 [R1+0xa00], R34 ;  /* 0x000a002201007387 */ /* 0x000fe80000100a00 */
[----:B------:R1:W-:Y:S01]  /*1b220*/  LDGSTS.E [R9+-0x7ee00], [R34.64], !P3 ;  /* 0x8120000022097fae */ /* 0x0003e2000d921848 */
[----:B------:R-:W-:-:S04]  /*1b230*/  IMAD.WIDE R32, R0, 0x4, R14 ;  /* 0x0000000400207825 */ /* 0x000fc800078e020e */
[C---:B----4-:R-:W-:Y:S01]  /*1b240*/  IMAD.WIDE R30, R0.reuse, 0x4, R18 ;  /* 0x00000004001e7825 */ /* 0x050fe200078e0212 */
[----:B------:R-:W-:Y:S04]  /*1b250*/  STL.64 [R1+0xa08], R32 ;  /* 0x000a082001007387 */ /* 0x000fe80000100a00 */
[----:B------:R-:W4:Y:S04]  /*1b260*/  LDL.LU.64 R28, [R1+0xa98] ;  /* 0x000a9800011c7983 */ /* 0x000f280000300a00 */
[----:B------:R-:W-:Y:S04]  /*1b270*/  STL.64 [R1+0xa10], R30 ;  /* 0x000a101e01007387 */ /* 0x000fe80000100a00 */
[----:B------:R-:W4:Y:S04]  /*1b280*/  LDL.LU.64 R14, [R1+0x1750] ;  /* 0x00175000010e7983 */ /* 0x000f280000300a00 */
[----:B------:R-:W4:Y:S01]  /*1b290*/  LDL.LU.64 R18, [R1+0x1748] ;  /* 0x0017480001127983 */ /* 0x000f220000300a00 */
[----:B--2---:R-:W-:-:S03]  /*1b2a0*/  IMAD.WIDE R12, R0, 0x4, R12 ;  /* 0x00000004000c7825 */ /* 0x004fc600078e020c */
[----:B------:R1:W-:Y:S04]  /*1b2b0*/  LDGSTS.E [R8+-0x7ec00], [R32.64], !P3 ;  /* 0x8140000020087fae */ /* 0x0003e8000d921848 */
[----:B------:R2:W-:Y:S04]  /*1b2c0*/  LDGSTS.E [R11+-0x7ea00], [R30.64], !P3 ;  /* 0x816000001e0b7fae */ /* 0x0005e8000d921848 */
[----:B------:R2:W-:Y:S04]  /*1b2d0*/  STL.64 [R1+0xa28], R12 ;  /* 0x000a280c01007387 */ /* 0x0005e80000100a00 */
[----:B-1----:R-:W4:Y:S01]  /*1b2e0*/  LDL.LU.64 R8, [R1+0x1700] ;  /* 0x0017000001087983 */ /* 0x002f220000300a00 */
[----:B------:R-:W-:-:S04]  /*1b2f0*/  IADD3 R2, R4, -0x107, RZ ;  /* 0xfffffef904027810 */ /* 0x000fc80007ffe0ff */
[----:B------:R-:W-:-:S13]  /*1b300*/  ISETP.GE.U32.AND P4, PT, R2, 0x7ffffe7a, PT ;  /* 0x7ffffe7a0200780c */ /* 0x000fda0003f86070 */
[----:B------:R2:W-:Y:S02]  /*1b310*/  LDGSTS.E [R252+-0x7d000], [R12.64], !P4 ;  /* 0x830000000cfc7fae */ /* 0x0005e4000e121848 */
        /* <DEDUP_REMOVED lines=9> */
[----:B------:R-:W3:Y:S04]  /*1b3b0*/  LDL.LU.64 R22, [R1+0x16f0] ;  /* 0x0016f00001167983 */ /* 0x000ee80000300a00 */
[----:B------:R-:W3:Y:S01]  /*1b3c0*/  LDL.LU.64 R20, [R1+0x16e8] ;  /* 0x0016e80001147983 */ /* 0x000ee20000300a00 */
[----:B------:R-:W-:-:S03]  /*1b3d0*/  IMAD.WIDE R6, R0, 0x4, R6 ;  /* 0x0000000400067825 */ /* 0x000fc600078e0206 */
[----:B------:R1:W-:Y:S04]  /*1b3e0*/  LDGSTS.E [R13+-0x7ce00], [R34.64], !P4 ;  /* 0x83200000220d7fae */ /* 0x0003e8000e121848 */
[----:B------:R1:W-:Y:S04]  /*1b3f0*/  STL.64 [R1+0xa88], R6 ;  /* 0x000a880601007387 */ /* 0x0003e80000100a00 */
[----:B------:R1:W-:Y:S01]  /*1b400*/  LDGSTS.E [R12+-0x7cc00], [R32.64], !P4 ;  /* 0x83400000200c7fae */ /* 0x0003e2000e121848 */
[----:B------:R-:W-:-:S03]  /*1b410*/  IADD3 R2, R4, -0x10b, RZ ;  /* 0xfffffef504027810 */ /* 0x000fc60007ffe0ff */
[----:B------:R4:W-:Y:S04]  /*1b420*/  LDGSTS.E [R11+-0x7ca00], [R30.64], !P4 ;  /* 0x836000001e0b7fae */ /* 0x0009e8000e121848 */
[----:B-1----:R-:W3:Y:S01]  /*1b430*/  LDL.LU.64 R12, [R1+0x16a0] ;  /* 0x0016a000010c7983 */ /* 0x002ee20000300a00 */
[----:B------:R-:W-:-:S13]  /*1b440*/  ISETP.GE.U32.AND P0, PT, R2, 0x7ffffe76, PT ;  /* 0x7ffffe760200780c */ /* 0x000fda0003f06070 */
[----:B------:R1:W-:Y:S02]  /*1b450*/  LDGSTS.E [R252+-0x7b000], [R6.64], !P0 ;  /* 0x8500000006fc7fae */ /* 0x0003e4000c121848 */
[C---:B-1----:R-:W-:Y:S02]  /*1b460*/  IADD3 R7, R10.reuse, 0x100000, RZ ;  /* 0x001000000a077810 */ /* 0x042fe40007ffe0ff */
[----:B------:R-:W-:Y:S01]  /*1b470*/  IADD3 R6, R10, 0x100000, RZ ;  /* 0x001000000a067810 */ /* 0x000fe20007ffe0ff */
[----:B----4-:R-:W-:-:S04]  /*1b480*/  IMAD.WIDE R34, R0, 0x4, R28 ;  /* 0x0000000400227825 */ /* 0x010fc800078e021c */
[C---:B------:R-:W-:Y:S01]  /*1b490*/  IMAD.WIDE R32, R0.reuse, 0x4, R14 ;  /* 0x0000000400207825 */ /* 0x040fe200078e020e */
[----:B------:R-:W-:Y:S03]  /*1b4a0*/  STL.64 [R1+0xa98], R34 ;  /* 0x000a982201007387 */ /* 0x000fe60000100a00 */
[C---:B------:R-:W-:Y:S01]  /*1b4b0*/  IMAD.WIDE R30, R0.reuse, 0x4, R18 ;  /* 0x00000004001e7825 */ /* 0x040fe200078e0212 */
[----:B------:R-:W-:Y:S04]  /*1b4c0*/  STL.64 [R1+0xaa8], R32 ;  /* 0x000aa82001007387 */ /* 0x000fe80000100a00 */
[----:B------:R-:W4:Y:S04]  /*1b4d0*/  LDL.LU.64 R28, [R1+0x1698] ;  /* 0x00169800011c7983 */ /* 0x000f280000300a00 */
[----:B------:R-:W-:Y:S04]  /*1b4e0*/  STL.64 [R1+0xab0], R30 ;  /* 0x000ab01e01007387 */ /* 0x000fe80000100a00 */
[----:B------:R-:W4:Y:S04]  /*1b4f0*/  LDL.LU.64 R14, [R1+0x1690] ;  /* 0x00169000010e7983 */ /* 0x000f280000300a00 */
[----:B------:R-:W4:Y:S01]  /*1b500*/  LDL.LU.64 R18, [R1+0x1688] ;  /* 0x0016880001127983 */ /* 0x000f220000300a00 */
[----:B------:R-:W-:-:S03]  /*1b510*/  IMAD.WIDE R8, R0, 0x4, R8 ;  /* 0x0000000400087825 */ /* 0x000fc600078e0208 */
[----:B------:R1:W-:Y:S04]  /*1b520*/  LDGSTS.E [R7+-0x7ae00], [R34.64], !P0 ;  /* 0x8520000022077fae */ /* 0x0003e8000c121848 */
[----:B------:R1:W-:Y:S04]  /*1b530*/  LDGSTS.E [R6+-0x7ac00], [R32.64], !P0 ;  /* 0x8540000020067fae */ /* 0x0003e8000c121848 */
[----:B------:R2:W-:Y:S04]  /*1b540*/  LDGSTS.E [R11+-0x7aa00], [R30.64], !P0 ;  /* 0x856000001e0b7fae */ /* 0x0005e8000c121848 */
[----:B------:R1:W-:Y:S04]  /*1b550*/  STL.64 [R1+0xab8], R8 ;  /* 0x000ab80801007387 */ /* 0x0003e80000100a00 */
[----:B-1----:R-:W4:Y:S01]  /*1b560*/  LDL.LU.64 R6, [R1+0x1640] ;  /* 0x0016400001067983 */ /* 0x002f220000300a00 */
[----:B------:R-:W-:-:S04]  /*1b570*/  IADD3 R2, R4, -0x10f, RZ ;  /* 0xfffffef104027810 */ /* 0x000fc80007ffe0ff */
[----:B------:R-:W-:-:S13]  /*1b580*/  ISETP.GE.U32.AND P1, PT, R2, 0x7ffffe72, PT ;  /* 0x7ffffe720200780c */ /* 0x000fda0003f26070 */
[----:B------:R1:W-:Y:S02]  /*1b590*/  LDGSTS.E [R252+-0x79000], [R8.64], !P1 ;  /* 0x8700000008fc7fae */ /* 0x0003e4000c921848 */
[C---:B-1----:R-:W-:Y:S02]  /*1b5a0*/  IADD3 R9, R10.reuse, 0x100000, RZ ;  /* 0x001000000a097810 */ /* 0x042fe40007ffe0ff */
[----:B------:R-:W-:Y:S01]  /*1b5b0*/  IADD3 R8, R10, 0x100000, RZ ;  /* 0x001000000a087810 */ /* 0x000fe20007ffe0ff */
[----:B--2---:R-:W-:-:S04]  /*1b5c0*/  IMAD.WIDE R34, R0, 0x4, R24 ;  /* 0x0000000400227825 */ /* 0x004fc800078e0218 */
[C---:B---3--:R-:W-:Y:S01]  /*1b5d0*/  IMAD.WIDE R32, R0.reuse, 0x4, R22 ;  /* 0x0000000400207825 */ /* 0x048fe200078e0216 */
[----:B------:R-:W-:Y:S03]  /*1b5e0*/  STL.64 [R1+0xac0], R34 ;  /* 0x000ac02201007387 */ /* 0x000fe60000100a00 */
[C---:B------:R-:W-:Y:S01]  /*1b5f0*/  IMAD.WIDE R30, R0.reuse, 0x4, R20 ;  /* 0x00000004001e7825 */ /* 0x040fe200078e0214 */
[----:B------:R-:W-:Y:S04]  /*1b600*/  STL.64 [R1+0xad0], R32 ;  /* 0x000ad02001007387 */ /* 0x000fe80000100a00 */
[----:B------:R-:W2:Y:S04]  /*1b610*/  LDL.LU.64 R24, [R1+0x1638] ;  /* 0x0016380001187983 */ /* 0x000ea80000300a00 */
[----:B------:R-:W-:Y:S04]  /*1b620*/  STL.64 [R1+0xae0], R30 ;  /* 0x000ae01e01007387 */ /* 0x000fe80000100a00 */
[----:B------:R-:W3:Y:S04]  /*1b630*/  LDL.LU.64 R22, [R1+0x1630] ;  /* 0x0016300001167983 */ /* 0x000ee80000300a00 */
[----:B------:R-:W3:Y:S04]  /*1b640*/  LDL.LU.64 R20, [R1+0x1628] ;  /* 0x0016280001147983 */ /* 0x000ee80000300a00 */
[----:B------:R1:W-:Y:S01]  /*1b650*/  LDGSTS.E [R9+-0x78e00], [R34.64], !P1 ;  /* 0x8720000022097fae */ /* 0x0003e2000c921848 */
[----:B------:R-:W-:-:S03]  /*1b660*/  IMAD.WIDE R12, R0, 0x4, R12 ;  /* 0x00000004000c7825 */ /* 0x000fc600078e020c */
[----:B------:R1:W-:Y:S04]  /*1b670*/  LDGSTS.E [R8+-0x78c00], [R32.64], !P1 ;  /* 0x8740000020087fae */ /* 0x0003e8000c921848 */
[----:B------:R1:W-:Y:S01]  /*1b680*/  STL.64 [R1+0xb98], R12 ;  /* 0x000b980c01007387 */ /* 0x0003e20000100a00 */
        /* <DEDUP_REMOVED lines=86> */
[----:B------:R-:W-:Y:S02]  /*1bbf0*/  IADD3 R6, R10, 0x100000, RZ ;  /* 0x001000000a067810 */ /* 0x000fe40007ffe0ff */
[----:B------:R-:W-:Y:S01]  /*1bc00*/  IADD3 R2, R4, -0x127, RZ ;  /* 0xfffffed904027810 */ /* 0x000fe20007ffe0ff */
        /* <DEDUP_REMOVED lines=35> */
[----:B------:R-:W-:Y:S02]  /*1be40*/  ISETP.GE.U32.AND P1, PT, R2, 0x7ffffe56, PT ;  /* 0x7ffffe560200780c */ /* 0x000fe40003f26070 */
[----:B------:R-:W-:-:S11]  /*1be50*/  IADD3 R2, R4, -0x12f, RZ ;  /* 0xfffffed104027810 */ /* 0x000fd60007ffe0ff */
        /* <DEDUP_REMOVED lines=38> */
[----:B------:R-:W-:Y:S02]  /*1c0c0*/  ISETP.GE.U32.AND P5, PT, R2, 0x7ffffe4e, PT ;  /* 0x7ffffe4e0200780c */ /* 0x000fe40003fa6070 */
[----:B------:R-:W-:-:S11]  /*1c0d0*/  IADD3 R2, R4, -0x137, RZ ;  /* 0xfffffec904027810 */ /* 0x000fd60007ffe0ff */
[----:B------:R1:W-:Y:S02]  /*1c0e0*/  LDGSTS.E [R252+-0x67000], [R8.64], !P5 ;  /* 0x9900000008fc7fae */ /* 0x0003e4000e921848 */
[C---:B-1----:R-:W-:Y:S02]  /*1c0f0*/  IADD3 R9, R10.reuse, 0x100000, RZ ;  /* 0x001000000a097810 */ /* 0x042fe40007ffe0ff */
[----:B------:R-:W-:Y:S02]  /*1c100*/  IADD3 R8, R10, 0x100000, RZ ;  /* 0x001000000a087810 */ /* 0x000fe40007ffe0ff */
[----:B------:R-:W-:Y:S01]  /*1c110*/  ISETP.GE.U32.AND P2, PT, R2, 0x7ffffe4a, PT ;  /* 0x7ffffe4a0200780c */ /* 0x000fe20003f46070 */
        /* <DEDUP_REMOVED lines=14> */
[----:B-1----:R-:W4:Y:S04]  /*1c200*/  LDL.LU.64 R8, [R1+0x1270] ;  /* 0x0012700001087983 */ /* 0x002f280000300a00 */
[----:B------:R1:W-:Y:S02]  /*1c210*/  LDGSTS.E [R252+-0x65000], [R12.64], !P2 ;  /* 0x9b0000000cfc7fae */ /* 0x0003e4000d121848 */
[----:B-1----:R-:W-:-:S02]  /*1c220*/  IADD3 R13, R10, 0x100000, RZ ;  /* 0x001000000a0d7810 */ /* 0x002fc40007ffe0ff */
        /* <DEDUP_REMOVED lines=19> */
[----:B------:R1:W-:Y:S01]  /*1c360*/  LDGSTS.E [R252+-0x63000], [R6.64], !P3 ;  /* 0x9d00000006fc7fae */ /* 0x0003e2000d921848 */
[----:B------:R-:W-:Y:S02]  /*1c370*/  ISETP.GE.U32.AND P4, PT, R2, 0x7ffffe42, PT ;  /* 0x7ffffe420200780c */ /* 0x000fe40003f86070 */
        /* <DEDUP_REMOVED lines=54> */
[----:B------:R1:W-:Y:S04]  /*1c6e0*/  STL.64 [R1+0xff8], R6 ;  /* 0x000ff80601007387 */ /* 0x0003e80000100a00 */
[----:B------:R2:W-:Y:S04]  /*1c6f0*/  LDGSTS.E [R11+-0x5ea00], [R30.64], !P0 ;  /* 0xa16000001e0b7fae */ /* 0x0005e8000c121848 */
        /* <DEDUP_REMOVED lines=21> */
[----:B------:R-:W-:-:S04]  /*1c850*/  IADD3 R2, R4, -0x14f, RZ ;  /* 0xfffffeb104027810 */ /* 0x000fc80007ffe0ff */
[----:B------:R-:W-:-:S07]  /*1c860*/  ISETP.GE.U32.AND P5, PT, R2, 0x7ffffe32, PT ;  /* 0x7ffffe320200780c */ /* 0x000fce0003fa6070 */
        /* <DEDUP_REMOVED lines=14> */
[----:B------:R1:W-:Y:S04]  /*1c950*/  STL.64 [R1+0x1038], R12 ;  /* 0x0010380c01007387 */ /* 0x0003e80000100a00 */
[----:B------:R1:W-:Y:S04]  /*1c960*/  LDGSTS.E [R8+-0x5ac00], [R32.64], !P6 ;  /* 0xa540000020087fae */ /* 0x0003e8000f121848 */
[----:B------:R2:W-:Y:S04]  /*1c970*/  LDGSTS.E [R11+-0x5aa00], [R30.64], !P6 ;  /* 0xa56000001e0b7fae */ /* 0x0005e8000f121848 */
[----:B------:R1:W-:Y:S04]  /*1c980*/  LDGSTS.E [R252+-0x59000], [R12.64], !P5 ;  /* 0xa70000000cfc7fae */ /* 0x0003e8000e921848 */
[----:B-1----:R-:W4:Y:S01]  /*1c990*/  LDL.LU.64 R8, [R1+0xf68] ;  /* 0x000f680001087983 */ /* 0x002f220000300a00 */
[----:B------:R-:W-:-:S02]  /*1c9a0*/  IADD3 R13, R10, 0x100000, RZ ;  /* 0x001000000a0d7810 */ /* 0x000fc40007ffe0ff */
        /* <DEDUP_REMOVED lines=31> */
[----:B------:R-:W4:Y:S04]  /*1cba0*/  LDL.LU.64 R18, [R1+0xf30] ;  /* 0x000f300001127983 */ /* 0x000f280000300a00 */
[----:B------:R1:W-:Y:S01]  /*1cbb0*/  LDGSTS.E [R7+-0x56e00], [R34.64], !P2 ;  /* 0xa920000022077fae */ /* 0x0003e2000d121848 */
[----:B------:R-:W-:-:S03]  /*1cbc0*/  IMAD.WIDE R8, R0, 0x4, R8 ;  /* 0x0000000400087825 */ /* 0x000fc600078e0208 */
        /* <DEDUP_REMOVED lines=169> */
[----:B------:R1:W-:Y:S03]  /*1d660*/  STL.64 [R1+0x1160], R20 ;  /* 0x0011601401007387 */ /* 0x0003e60000100a00 */
[C---:B------:R-:W-:Y:S01]  /*1d670*/  IMAD.WIDE R30, R0.reuse, 0x4, R22 ;  /* 0x00000004001e7825 */ /* 0x040fe200078e0216 */
[----:B------:R-:W-:Y:S04]  /*1d680*/  STL.64 [R1+0x1158], R32 ;  /* 0x0011582001007387 */ /* 0x000fe80000100a00 */
[----:B------:R-:W-:Y:S04]  /*1d690*/  STL.64 [R1+0x1150], R30 ;  /* 0x0011501e01007387 */ /* 0x000fe80000100a00 */
[----:B------:R-:W2:Y:S04]  /*1d6a0*/  LDL.LU.64 R24, [R1+0xaa0] ;  /* 0x000aa00001187983 */ /* 0x000ea80000300a00 */
[----:B------:R-:W3:Y:S04]  /*1d6b0*/  LDL.LU.64 R22, [R1+0xa90] ;  /* 0x000a900001167983 */ /* 0x000ee80000300a00 */
[----:B------:R1:W-:Y:S01]  /*1d6c0*/  LDGSTS.E [R11+-0x44e00], [R20.64], !P4 ;  /* 0xbb200000140b7fae */ /* 0x0003e2000e121848 */
[----:B------:R-:W-:-:S03]  /*1d6d0*/  IMAD.WIDE R8, R0, 0x4, R8 ;  /* 0x0000000400087825 */ /* 0x000fc600078e0208 */
[----:B------:R1:W-:Y:S04]  /*1d6e0*/  LDGSTS.E [R7+-0x44c00], [R32.64], !P4 ;  /* 0xbb40000020077fae */ /* 0x0003e8000e121848 */
[----:B------:R1:W-:Y:S04]  /*1d6f0*/  STL.64 [R1+0x1148], R8 ;  /* 0x0011480801007387 */ /* 0x0003e80000100a00 */
[----:B-1----:R-:W3:Y:S04]  /*1d700*/  LDL.LU.64 R20, [R1+0xa80] ;  /* 0x000a800001147983 */ /* 0x002ee80000300a00 */
[----:B------:R1:W-:Y:S04]  /*1d710*/  LDGSTS.E [R6+-0x44a00], [R30.64], !P4 ;  /* 0xbb6000001e067fae */ /* 0x0003e8000e121848 */
[----:B-1----:R-:W3:Y:S01]  /*1d720*/  LDL.LU.64 R6, [R1+0x1800] ;  /* 0x0018000001067983 */ /* 0x002ee20000300a00 */
[----:B------:R-:W-:-:S04]  /*1d730*/  IADD3 R2, R4, -0x17b, RZ ;  /* 0xfffffe8504027810 */ /* 0x000fc80007ffe0ff */
[----:B------:R-:W-:-:S13]  /*1d740*/  ISETP.GE.U32.AND P0, PT, R2, 0x7ffffe06, PT ;  /* 0x7ffffe060200780c */ /* 0x000fda0003f06070 */
[----:B------:R1:W-:Y:S02]  /*1d750*/  LDGSTS.E [R252+-0x43000], [R8.64], !P0 ;  /* 0xbd00000008fc7fae */ /* 0x0003e4000c121848 */
[----:B-1----:R-:W-:Y:S01]  /*1d760*/  IADD3 R9, R10, 0x100000, RZ ;  /* 0x001000000a097810 */ /* 0x002fe20007ffe0ff */
[----:B----4-:R-:W-:-:S04]  /*1d770*/  IMAD.WIDE R14, R0, 0x4, R14 ;  /* 0x00000004000e7825 */ /* 0x010fc800078e020e */
[C---:B------:R-:W-:Y:S01]  /*1d780*/  IMAD.WIDE R32, R0.reuse, 0x4, R28 ;  /* 0x0000000400207825 */ /* 0x040fe200078e021c */
[----:B------:R1:W-:Y:S03]  /*1d790*/  STL.64 [R1+0x1140], R14 ;  /* 0x0011400e01007387 */ /* 0x0003e60000100a00 */
[C---:B------:R-:W-:Y:S01]  /*1d7a0*/  IMAD.WIDE R30, R0.reuse, 0x4, R18 ;  /* 0x00000004001e7825 */ /* 0x040fe200078e0212 */
[----:B------:R-:W-:Y:S04]  /*1d7b0*/  STL.64 [R1+0x1138], R32 ;  /* 0x0011382001007387 */ /* 0x000fe80000100a00 */
[----:B------:R-:W-:Y:S04]  /*1d7c0*/  STL.64 [R1+0x1130], R30 ;  /* 0x0011301e01007387 */ /* 0x000fe80000100a00 */
[----:B------:R1:W-:Y:S04]  /*1d7d0*/  LDGSTS.E [R11+-0x42e00], [R14.64], !P0 ;  /* 0xbd2000000e0b7fae */ /* 0x0003e8000c121848 */
[----:B------:R-:W4:Y:S01]  /*1d7e0*/  LDL.LU.64 R28, [R1+0xa68] ;  /* 0x000a6800011c7983 */ /* 0x000f220000300a00 */
[----:B------:R-:W-:-:S03]  /*1d7f0*/  IMAD.WIDE R12, R0, 0x4, R12 ;  /* 0x00000004000c7825 */ /* 0x000fc600078e020c */
[----:B-1----:R-:W4:Y:S04]  /*1d800*/  LDL.LU.64 R14, [R1+0xa50] ;  /* 0x000a5000010e7983 */ /* 0x002f280000300a00 */
[----:B------:R1:W-:Y:S04]  /*1d810*/  STL.64 [R1+0x1128], R12 ;  /* 0x0011280c01007387 */ /* 0x0003e80000100a00 */
[----:B------:R-:W4:Y:S01]  /*1d820*/  LDL.LU.64 R18, [R1+0xa48] ;  /* 0x000a480001127983 */ /* 0x000f220000300a00 */
[----:B------:R-:W-:-:S03]  /*1d830*/  IADD3 R8, R10, 0x100000, RZ ;  /* 0x001000000a087810 */ /* 0x000fc60007ffe0ff */
[----:B------:R1:W-:Y:S04]  /*1d840*/  LDGSTS.E [R9+-0x42c00], [R32.64], !P0 ;  /* 0xbd40000020097fae */ /* 0x0003e8000c121848 */
[----:B------:R1:W-:Y:S01]  /*1d850*/  LDGSTS.E [R8+-0x42a00], [R30.64], !P0 ;  /* 0xbd6000001e087fae */ /* 0x0003e2000c121848 */
[----:B------:R-:W-:-:S03]  /*1d860*/  IADD3 R2, R4, -0x17f, RZ ;  /* 0xfffffe8104027810 */ /* 0x000fc60007ffe0ff */
[----:B-1----:R-:W4:Y:S01]  /*1d870*/  LDL.LU.64 R8, [R1+0xa38] ;  /* 0x000a380001087983 */ /* 0x002f220000300a00 */
[----:B------:R-:W-:-:S13]  /*1d880*/  ISETP.GE.U32.AND P1, PT, R2, 0x7ffffe02, PT ;  /* 0x7ffffe020200780c */ /* 0x000fda0003f26070 */
[----:B------:R1:W-:Y:S02]  /*1d890*/  LDGSTS.E [R252+-0x41000], [R12.64], !P1 ;  /* 0xbf0000000cfc7fae */ /* 0x0003e4000c921848 */
[C---:B-1----:R-:W-:Y:S02]  /*1d8a0*/  IADD3 R13, R10.reuse, 0x100000, RZ ;  /* 0x001000000a0d7810 */ /* 0x042fe40007ffe0ff */
[----:B------:R-:W-:Y:S01]  /*1d8b0*/  IADD3 R12, R10, 0x100000, RZ ;  /* 0x001000000a0c7810 */ /* 0x000fe20007ffe0ff */
[----:B--2---:R-:W-:-:S04]  /*1d8c0*/  IMAD.WIDE R34, R0, 0x4, R24 ;  /* 0x0000000400227825 */ /* 0x004fc800078e0218 */
[C---:B---3--:R-:W-:Y:S01]  /*1d8d0*/  IMAD.WIDE R32, R0.reuse, 0x4, R22 ;  /* 0x0000000400207825 */ /* 0x048fe200078e0216 */
[----:B------:R-:W-:Y:S04]  /*1d8e0*/  STL.64 [R1+0x1120], R34 ;  /* 0x0011202201007387 */ /* 0x000fe80000100a00 */
[----:B------:R-:W-:Y:S04]  /*1d8f0*/  STL.64 [R1+0x1118], R32 ;  /* 0x0011182001007387 */ /* 0x000fe80000100a00 */
[----:B------:R-:W2:Y:S04]  /*1d900*/  LDL.LU.64 R24, [R1+0xa30] ;  /* 0x000a300001187983 */ /* 0x000ea80000300a00 */
[----:B------:R1:W-:Y:S01]  /*1d910*/  LDGSTS.E [R13+-0x40e00], [R34.64], !P1 ;  /* 0xbf200000220d7fae */ /* 0x0003e2000c921848 */
[----:B------:R-:W-:-:S03]  /*1d920*/  IMAD.WIDE R30, R0, 0x4, R20 ;  /* 0x00000004001e7825 */ /* 0x000fc600078e0214 */
[----:B------:R1:W-:Y:S04]  /*1d930*/  LDGSTS.E [R12+-0x40c00], [R32.64], !P1 ;  /* 0xbf400000200c7fae */ /* 0x0003e8000c921848 */
[----:B------:R-:W-:Y:S04]  /*1d940*/  STL.64 [R1+0x1110], R30 ;  /* 0x0011101e01007387 */ /* 0x000fe80000100a00 */
[----:B------:R-:W3:Y:S04]  /*1d950*/  LDL.LU.64 R22, [R1+0xa20] ;  /* 0x000a200001167983 */ /* 0x000ee80000300a00 */
[----:B------:R-:W3:Y:S01]  /*1d960*/  LDL.LU.64 R20, [R1+0xa18] ;  /* 0x000a180001147983 */ /* 0x000ee20000300a00 */
[----:B------:R-:W-:-:S05]  /*1d970*/  IMAD.WIDE R6, R0, 0x4, R6 ;  /* 0x0000000400067825 */ /* 0x000fca00078e0206 */
[----:B------:R1:W-:Y:S04]  /*1d980*/  STL.64 [R1+0x1628], R6 ;  /* 0x0016280601007387 */ /* 0x0003e80000100a00 */
[----:B-1----:R-:W3:Y:S01]  /*1d990*/  LDL.LU.64 R12, [R1+0x9e0] ;  /* 0x0009e000010c7983 */ /* 0x002ee20000300a00 */
[----:B------:R-:W-:Y:S02]  /*1d9a0*/  IADD3 R17, R10, 0x100000, RZ ;  /* 0x001000000a117810 */ /* 0x000fe40007ffe0ff */
[----:B------:R-:W-:-:S03]  /*1d9b0*/  IADD3 R2, R4, -0x104, RZ ;  /* 0xfffffefc04027810 */ /* 0x000fc60007ffe0ff */
[----:B------:R1:W-:Y:S01]  /*1d9c0*/  LDGSTS.E [R17+-0x40a00], [R30.64], !P1 ;  /* 0xbf6000001e117fae */ /* 0x0003e2000c921848 */
[----:B------:R-:W-:Y:S02]  /*1d9d0*/  ISETP.GE.U32.AND P6, PT, R2, 0x7ffffe7d, PT ;  /* 0x7ffffe7d0200780c */ /* 0x000fe40003fc6070 */
[----:B------:R-:W-:-:S04]  /*1d9e0*/  LOP3.LUT R11, R3, 0x60, RZ, 0x3c, !PT ;  /* 0x00000060030b7812 */ /* 0x000fc800078e3cff */
[----:B------:R-:W-:-:S07]  /*1d9f0*/  IADD3 R252, R11, 0x100000, RZ ;  /* 0x001000000bfc7810 */ /* 0x000fce0007ffe0ff */
[----:B------:R1:W-:Y:S02]  /*1da00*/  LDGSTS.E [R252+-0x7e800], [R6.64], !P6 ;  /* 0x8180000006fc7fae */ /* 0x0003e4000f121848 */
[C---:B-1----:R-:W-:Y:S02]  /*1da10*/  IADD3 R17, R11.reuse, 0x100000, RZ ;  /* 0x001000000b117810 */ /* 0x042fe40007ffe0ff */
[C---:B------:R-:W-:Y:S02]  /*1da20*/  IADD3 R7, R11.reuse, 0x100000, RZ ;  /* 0x001000000b077810 */ /* 0x040fe40007ffe0ff */
[----:B------:R-:W-:Y:S01]  /*1da30*/  IADD3 R6, R11, 0x100000, RZ ;  /* 0x001000000b067810 */ /* 0x000fe20007ffe0ff */
[----:B----4-:R-:W-:-:S04]  /*1da40*/  IMAD.WIDE R34, R0, 0x4, R28 ;  /* 0x0000000400227825 */ /* 0x010fc800078e021c */
[C---:B------:R-:W-:Y:S01]  /*1da50*/  IMAD.WIDE R32, R0.reuse, 0x4, R14 ;  /* 0x0000000400207825 */ /* 0x040fe200078e020e */
[----:B------:R-:W-:Y:S04]  /*1da60*/  STL.64 [R1+0x1620], R34 ;  /* 0x0016202201007387 */ /* 0x000fe80000100a00 */
[----:B------:R-:W-:Y:S01]  /*1da70*/  STL.64 [R1+0x1618], R32 ;  /* 0x0016182001007387 */ /* 0x000fe20000100a00 */
[----:B------:R-:W-:-:S03]  /*1da80*/  IMAD.WIDE R30, R0, 0x4, R18 ;  /* 0x00000004001e7825 */ /* 0x000fc600078e0212 */
[----:B------:R-:W4:Y:S04]  /*1da90*/  LDL.LU.64 R28, [R1+0x9d0] ;  /* 0x0009d000011c7983 */ /* 0x000f280000300a00 */
[----:B------:R-:W-:Y:S04]  /*1daa0*/  STL.64 [R1+0x1610], R30 ;  /* 0x0016101e01007387 */ /* 0x000fe80000100a00 */
[----:B------:R-:W4:Y:S04]  /*1dab0*/  LDL.LU.64 R14, [R1+0x9b0] ;  /* 0x0009b000010e7983 */ /* 0x000f280000300a00 */
[----:B------:R-:W4:Y:S04]  /*1dac0*/  LDL.LU.64 R18, [R1+0x9a8] ;  /* 0x0009a80001127983 */ /* 0x000f280000300a00 */
[----:B------:R1:W-:Y:S01]  /*1dad0*/  LDGSTS.E [R7+-0x7e600], [R34.64], !P6 ;  /* 0x81a0000022077fae */ /* 0x0003e2000f121848 */
[----:B------:R-:W-:-:S03]  /*1dae0*/  IMAD.WIDE R8, R0, 0x4, R8 ;  /* 0x0000000400087825 */ /* 0x000fc600078e0208 */
        /* <DEDUP_REMOVED lines=9> */
[----:B--2---:R-:W-:-:S05]  /*1db80*/  IMAD.WIDE R34, R0, 0x4, R24 ;  /* 0x0000000400227825 */ /* 0x004fca00078e0218 */
[----:B------:R-:W-:Y:S04]  /*1db90*/  STL.64 [R1+0x1600], R34 ;  /* 0x0016002201007387 */ /* 0x000fe80000100a00 */
[----:B------:R1:W-:Y:S01]  /*1dba0*/  LDGSTS.E [R9+-0x7c600], [R34.64], !P5 ;  /* 0x83a0000022097fae */ /* 0x0003e2000e921848 */
[----:B---3--:R-:W-:-:S04]  /*1dbb0*/  IMAD.WIDE R32, R0, 0x4, R22 ;  /* 0x0000000400207825 */ /* 0x008fc800078e0216 */
        /* <DEDUP_REMOVED lines=109> */
[----:B------:R1:W-:Y:S01]  /*1e290*/  STL.64 [R1+0x1538], R8 ;  /* 0x0015380801007387 */ /* 0x0003e20000100a00 */
        /* <DEDUP_REMOVED lines=23> */
[----:B------:R1:W-:Y:S01]  /*1e410*/  LDGSTS.E [R252+-0x6e800], [R12.64], !P5 ;  /* 0x918000000cfc7fae */ /* 0x0003e2000e921848 */
[----:B------:R-:W-:Y:S02]  /*1e420*/  IADD3 R2, R4, -0x128, RZ ;  /* 0xfffffed804027810 */ /* 0x000fe40007ffe0ff */
        /* <DEDUP_REMOVED lines=56> */
[----:B------:R-:W-:-:S03]  /*1e7b0*/  ISETP.GE.U32.AND P4, PT, R2, 0x7ffffe51, PT ;  /* 0x7ffffe510200780c */ /* 0x000fc60003f86070 */
[----:B-1----:R-:W4:Y:S10]  /*1e7c0*/  LDL.LU.64 R8, [R1+0x7f0] ;  /* 0x0007f00001087983 */ /* 0x002f340000300a00 */
        /* <DEDUP_REMOVED lines=199> */
[----:B------:R1:W-:Y:S04]  /*1f440*/  LDGSTS.E [R252+-0x54800], [R6.64], !P6 ;  /* 0xab80000006fc7fae */ /* 0x0003e8000f121848 */
[----:B-1----:R-:W4:Y:S01]  /*1f450*/  LDL.LU.64 R6, [R1+0x6b0] ;  /* 0x0006b00001067983 */ /* 0x002f220000300a00 */
        /* <DEDUP_REMOVED lines=12> */
[----:B------:R1:W-:Y:S04]  /*1f520*/  STL.64 [R1+0x700], R8 ;  /* 0x0007000801007387 */ /* 0x0003e80000100a00 */
[----:B-1----:R-:W3:Y:S01]  /*1f530*/  LDL.LU.64 R12, [R1+0x690] ;  /* 0x00069000010c7983 */ /* 0x002ee20000300a00 */
[----:B------:R-:W-:-:S04]  /*1f540*/  IADD3 R2, R4, -0x15c, RZ ;  /* 0xfffffea404027810 */ /* 0x000fc80007ffe0ff */
[----:B------:R-:W-:Y:S02]  /*1f550*/  ISETP.GE.U32.AND P5, PT, R2, 0x7ffffe25, PT ;  /* 0x7ffffe250200780c */ /* 0x000fe40003fa6070 */
[----:B------:R-:W-:-:S05]  /*1f560*/  IADD3 R14, R11, 0x100000, RZ ;  /* 0x001000000b0e7810 */ /* 0x000fca0007ffe0ff */
[----:B------:R1:W-:Y:S06]  /*1f570*/  LDGSTS.E [R14+-0x54200], [R30.64], !P6 ;  /* 0xabe000001e0e7fae */ /* 0x0003ec000f121848 */
[----:B------:R1:W-:Y:S01]  /*1f580*/  LDGSTS.E [R252+-0x52800], [R8.64], !P5 ;  /* 0xad80000008fc7fae */ /* 0x0003e2000e921848 */
[----:B------:R-:W-:Y:S02]  /*1f590*/  IADD3 R2, R4, -0x160, RZ ;  /* 0xfffffea004027810 */ /* 0x000fe40007ffe0ff */
[C---:B-1----:R-:W-:Y:S02]  /*1f5a0*/  IADD3 R9, R11.reuse, 0x100000, RZ ;  /* 0x001000000b097810 */ /* 0x042fe40007ffe0ff */
[----:B------:R-:W-:-:S02]  /*1f5b0*/  IADD3 R8, R11, 0x100000, RZ ;  /* 0x001000000b087810 */ /* 0x000fc40007ffe0ff */
[----:B------:R-:W-:Y:S01]  /*1f5c0*/  ISETP.GE.U32.AND P2, PT, R2, 0x7ffffe21, PT ;  /* 0x7ffffe210200780c */ /* 0x000fe20003f46070 */
[C---:B----4-:R-:W-:Y:S02]  /*1f5d0*/  IMAD.WIDE R36, R0.reuse, 0x4, R34 ;  /* 0x0000000400247825 */ /* 0x050fe400078e0222 */
[----:B------:R-:W4:Y:S02]  /*1f5e0*/  LDL.LU.64 R34, [R1+0x688] ;  /* 0x0006880001227983 */ /* 0x000f240000300a00 */
[C---:B------:R-:W-:Y:S02]  /*1f5f0*/  IMAD.WIDE R32, R0.reuse, 0x4, R28 ;  /* 0x0000000400207825 */ /* 0x040fe400078e021c */
[----:B------:R-:W-:Y:S02]  /*1f600*/  STL.64 [R1+0x6f8], R36 ;  /* 0x0006f82401007387 */ /* 0x000fe40000100a00 */
[C---:B------:R-:W-:Y:S02]  /*1f610*/  IMAD.WIDE R30, R0.reuse, 0x4, R18 ;  /* 0x00000004001e7825 */ /* 0x040fe400078e0212 */
[----:B------:R-:W4:Y:S04]  /*1f620*/  LDL.LU.64 R28, [R1+0x680] ;  /* 0x00068000011c7983 */ /* 0x000f280000300a00 */
[----:B------:R-:W-:Y:S04]  /*1f630*/  STL.64 [R1+0x6f0], R32 ;  /* 0x0006f02001007387 */ /* 0x000fe80000100a00 */
[----:B------:R-:W4:Y:S04]  /*1f640*/  LDL.LU.64 R18, [R1+0x678] ;  /* 0x0006780001127983 */ /* 0x000f280000300a00 */
[----:B------:R1:W-:Y:S04]  /*1f650*/  LDGSTS.E [R9+-0x52600], [R36.64], !P5 ;  /* 0xada0000024097fae */ /* 0x0003e8000e921848 */
[----:B------:R-:W-:Y:S04]  /*1f660*/  STL.64 [R1+0x6e8], R30 ;  /* 0x0006e81e01007387 */ /* 0x000fe80000100a00 */
[----:B------:R1:W-:Y:S04]  /*1f670*/  LDGSTS.E [R8+-0x52400], [R32.64], !P5 ;  /* 0xadc0000020087fae */ /* 0x0003e8000e921848 */
[----:B------:R2:W-:Y:S04]  /*1f680*/  LDGSTS.E [R14+-0x52200], [R30.64], !P5 ;  /* 0xade000001e0e7fae */ /* 0x0005e8000e921848 */
[----:B-1----:R-:W4:Y:S01]  /*1f690*/  LDL.LU.64 R8, [R1+0x670] ;  /* 0x0006700001087983 */ /* 0x002f220000300a00 */
[----:B------:R-:W-:-:S05]  /*1f6a0*/  IMAD.WIDE R6, R0, 0x4, R6 ;  /* 0x0000000400067825 */ /* 0x000fca00078e0206 */
[----:B------:R1:W-:Y:S04]  /*1f6b0*/  STL.64 [R1+0x6e0], R6 ;  /* 0x0006e00601007387 */ /* 0x0003e80000100a00 */
[----:B------:R1:W-:Y:S02]  /*1f6c0*/  LDGSTS.E [R252+-0x50800], [R6.64], !P2 ;  /* 0xaf80000006fc7fae */ /* 0x0003e4000d121848 */
[C---:B-1----:R-:W-:Y:S02]  /*1f6d0*/  IADD3 R7, R11.reuse, 0x100000, RZ ;  /* 0x001000000b077810 */ /* 0x042fe40007ffe0ff */
[----:B------:R-:W-:Y:S01]  /*1f6e0*/  IADD3 R6, R11, 0x100000, RZ ;  /* 0x001000000b067810 */ /* 0x000fe20007ffe0ff */
[----:B--2---:R-:W-:-:S04]  /*1f6f0*/  IMAD.WIDE R36, R0, 0x4, R24 ;  /* 0x0000000400247825 */ /* 0x004fc800078e0218 */
[C---:B---3--:R-:W-:Y:S01]  /*1f700*/  IMAD.WIDE R32, R0.reuse, 0x4, R22 ;  /* 0x0000000400207825 */ /* 0x048fe200078e0216 */
[----:B------:R4:W-:Y:S03]  /*1f710*/  STL.64 [R1+0x6d8], R36 ;  /* 0x0006d82401007387 */ /* 0x0009e60000100a00 */
        /* <DEDUP_REMOVED lines=15> */
[----:B------:R-:W-:Y:S02]  /*1f810*/  ISETP.GE.U32.AND P4, PT, R2, 0x7ffffe19, PT ;  /* 0x7ffffe190200780c */ /* 0x000fe40003f86070 */
[----:B------:R-:W-:-:S04]  /*1f820*/  IADD3 R2, R4, -0x16c, RZ ;  /* 0xfffffe9404027810 */ /* 0x000fc80007ffe0ff */
[----:B------:R-:W-:Y:S01]  /*1f830*/  ISETP.GE.U32.AND P0, PT, R2, 0x7ffffe15, PT ;  /* 0x7ffffe150200780c */ /* 0x000fe20003f06070 */
[----:B------:R1:W-:Y:S01]  /*1f840*/  LDGSTS.E [R252+-0x4e800], [R12.64], !P3 ;  /* 0xb18000000cfc7fae */ /* 0x0003e2000d921848 */
[----:B------:R-:W-:-:S04]  /*1f850*/  IADD3 R2, R4, -0x170, RZ ;  /* 0xfffffe9004027810 */ /* 0x000fc80007ffe0ff */
[----:B------:R-:W-:Y:S02]  /*1f860*/  ISETP.GE.U32.AND P1, PT, R2, 0x7ffffe11, PT ;  /* 0x7ffffe110200780c */ /* 0x000fe40003f26070 */
[----:B------:R-:W-:-:S04]  /*1f870*/  IADD3 R2, R4, -0x174, RZ ;  /* 0xfffffe8c04027810 */ /* 0x000fc80007ffe0ff */
[----:B------:R-:W-:Y:S02]  /*1f880*/  ISETP.GE.U32.AND P6, PT, R2, 0x7ffffe0d, PT ;  /* 0x7ffffe0d0200780c */ /* 0x000fe40003fc6070 */
[----:B------:R-:W-:-:S04]  /*1f890*/  IADD3 R2, R4, -0x178, RZ ;  /* 0xfffffe8804027810 */ /* 0x000fc80007ffe0ff */
[----:B------:R-:W-:Y:S02]  /*1f8a0*/  ISETP.GE.U32.AND P5, PT, R2, 0x7ffffe09, PT ;  /* 0x7ffffe090200780c */ /* 0x000fe40003fa6070 */
[----:B------:R-:W-:-:S04]  /*1f8b0*/  IADD3 R2, R4, -0x17c, RZ ;  /* 0xfffffe8404027810 */ /* 0x000fc80007ffe0ff */
[----:B------:R-:W-:Y:S01]  /*1f8c0*/  ISETP.GE.U32.AND P2, PT, R2, 0x7ffffe05, PT ;  /* 0x7ffffe050200780c */ /* 0x000fe20003f46070 */
[----:B----4-:R-:W-:Y:S01]  /*1f8d0*/  IMAD.WIDE R36, R0, 0x4, R34 ;  /* 0x0000000400247825 */ /* 0x010fe200078e0222 */
[----:B------:R-:W4:Y:S01]  /*1f8e0*/  S2R R2, SR_TID.X ;  /* 0x0000000000027919 */ /* 0x000f220000002100 */
[----:B-1----:R-:W-:-:S03]  /*1f8f0*/  IADD3 R13, R11, 0x100000, RZ ;  /* 0x001000000b0d7810 */ /* 0x002fc60007ffe0ff */
[----:B------:R2:W-:Y:S04]  /*1f900*/  STL.64 [R1+0x1510], R36 ;  /* 0x0015102401007387 */ /* 0x0005e80000100a00 */
[----:B------:R1:W-:Y:S01]  /*1f910*/  LDGSTS.E [R13+-0x4e600], [R36.64], !P3 ;  /* 0xb1a00000240d7fae */ /* 0x0003e2000d921848 */
[----:B------:R-:W-:-:S04]  /*1f920*/  IMAD.WIDE R32, R0, 0x4, R28 ;  /* 0x0000000400207825 */ /* 0x000fc800078e021c */
[C---:B------:R-:W-:Y:S01]  /*1f930*/  IMAD.WIDE R30, R0.reuse, 0x4, R18 ;  /* 0x00000004001e7825 */ /* 0x040fe200078e0212 */
[----:B------:R3:W-:Y:S04]  /*1f940*/  STL.64 [R1+0x1508], R32 ;  /* 0x0015082001007387 */ /* 0x0007e80000100a00 */
[----:B------:R1:W-:Y:S04]  /*1f950*/  STL.64 [R1+0x1500], R30 ;  /* 0x0015001e01007387 */ /* 0x0003e80000100a00 */
[----:B------:R-:W3:Y:S04]  /*1f960*/  LDL.LU.64 R18, [R1+0x648] ;  /* 0x0006480001127983 */ /* 0x000ee80000300a00 */
[----:B------:R-:W3:Y:S04]  /*1f970*/  LDL.LU.64 R34, [R1+0x640] ;  /* 0x0006400001227983 */ /* 0x000ee80000300a00 */
[----:B------:R1:W-:Y:S01]  /*1f980*/  LDGSTS.E [R14+-0x4e400], [R32.64], !P3 ;  /* 0xb1c00000200e7fae */ /* 0x0003e2000d921848 */
[----:B------:R-:W-:-:S05]  /*1f990*/  IMAD.WIDE R8, R0, 0x4, R8 ;  /* 0x0000000400087825 */ /* 0x000fca00078e0208 */
[----:B------:R2:W-:Y:S04]  /*1f9a0*/  STL.64 [R1+0x14f8], R8 ;  /* 0x0014f80801007387 */ /* 0x0005e80000100a00 */
[----:B------:R-:W3:Y:S04]  /*1f9b0*/  LDL.LU.64 R28, [R1+0x638] ;  /* 0x00063800011c7983 */ /* 0x000ee80000300a00 */
[----:B-1----:R-:W3:Y:S01]  /*1f9c0*/  LDL.LU.64 R14, [R1+0x630] ;  /* 0x00063000010e7983 */ /* 0x002ee20000300a00 */
[----:B------:R-:W-:Y:S02]  /*1f9d0*/  IADD3 R12, R11, 0x100000, RZ ;  /* 0x001000000b0c7810 */ /* 0x000fe40007ffe0ff */
[----:B----4-:R-:W-:-:S02]  /*1f9e0*/  LOP3.LUT R2, R2, 0x7f, RZ, 0xc0, !PT ;  /* 0x0000007f02027812 */ /* 0x010fc400078ec0ff */
[----:B------:R-:W-:Y:S01]  /*1f9f0*/  IADD3 R13, R4, -0x100, RZ ;  /* 0xffffff00040d7810 */ /* 0x000fe20007ffe0ff */
[----:B------:R1:W-:Y:S03]  /*1fa00*/  LDGSTS.E [R12+-0x4e200], [R30.64], !P3 ;  /* 0xb1e000001e0c7fae */ /* 0x0003e6000d921848 */
[----:B------:R-:W-:Y:S01]  /*1fa10*/  ISETP.GE.AND P3, PT, R2, R13, PT ;  /* 0x0000000d0200720c */ /* 0x000fe20003f66270 */
[----:B------:R4:W-:Y:S01]  /*1fa20*/  LDGSTS.E [R252+-0x4c800], [R8.64], !P4 ;  /* 0xb380000008fc7fae */ /* 0x0009e2000e121848 */
[----:B------:R-:W-:Y:S01]  /*1fa30*/  IADD3 R13, R11, 0x100000, RZ ;  /* 0x001000000b0d7810 */ /* 0x000fe20007ffe0ff */
[----:B--2---:R-:W-:-:S04]  /*1fa40*/  IMAD.WIDE R36, R0, 0x4, R24 ;  /* 0x0000000400247825 */ /* 0x004fc800078e0218 */
[C---:B---3--:R-:W-:Y:S01]  /*1fa50*/  IMAD.WIDE R32, R0.reuse, 0x4, R22 ;  /* 0x0000000400207825 */ /* 0x048fe200078e0216 */
[----:B------:R-:W-:Y:S03]  /*1fa60*/  STL.64 [R1+0x14f0], R36 ;  /* 0x0014f02401007387 */ /* 0x000fe60000100a00 */
[C---:B-1----:R-:W-:Y:S01]  /*1fa70*/  IMAD.WIDE R30, R0.reuse, 0x4, R20 ;  /* 0x00000004001e7825 */ /* 0x042fe200078e0214 */
        /* <DEDUP_REMOVED lines=10> */
[----:B----4-:R-:W-:Y:S02]  /*1fb20*/  IADD3 R9, R11, 0x100000, RZ ;  /* 0x001000000b097810 */ /* 0x010fe40007ffe0ff */
[----:B------:R-:W-:-:S03]  /*1fb30*/  IADD3 R8, R4, -0x181, RZ ;  /* 0xfffffe7f04087810 */ /* 0x000fc60007ffe0ff */
[----:B------:R1:W-:Y:S01]  /*1fb40*/  LDGSTS.E [R9+-0x4c200], [R30.64], !P4 ;  /* 0xb3e000001e097fae */ /* 0x0003e2000e121848 */
[----:B------:R-:W-:Y:S02]  /*1fb50*/  ISETP.GE.U32.AND P4, PT, R8, 0x7ffffe00, PT ;  /* 0x7ffffe000800780c */ /* 0x000fe40003f86070 */
[C---:B------:R-:W-:Y:S01]  /*1fb60*/  IADD3 R8, R11.reuse, 0x100000, RZ ;  /* 0x001000000b087810 */ /* 0x040fe20007ffe0ff */
[----:B------:R4:W-:Y:S01]  /*1fb70*/  LDGSTS.E [R252+-0x4a800], [R6.64], !P0 ;  /* 0xb580000006fc7fae */ /* 0x0009e2000c121848 */
[C---:B------:R-:W-:Y:S02]  /*1fb80*/  IADD3 R26, R11.reuse, 0x100000, RZ ;  /* 0x001000000b1a7810 */ /* 0x040fe40007ffe0ff */
[C---:B----4-:R-:W-:Y:S02]  /*1fb90*/  IADD3 R7, R11.reuse, 0x100000, RZ ;  /* 0x001000000b077810 */ /* 0x050fe40007ffe0ff */
[----:B------:R-:W-:Y:S01]  /*1fba0*/  IADD3 R6, R11, 0x100000, RZ ;  /* 0x001000000b067810 */ /* 0x000fe20007ffe0ff */
[----:B------:R-:W-:-:S04]  /*1fbb0*/  IMAD.WIDE R18, R0, 0x4, R18 ;  /* 0x0000000400127825 */ /* 0x000fc800078e0212 */
[C---:B------:R-:W-:Y:S01]  /*1fbc0*/  IMAD.WIDE R32, R0.reuse, 0x4, R34 ;  /* 0x0000000400207825 */ /* 0x040fe200078e0222 */
[----:B------:R4:W-:Y:S04]  /*1fbd0*/  STL.64 [R1+0x14d0], R18 ;  /* 0x0014d01201007387 */ /* 0x0009e80000100a00 */
[----:B------:R-:W-:Y:S04]  /*1fbe0*/  STL.64 [R1+0x14c8], R32 ;  /* 0x0014c82001007387 */ /* 0x000fe80000100a00 */
[----:B------:R4:W-:Y:S04]  /*1fbf0*/  LDGSTS.E [R8+-0x4a600], [R18.64], !P0 ;  /* 0xb5a0000012087fae */ /* 0x0009e8000c121848 */
[----:B------:R4:W-:Y:S01]  /*1fc00*/  LDGSTS.E [R7+-0x4a400], [R32.64], !P0 ;  /* 0xb5c0000020077fae */ /* 0x0009e2000c121848 */
[----:B-1----:R-:W-:-:S04]  /*1fc10*/  IMAD.WIDE R30, R0, 0x4, R28 ;  /* 0x00000004001e7825 */ /* 0x002fc800078e021c */
[----:B------:R-:W-:Y:S01]  /*1fc20*/  IMAD.WIDE R14, R0, 0x4, R14 ;  /* 0x00000004000e7825 */ /* 0x000fe200078e020e */
[----:B------:R-:W-:Y:S04]  /*1fc30*/  STL.64 [R1+0x14c0], R30 ;  /* 0x0014c01e01007387 */ /* 0x000fe80000100a00 */
[----:B------:R-:W3:Y:S04]  /*1fc40*/  LDL.LU.64 R28, [R1+0x608] ;  /* 0x00060800011c7983 */ /* 0x000ee80000300a00 */
[----:B----4-:R-:W4:Y:S04]  /*1fc50*/  LDL.LU.64 R18, [R1+0x600] ;  /* 0x0006000001127983 */ /* 0x010f280000300a00 */
[----:B------:R1:W-:Y:S04]  /*1fc60*/  STL.64 [R1+0x14b8], R14 ;  /* 0x0014b80e01007387 */ /* 0x0003e80000100a00 */
[----:B------:R-:W4:Y:S04]  /*1fc70*/  LDL.LU.64 R8, [R1+0x5f8] ;  /* 0x0005f80001087983 */ /* 0x000f280000300a00 */
[----:B------:R1:W-:Y:S04]  /*1fc80*/  LDGSTS.E [R6+-0x4a200], [R30.64], !P0 ;  /* 0xb5e000001e067fae */ /* 0x0003e8000c121848 */
[----:B------:R1:W-:Y:S04]  /*1fc90*/  LDGSTS.E [R252+-0x48800], [R14.64], !P1 ;  /* 0xb78000000efc7fae */ /* 0x0003e8000c921848 */
[----:B-1----:R-:W4:Y:S01]  /*1fca0*/  LDL.LU.64 R6, [R1+0x5f0] ;  /* 0x0005f00001067983 */ /* 0x002f220000300a00 */
[----:B------:R-:W-:-:S02]  /*1fcb0*/  IADD3 R15, R11, 0x100000, RZ ;  /* 0x001000000b0f7810 */ /* 0x000fc40007ffe0ff */
[----:B------:R-:W-:Y:S01]  /*1fcc0*/  IADD3 R14, R11, 0x100000, RZ ;  /* 0x001000000b0e7810 */ /* 0x000fe20007ffe0ff */
[----:B--2---:R-:W-:-:S04]  /*1fcd0*/  IMAD.WIDE R36, R0, 0x4, R24 ;  /* 0x0000000400247825 */ /* 0x004fc800078e0218 */
[C---:B---3--:R-:W-:Y:S01]  /*1fce0*/  IMAD.WIDE R34, R0.reuse, 0x4, R22 ;  /* 0x0000000400227825 */ /* 0x048fe200078e0216 */
[----:B------:R1:W-:Y:S03]  /*1fcf0*/  STL.64 [R1+0x14b0], R36 ;  /* 0x0014b02401007387 */ /* 0x0003e60000100a00 */
[C---:B------:R-:W-:Y:S01]  /*1fd00*/  IMAD.WIDE R32, R0.reuse, 0x4, R20 ;  /* 0x0000000400207825 */ /* 0x040fe200078e0214 */
[----:B------:R-:W-:Y:S04]  /*1fd10*/  STL.64 [R1+0x14a8], R34 ;  /* 0x0014a82201007387 */ /* 0x000fe80000100a00 */
[----:B------:R1:W-:Y:S04]  /*1fd20*/  LDGSTS.E [R26+-0x48600], [R36.64], !P1 ;  /* 0xb7a00000241a7fae */ /* 0x0003e8000c921848 */
[----:B------:R2:W-:Y:S04]  /*1fd30*/  LDGSTS.E [R15+-0x48400], [R34.64], !P1 ;  /* 0xb7c00000220f7fae */ /* 0x0005e8000c921848 */
[----:B------:R2:W-:Y:S01]  /*1fd40*/  LDGSTS.E [R14+-0x48200], [R32.64], !P1 ;  /* 0xb7e00000200e7fae */ /* 0x0005e2000c921848 */
[----:B------:R-:W-:-:S03]  /*1fd50*/  IMAD.WIDE R30, R0, 0x4, R12 ;  /* 0x00000004001e7825 */ /* 0x000fc600078e020c */
[----:B------:R-:W3:Y:S04]  /*1fd60*/  LDL.LU.64 R12, [R1+0x5e8] ;  /* 0x0005e800010c7983 */ /* 0x000ee80000300a00 */
[----:B------:R-:W-:Y:S04]  /*1fd70*/  STL.64 [R1+0x14a0], R32 ;  /* 0x0014a02001007387 */ /* 0x000fe80000100a00 */
[----:B------:R-:W3:Y:S04]  /*1fd80*/  LDL.LU.64 R24, [R1+0x5e0] ;  /* 0x0005e00001187983 */ /* 0x000ee80000300a00 */
[----:B------:R-:W3:Y:S04]  /*1fd90*/  LDL.LU.64 R22, [R1+0x5d8] ;  /* 0x0005d80001167983 */ /* 0x000ee80000300a00 */
[----:B------:R2:W-:Y:S04]  /*1fda0*/  STL.64 [R1+0x1498], R30 ;  /* 0x0014981e01007387 */ /* 0x0005e80000100a00 */
[----:B------:R-:W3:Y:S04]  /*1fdb0*/  LDL.LU.64 R20, [R1+0x5d0] ;  /* 0x0005d00001147983 */ /* 0x000ee80000300a00 */
[----:B-1----:R-:W3:Y:S04]  /*1fdc0*/  LDL.LU.64 R36, [R1+0x1d48] ;  /* 0x001d480001247983 */ /* 0x002ee80000300a00 */
[----:B--2---:R-:W2:Y:S04]  /*1fdd0*/  LDL.LU.64 R14, [R1+0x5c8] ;  /* 0x0005c800010e7983 */ /* 0x004ea80000300a00 */
[----:B------:R1:W-:Y:S02]  /*1fde0*/  LDGSTS.E [R252+-0x46800], [R30.64], !P6 ;  /* 0xb98000001efc7fae */ /* 0x0003e4000f121848 */
[----:B-1----:R-:W-:-:S02]  /*1fdf0*/  IADD3 R31, R11, 0x100000, RZ ;  /* 0x001000000b1f7810 */ /* 0x002fc40007ffe0ff */
[----:B------:R-:W-:Y:S01]  /*1fe00*/  IADD3 R30, R11, 0x100000, RZ ;  /* 0x001000000b1e7810 */ /* 0x000fe20007ffe0ff */
[----:B------:R-:W-:-:S04]  /*1fe10*/  IMAD.WIDE R32, R0, 0x4, R28 ;  /* 0x0000000400207825 */ /* 0x000fc800078e021c */
[C---:B----4-:R-:W-:Y:S01]  /*1fe20*/  IMAD.WIDE R34, R0.reuse, 0x4, R18 ;  /* 0x0000000400227825 */ /* 0x050fe200078e0212 */
[----:B------:R1:W-:Y:S04]  /*1fe30*/  STL.64 [R1+0x1490], R32 ;  /* 0x0014902001007387 */ /* 0x0003e80000100a00 */
[----:B------:R-:W-:Y:S01]  /*1fe40*/  STL.64 [R1+0x1488], R34 ;  /* 0x0014882201007387 */ /* 0x000fe20000100a00 */
[----:B------:R-:W-:-:S03]  /*1fe50*/  IMAD.WIDE R28, R0, 0x4, R8 ;  /* 0x00000004001c7825 */ /* 0x000fc600078e0208 */
[----:B------:R-:W4:Y:S04]  /*1fe60*/  LDL.LU.64 R18, [R1+0x5c0] ;  /* 0x0005c00001127983 */ /* 0x000f280000300a00 */
[----:B------:R-:W-:Y:S04]  /*1fe70*/  STL.64 [R1+0x1480], R28 ;  /* 0x0014801c01007387 */ /* 0x000fe80000100a00 */
[----:B------:R-:W4:Y:S04]  /*1fe80*/  LDL.LU.64 R8, [R1+0x5b8] ;  /* 0x0005b80001087983 */ /* 0x000f280000300a00 */
[----:B------:R1:W-:Y:S01]  /*1fe90*/  LDGSTS.E [R31+-0x46600], [R32.64], !P6 ;  /* 0xb9a00000201f7fae */ /* 0x0003e2000f121848 */
[----:B------:R-:W-:-:S03]  /*1fea0*/  IMAD.WIDE R6, R0, 0x4, R6 ;  /* 0x0000000400067825 */ /* 0x000fc600078e0206 */
[----:B------:R3:W-:Y:S04]  /*1feb0*/  LDGSTS.E [R30+-0x46400], [R34.64], !P6 ;  /* 0xb9c00000221e7fae */ /* 0x0007e8000f121848 */
[----:B------:R3:W-:Y:S04]  /*1fec0*/  LDGSTS.E [R26+-0x46200], [R28.64], !P6 ;  /* 0xb9e000001c1a7fae */ /* 0x0007e8000f121848 */
[----:B-1----:R-:W4:Y:S04]  /*1fed0*/  LDL.LU.64 R32, [R1+0x1d40] ;  /* 0x001d400001207983 */ /* 0x002f280000300a00 */
[----:B------:R1:W-:Y:S04]  /*1fee0*/  STL.64 [R1+0x1478], R6 ;  /* 0x0014780601007387 */ /* 0x0003e80000100a00 */
[----:B------:R1:W-:Y:S02]  /*1fef0*/  LDGSTS.E [R252+-0x44800], [R6.64], !P5 ;  /* 0xbb80000006fc7fae */ /* 0x0003e4000e921848 */
[----:B-1----:R-:W-:Y:S01]  /*1ff00*/  IADD3 R7, R11, 0x100000, RZ ;  /* 0x001000000b077810 */ /* 0x002fe20007ffe0ff */
[----:B---3--:R-:W-:-:S05]  /*1ff10*/  IMAD.WIDE R12, R0, 0x4, R12 ;  /* 0x00000004000c7825 */ /* 0x008fca00078e020c */
[----:B------:R1:W-:Y:S01]  /*1ff20*/  STL.64 [R1+0x1470], R12 ;  /* 0x0014700c01007387 */ /* 0x0003e20000100a00 */
[----:B------:R-:W-:-:S03]  /*1ff30*/  IMAD.WIDE R34, R0, 0x4, R24 ;  /* 0x0000000400227825 */ /* 0x000fc600078e0218 */
[----:B------:R1:W-:Y:S01]  /*1ff40*/  LDGSTS.E [R7+-0x44600], [R12.64], !P5 ;  /* 0xbba000000c077fae */ /* 0x0003e2000e921848 */
[----:B------:R-:W-:-:S03]  /*1ff50*/  IMAD.WIDE R30, R0, 0x4, R22 ;  /* 0x00000004001e7825 */ /* 0x000fc600078e0216 */
[----:B------:R-:W3:Y:S04]  /*1ff60*/  LDL.LU.64 R24, [R1+0x5b0] ;  /* 0x0005b00001187983 */ /* 0x000ee80000300a00 */
[----:B------:R4:W-:Y:S01]  /*1ff70*/  STL.64 [R1+0x1468], R34 ;  /* 0x0014682201007387 */ /* 0x0009e20000100a00 */
[----:B------:R-:W-:-:S03]  /*1ff80*/  IMAD.WIDE R28, R0, 0x4, R20 ;  /* 0x00000004001c7825 */ /* 0x000fc600078e0214 */
[----:B------:R1:W-:Y:S04]  /*1ff90*/  STL.64 [R1+0x1460], R30 ;  /* 0x0014601e01007387 */ /* 0x0003e80000100a00 */
[----:B------:R-:W3:Y:S01]  /*1ffa0*/  LDL.LU.64 R22, [R1+0x5a8] ;  /* 0x0005a80001167983 */ /* 0x000ee20000300a00 */
[----:B--2---:R-:W-:-:S03]  /*1ffb0*/  IMAD.WIDE R14, R0, 0x4, R14 ;  /* 0x00000004000e7825 */ /* 0x004fc600078e020e */
[----:B------:R2:W-:Y:S04]  /*1ffc0*/  STL.64 [R1+0x1458], R28 ;  /* 0x0014581c01007387 */ /* 0x0005e80000100a00 */
[----:B------:R-:W3:Y:S04]  /*1ffd0*/  LDL.LU.64 R20, [R1+0x5a0] ;  /* 0x0005a00001147983 */ /* 0x000ee80000300a00 */
[----:B------:R2:W-:Y:S04]  /*1ffe0*/  STL.64 [R1+0x1450], R14 ;  /* 0x0014500e01007387 */ /* 0x0005e80000100a00 */
[----:B-1----:R-:W3:Y:S01]  /*1fff0*/  LDL.LU.64 R12, [R1+0x598] ;  /* 0x00059800010c7983 */ /* 0x002ee20000300a00 */
[----:B------:R-:W-:-:S02]  /*20000*/  IADD3 R17, R4, -0x185, RZ ;  /* 0xfffffe7b04117810 */ /* 0x000fc40007ffe0ff */
[----:B------:R-:W-:Y:S01]  /*20010*/  IADD3 R6, R11, 0x100000, RZ ;  /* 0x001000000b067810 */ /* 0x000fe20007ffe0ff */
[----:B------:R4:W-:Y:S01]  /*20020*/  LDGSTS.E [R26+-0x44400], [R34.64], !P5 ;  /* 0xbbc00000221a7fae */ /* 0x0009e2000e921848 */
[----:B------:R-:W-:Y:S02]  /*20030*/  ISETP.GE.U32.AND P0, PT, R17, 0x7ffffdfc, PT ;  /* 0x7ffffdfc1100780c */ /* 0x000fe40003f06070 */
[----:B------:R-:W-:-:S04]  /*20040*/  IADD3 R17, R4, -0x189, RZ ;  /* 0xfffffe7704117810 */ /* 0x000fc80007ffe0ff */
[----:B------:R-:W-:Y:S02]  /*20050*/  ISETP.GE.U32.AND P1, PT, R17, 0x7ffffdf8, PT ;  /* 0x7ffffdf81100780c */ /* 0x000fe40003f26070 */
[----:B------:R-:W-:-:S04]  /*20060*/  IADD3 R17, R4, -0x18d, RZ ;  /* 0xfffffe7304117810 */ /* 0x000fc80007ffe0ff */
[----:B------:R-:W-:Y:S02]  /*20070*/  ISETP.GE.U32.AND P6, PT, R17, 0x7ffffdf4, PT ;  /* 0x7ffffdf41100780c */ /* 0x000fe40003fc6070 */
[----:B------:R-:W-:Y:S02]  /*20080*/  IADD3 R17, R11, 0x100000, RZ ;  /* 0x001000000b117810 */ /* 0x000fe40007ffe0ff */
[----:B------:R-:W-:-:S03]  /*20090*/  MOV R7, 0x7f ;  /* 0x0000007f00077802 */ /* 0x000fc60000000f00 */
[----:B------:R1:W-:Y:S01]  /*200a0*/  LDGSTS.E [R17+-0x44200], [R30.64], !P5 ;  /* 0xbbe000001e117fae */ /* 0x0003e2000e921848 */
[----:B------:R-:W-:-:S03]  /*200b0*/  IADD3 R7, R7, c[0x0][0x180], RZ ;  /* 0x0000600007077a10 */ /* 0x000fc60007ffe0ff */
[----:B------:R1:W-:Y:S01]  /*200c0*/  LDGSTS.E [R6+-0x42800], [R28.64], !P2 ;  /* 0xbd8000001c067fae */ /* 0x0003e2000d121848 */
[----:B------:R-:W-:-:S03]  /*200d0*/  ISETP.GT.AND P5, PT, R7, 0x17f, PT ;  /* 0x0000017f0700780c */ /* 0x000fc60003fa4270 */
[----:B------:R2:W-:Y:S01]  /*200e0*/  LDGSTS.E [R252+-0x42600], [R14.64], !P2 ;  /* 0xbda000000efc7fae */ /* 0x0005e2000d121848 */
[----:B-1----:R-:W-:Y:S02]  /*200f0*/  IADD3 R6, R4, -0x180, RZ ;  /* 0xfffffe8004067810 */ /* 0x002fe40007ffe0ff */
[----:B--2---:R-:W-:Y:S02]  /*20100*/  SEL R252, RZ, 0x4, P3 ;  /* 0x00000004fffc7807 */ /* 0x004fe40001800000 */
[----:B------:R-:W-:Y:S01]  /*20110*/  ISETP.GE.U32.AND P3, PT, R6, 0x7ffffe01, PT ;  /* 0x7ffffe010600780c */ /* 0x000fe20003f66070 */
[----:B----4-:R-:W-:-:S05]  /*20120*/  IMAD.WIDE R34, R0, 0x4, R18 ;  /* 0x0000000400227825 */ /* 0x010fca00078e0212 */
[----:B------:R1:W-:Y:S01]  /*20130*/  STL.64 [R1+0x1448], R34 ;  /* 0x0014482201007387 */ /* 0x0003e20000100a00 */
[----:B------:R-:W-:-:S03]  /*20140*/  IMAD.WIDE R30, R0, 0x4, R8 ;  /* 0x00000004001e7825 */ /* 0x000fc600078e0208 */
[----:B------:R-:W2:Y:S04]  /*20150*/  LDL.LU.64 R28, [R1+0x590] ;  /* 0x00059000011c7983 */ /* 0x000ea80000300a00 */
[----:B------:R-:W-:Y:S04]  /*20160*/  STL.64 [R1+0x1440], R30 ;  /* 0x0014401e01007387 */ /* 0x000fe80000100a00 */
[----:B------:R-:W2:Y:S04]  /*20170*/  LDL.LU.64 R18, [R1+0x588] ;  /* 0x0005880001127983 */ /* 0x000ea80000300a00 */
[----:B------:R-:W2:Y:S04]  /*20180*/  LDL.LU.64 R8, [R1+0x580] ;  /* 0x0005800001087983 */ /* 0x000ea80000300a00 */
[----:B------:R-:W2:Y:S01]  /*20190*/  LDL.LU.64 R6, [R1+0x578] ;  /* 0x0005780001067983 */ /* 0x000ea20000300a00 */
[----:B------:R-:W-:-:S02]  /*201a0*/  IADD3 R15, R11, 0x100000, RZ ;  /* 0x001000000b0f7810 */ /* 0x000fc40007ffe0ff */
[----:B------:R-:W-:Y:S01]  /*201b0*/  IADD3 R14, R4, -0x191, RZ ;  /* 0xfffffe6f040e7810 */ /* 0x000fe20007ffe0ff */
[----:B------:R1:W-:Y:S01]  /*201c0*/  LDGSTS.E [R17+-0x42400], [R34.64], !P2 ;  /* 0xbdc0000022117fae */ /* 0x0003e2000d121848 */
[----:B------:R-:W-:-:S03]  /*201d0*/  SEL R252, R252, RZ, P5 ;  /* 0x000000fffcfc7207 */ /* 0x000fc60002800000 */
[----:B------:R1:W-:Y:S01]  /*201e0*/  LDGSTS.E [R15+-0x42200], [R30.64], !P2 ;  /* 0xbde000001e0f7fae */ /* 0x0003e2000d121848 */
[----:B------:R-:W-:Y:S02]  /*201f0*/  ISETP.GE.U32.AND P2, PT, R14, 0x7ffffdf0, PT ;  /* 0x7ffffdf00e00780c */ /* 0x000fe40003f46070 */
[C---:B------:R-:W-:Y:S02]  /*20200*/  IADD3 R14, R11.reuse, 0x100000, RZ ;  /* 0x001000000b0e7810 */ /* 0x040fe40007ffe0ff */
[----:B------:R-:W-:Y:S02]  /*20210*/  ISETP.NE.U32.AND P5, PT, R252, RZ, PT ;  /* 0x000000fffc00720c */ /* 0x000fe40003fa5070 */
[----:B------:R-:W-:Y:S01]  /*20220*/  IADD3 R252, R11, 0x100000, RZ ;  /* 0x001000000bfc7810 */ /* 0x000fe20007ffe0ff */
[----:B---3--:R-:W-:-:S05]  /*20230*/  IMAD.WIDE R24, R0, 0x4, R24 ;  /* 0x0000000400187825 */ /* 0x008fca00078e0218 */
[----:B------:R3:W-:Y:S04]  /*20240*/  STL.64 [R1+0x1438], R24 ;  /* 0x0014381801007387 */ /* 0x0007e80000100a00 */
[----:B------:R3:W-:Y:S01]  /*20250*/  LDGSTS.E [R17+-0x40800], [R24.64], !P3 ;  /* 0xbf80000018117fae */ /* 0x0007e2000d921848 */
[----:B------:R-:W-:-:S04]  /*20260*/  IMAD.WIDE R22, R0, 0x4, R22 ;  /* 0x0000000400167825 */ /* 0x000fc800078e0216 */
[C---:B------:R-:W-:Y:S01]  /*20270*/  IMAD.WIDE R20, R0.reuse, 0x4, R20 ;  /* 0x0000000400147825 */ /* 0x040fe200078e0214 */
[----:B------:R-:W-:Y:S03]  /*20280*/  STL.64 [R1+0x1430], R22 ;  /* 0x0014301601007387 */ /* 0x000fe60000100a00 */
[----:B------:R-:W-:Y:S01]  /*20290*/  IMAD.WIDE R12, R0, 0x4, R12 ;  /* 0x00000004000c7825 */ /* 0x000fe200078e020c */
[----:B------:R1:W-:Y:S04]  /*202a0*/  STL.64 [R1+0x1428], R20 ;  /* 0x0014281401007387 */ /* 0x0003e80000100a00 */
[----:B------:R3:W-:Y:S04]  /*202b0*/  STL.64 [R1+0x1420], R12 ;  /* 0x0014200c01007387 */ /* 0x0007e80000100a00 */
[----:B------:R3:W-:Y:S04]  /*202c0*/  LDGSTS.E [R15+-0x40600], [R22.64], !P3 ;  /* 0xbfa00000160f7fae */ /* 0x0007e8000d921848 */
[----:B-1----:R-:W4:Y:S04]  /*202d0*/  LDL.LU.64 R34, [R1+0x570] ;  /* 0x0005700001227983 */ /* 0x002f280000300a00 */
[----:B------:R1:W-:Y:S04]  /*202e0*/  LDGSTS.E [R14+-0x40400], [R20.64], !P3 ;  /* 0xbfc00000140e7fae */ /* 0x0003e8000d921848 */
[----:B---3--:R-:W3:Y:S04]  /*202f0*/  LDL.LU.64 R24, [R1+0x568] ;  /* 0x0005680001187983 */ /* 0x008ee80000300a00 */
[----:B------:R1:W-:Y:S04]  /*20300*/  LDGSTS.E [R252+-0x40200], [R12.64], !P3 ;  /* 0xbfe000000cfc7fae */ /* 0x0003e8000d921848 */
[----:B-1----:R-:W3:Y:S04]  /*20310*/  LDL.LU.64 R20, [R1+0x560] ;  /* 0x0005600001147983 */ /* 0x002ee80000300a00 */
[----:B------:R-:W3:Y:S04]  /*20320*/  LDL.LU.64 R14, [R1+0x558] ;  /* 0x00055800010e7983 */ /* 0x000ee80000300a00 */
[----:B------:R-:W3:Y:S01]  /*20330*/  LDL.LU.64 R12, [R1+0x548] ;  /* 0x00054800010c7983 */ /* 0x000ee20000300a00 */
[----:B------:R-:W-:-:S02]  /*20340*/  IADD3 R0, R4, -0x195, RZ ;  /* 0xfffffe6b04007810 */ /* 0x000fc40007ffe0ff */
[C---:B------:R-:W-:Y:S01]  /*20350*/  IADD3 R22, R3.reuse, 0x100000, RZ ;  /* 0x0010000003167810 */ /* 0x040fe20007ffe0ff */
[----:B------:R-:W0:Y:S01]  /*20360*/  LDGDEPBAR ;  /* 0x00000000000079af */ /* 0x000e220000000000 */
[----:B------:R-:W-:Y:S02]  /*20370*/  ISETP.GE.U32.AND P3, PT, R0, 0x7ffffdec, PT ;  /* 0x7ffffdec0000780c */ /* 0x000fe40003f66070 */
[C---:B------:R-:W-:Y:S02]  /*20380*/  IADD3 R17, R3.reuse, 0x100000, RZ ;  /* 0x0010000003117810 */ /* 0x040fe40007ffe0ff */
[C---:B------:R-:W-:Y:S02]  /*20390*/  IADD3 R0, R3.reuse, 0x100000, RZ ;  /* 0x0010000003007810 */ /* 0x040fe40007ffe0ff */
[----:B------:R-:W-:Y:S01]  /*203a0*/  IADD3 R252, R3, 0x100000, RZ ;  /* 0x0010000003fc7810 */ /* 0x000fe20007ffe0ff */
[----:B--2---:R-:W-:-:S04]  /*203b0*/  IMAD.WIDE R28, R5, 0x4, R28 ;  /* 0x00000004051c7825 */ /* 0x004fc800078e021c */
[C---:B------:R-:W-:Y:S01]  /*203c0*/  IMAD.WIDE R18, R5.reuse, 0x4, R18 ;  /* 0x0000000405127825 */ /* 0x040fe200078e0212 */
[----:B------:R1:W-:Y:S03]  /*203d0*/  STL.64 [R1+0x1418], R28 ;  /* 0x0014181c01007387 */ /* 0x0003e60000100a00 */
[C---:B------:R-:W-:Y:S01]  /*203e0*/  IMAD.WIDE R8, R5.reuse, 0x4, R8 ;  /* 0x0000000405087825 */ /* 0x040fe200078e0208 */
[----:B------:R2:W-:Y:S03]  /*203f0*/  STL.64 [R1+0x13d8], R18 ;  /* 0x0013d81201007387 */ /* 0x0005e60000100a00 */
[----:B------:R-:W-:Y:S01]  /*20400*/  IMAD.WIDE R6, R5, 0x4, R6 ;  /* 0x0000000405067825 */ /* 0x000fe200078e0206 */
[----:B------:R1:W-:Y:S04]  /*20410*/  STL.64 [R1+0x13a0], R8 ;  /* 0x0013a00801007387 */ /* 0x0003e80000100a00 */
[----:B------:R1:W-:Y:S04]  /*20420*/  STL.64 [R1+0x1360], R6 ;  /* 0x0013600601007387 */ /* 0x0003e80000100a00 */
[----:B------:R1:W-:Y:S04]  /*20430*/  LDGSTS.E [R22+0x50000], [R28.64], P5 ;  /* 0x500000001c167fae */ /* 0x0003e8000a921848 */
[----:B------:R-:W3:Y:S04]  /*20440*/  LDL.LU.64 R30, [R1+0x538] ;  /* 0x00053800011e7983 */ /* 0x000ee80000300a00 */
[----:B------:R2:W-:Y:S04]  /*20450*/  LDGSTS.E [R17+0x51000], [R18.64], P5 ;  /* 0x5100000012117fae */ /* 0x0005e8000a921848 */
[----:B-1----:R-:W3:Y:S04]  /*20460*/  LDL.LU.64 R28, [R1+0x528] ;  /* 0x00052800011c7983 */ /* 0x002ee80000300a00 */
[----:B------:R1:W-:Y:S04]  /*20470*/  LDGSTS.E [R0+0x52000], [R8.64], P5 ;  /* 0x5200000008007fae */ /* 0x0003e8000a921848 */
[----:B--2---:R-:W3:Y:S04]  /*20480*/  LDL.LU.64 R18, [R1+0x518] ;  /* 0x0005180001127983 */ /* 0x004ee80000300a00 */
[----:B------:R1:W-:Y:S04]  /*20490*/  LDGSTS.E [R252+0x53000], [R6.64], P5 ;  /* 0x5300000006fc7fae */ /* 0x0003e8000a921848 */
[----:B-1----:R-:W3:Y:S04]  /*204a0*/  LDL.LU.64 R8, [R1+0x508] ;  /* 0x0005080001087983 */ /* 0x002ee80000300a00 */
[----:B------:R-:W3:Y:S01]  /*204b0*/  LDL.LU.64 R6, [R1+0x4f8] ;  /* 0x0004f80001067983 */ /* 0x000ee20000300a00 */
[----:B------:R-:W-:-:S02]  /*204c0*/  IADD3 R23, R3, 0x100000, RZ ;  /* 0x0010000003177810 */ /* 0x000fc40007ffe0ff */
[----:B------:R-:W-:-:S04]  /*204d0*/  LOP3.LUT R16, R16, 0x10, RZ, 0x3c, !PT ;  /* 0x0000001010107812 */ /* 0x000fc800078e3cff */
[----:B------:R-:W-:Y:S01]  /*204e0*/  IADD3 R252, R16, 0x100000, RZ ;  /* 0x0010000010fc7810 */ /* 0x000fe20007ffe0ff */
[----:B----4-:R-:W-:-:S04]  /*204f0*/  IMAD.WIDE R34, R5, 0x4, R34 ;  /* 0x0000000405227825 */ /* 0x010fc800078e0222 */
[C---:B---3--:R-:W-:Y:S01]  /*20500*/  IMAD.WIDE R24, R5.reuse, 0x4, R24 ;  /* 0x0000000405187825 */ /* 0x048fe200078e0218 */
[----:B------:R1:W-:Y:S03]  /*20510*/  STL.64 [R1+0x578], R34 ;  /* 0x0005782201007387 */ /* 0x0003e60000100a00 */
[C---:B------:R-:W-:Y:S01]  /*20520*/  IMAD.WIDE R20, R5.reuse, 0x4, R20 ;  /* 0x0000000405147825 */ /* 0x040fe200078e0214 */
[----:B------:R3:W-:Y:S03]  /*20530*/  STL.64 [R1+0x568], R24 ;  /* 0x0005681801007387 */ /* 0x0007e60000100a00 */
[C---:B------:R-:W-:Y:S01]  /*20540*/  IMAD.WIDE R14, R5.reuse, 0x4, R14 ;  /* 0x00000004050e7825 */ /* 0x040fe200078e020e */
[----:B------:R4:W-:Y:S03]  /*20550*/  STL.64 [R1+0x560], R20 ;  /* 0x0005601401007387 */ /* 0x0009e60000100a00 */
[----:B------:R-:W-:Y:S01]  /*20560*/  IMAD.WIDE R12, R5, 0x4, R12 ;  /* 0x00000004050c7825 */ /* 0x000fe200078e020c */
[----:B------:R1:W-:Y:S04]  /*20570*/  STL.64 [R1+0x558], R14 ;  /* 0x0005580e01007387 */ /* 0x0003e80000100a00 */
[----:B------:R1:W-:Y:S04]  /*20580*/  LDGSTS.E [R23+0x54000], [R34.64], P5 ;  /* 0x5400000022177fae */ /* 0x0003e8000a921848 */
[----:B------:R3:W-:Y:S04]  /*20590*/  STL.64 [R1+0x1410], R12 ;  /* 0x0014100c01007387 */ /* 0x0007e80000100a00 */
[----:B------:R3:W-:Y:S04]  /*205a0*/  LDGSTS.E [R22+0x55000], [R24.64], P5 ;  /* 0x5500000018167fae */ /* 0x0007e8000a921848 */
[----:B-1----:R-:W2:Y:S04]  /*205b0*/  LDL.LU.64 R34, [R1+0x4e8] ;  /* 0x0004e80001227983 */ /* 0x002ea80000300a00 */
[----:B------:R4:W-:Y:S04]  /*205c0*/  LDGSTS.E [R17+0x56000], [R20.64], P5 ;  /* 0x5600000014117fae */ /* 0x0009e8000a921848 */
[----:B---3--:R-:W3:Y:S04]  /*205d0*/  LDL.LU.64 R24, [R1+0x4d8] ;  /* 0x0004d80001187983 */ /* 0x008ee80000300a00 */
[----:B------:R1:W-:Y:S04]  /*205e0*/  LDGSTS.E [R0+0x57000], [R14.64], P5 ;  /* 0x570000000e007fae */ /* 0x0003e8000a921848 */
[----:B----4-:R-:W4:Y:S04]  /*205f0*/  LDL.LU.64 R20, [R1+0x4c8] ;  /* 0x0004c80001147983 */ /* 0x010f280000300a00 */
[----:B------:R1:W-:Y:S04]  /*20600*/  LDGSTS.E [R252+0x50200], [R12.64], P5 ;  /* 0x502000000cfc7fae */ /* 0x0003e8000a921848 */
[----:B-1----:R-:W4:Y:S04]  /*20610*/  LDL.LU.64 R14, [R1+0x4b8] ;  /* 0x0004b800010e7983 */ /* 0x002f280000300a00 */
[----:B------:R-:W4:Y:S01]  /*20620*/  LDL.LU.64 R12, [R1+0x4a8] ;  /* 0x0004a800010c7983 */ /* 0x000f220000300a00 */
[----:B------:R-:W-:-:S02]  /*20630*/  IADD3 R23, R16, 0x100000, RZ ;  /* 0x0010000010177810 */ /* 0x000fc40007ffe0ff */
[C---:B------:R-:W-:Y:S01]  /*20640*/  IADD3 R22, R16.reuse, 0x100000, RZ ;  /* 0x0010000010167810 */ /* 0x040fe20007ffe0ff */
[----:B------:R-:W-:Y:S01]  /*20650*/  IMAD.WIDE R30, R5, 0x4, R30 ;  /* 0x00000004051e7825 */ /* 0x000fe200078e021e */
[----:B------:R-:W-:-:S03]  /*20660*/  IADD3 R17, R16, 0x100000, RZ ;  /* 0x0010000010117810 */ /* 0x000fc60007ffe0ff */
[----:B------:R-:W-:Y:S01]  /*20670*/  IMAD.WIDE R28, R5, 0x4, R28 ;  /* 0x00000004051c7825 */ /* 0x000fe200078e021c */
[----:B------:R1:W-:Y:S01]  /*20680*/  STL.64 [R1+0x538], R30 ;  /* 0x0005381e01007387 */ /* 0x0003e20000100a00 */
[----:B------:R-:W-:-:S03]  /*20690*/  IADD3 R0, R16, 0x100000, RZ ;  /* 0x0010000010007810 */ /* 0x000fc60007ffe0ff */
[----:B------:R1:W-:Y:S01]  /*206a0*/  STL.64 [R1+0x1398], R28 ;  /* 0x0013981c01007387 */ /* 0x0003e20000100a00 */
[----:B------:R-:W-:-:S03]  /*206b0*/  IMAD.WIDE R18, R5, 0x4, R18 ;  /* 0x0000000405127825 */ /* 0x000fc600078e0212 */
[----:B------:R1:W-:Y:S04]  /*206c0*/  LDGSTS.E [R23+0x51200], [R30.64], P5 ;  /* 0x512000001e177fae */ /* 0x0003e8000a921848 */
[----:B------:R1:W-:Y:S01]  /*206d0*/  LDGSTS.E [R22+0x52200], [R28.64], P5 ;  /* 0x522000001c167fae */ /* 0x0003e2000a921848 */
[----:B------:R-:W-:-:S03]  /*206e0*/  IMAD.WIDE R8, R5, 0x4, R8 ;  /* 0x0000000405087825 */ /* 0x000fc600078e0208 */
[----:B------:R1:W-:Y:S04]  /*206f0*/  LDGSTS.E [R17+0x53200], [R18.64], P5 ;  /* 0x5320000012117fae */ /* 0x0003e8000a921848 */
[----:B-1----:R-:W4:Y:S01]  /*20700*/  LDL.LU.64 R30, [R1+0x1d38] ;  /* 0x001d3800011e7983 */ /* 0x002f220000300a00 */
[----:B------:R-:W-:-:S03]  /*20710*/  IMAD.WIDE R6, R5, 0x4, R6 ;  /* 0x0000000405067825 */ /* 0x000fc600078e0206 */
[----:B------:R1:W-:Y:S04]  /*20720*/  STL.64 [R1+0x1358], R18 ;  /* 0x0013581201007387 */ /* 0x0003e80000100a00 */
[----:B------:R1:W-:Y:S04]  /*20730*/  STL.64 [R1+0x570], R8 ;  /* 0x0005700801007387 */ /* 0x0003e80000100a00 */
[----:B------:R1:W-:Y:S04]  /*20740*/  STL.64 [R1+0x518], R6 ;  /* 0x0005180601007387 */ /* 0x0003e80000100a00 */
[----:B------:R-:W4:Y:S04]  /*20750*/  LDL.LU.64 R28, [R1+0x498] ;  /* 0x00049800011c7983 */ /* 0x000f280000300a00 */
[----:B------:R-:W4:Y:S04]  /*20760*/  LDL.LU.64 R22, [R1+0x488] ;  /* 0x0004880001167983 */ /* 0x000f280000300a00 */
[----:B------:R1:W-:Y:S04]  /*20770*/  LDGSTS.E [R0+0x54200], [R8.64], P5 ;  /* 0x5420000008007fae */ /* 0x0003e8000a921848 */
[----:B-1----:R-:W4:Y:S04]  /*20780*/  LDL.LU.64 R18, [R1+0x478] ;  /* 0x0004780001127983 */ /* 0x002f280000300a00 */
[----:B------:R1:W-:Y:S04]  /*20790*/  LDGSTS.E [R252+0x55200], [R6.64], P5 ;  /* 0x5520000006fc7fae */ /* 0x0003e8000a921848 */
[----:B------:R-:W4:Y:S04]  /*207a0*/  LDL.LU.64 R8, [R1+0x468] ;  /* 0x0004680001087983 */ /* 0x000f280000300a00 */
[----:B-1----:R-:W4:Y:S01]  /*207b0*/  LDL.LU.64 R6, [R1+0x458] ;  /* 0x0004580001067983 */ /* 0x002f220000300a00 */
[----:B------:R-:W-:-:S02]  /*207c0*/  IADD3 R26, R16, 0x100000, RZ ;  /* 0x00100000101a7810 */ /* 0x000fc40007ffe0ff */
[C---:B------:R-:W-:Y:S02]  /*207d0*/  IADD3 R16, R27.reuse, 0x100000, RZ ;  /* 0x001000001b107810 */ /* 0x040fe40007ffe0ff */
[C---:B------:R-:W-:Y:S02]  /*207e0*/  IADD3 R0, R27.reuse, 0x100000, RZ ;  /* 0x001000001b007810 */ /* 0x040fe40007ffe0ff */
[----:B------:R-:W-:Y:S01]  /*207f0*/  IADD3 R252, R27, 0x100000, RZ ;  /* 0x001000001bfc7810 */ /* 0x000fe20007ffe0ff */
[----:B--2---:R-:W-:-:S04]  /*20800*/  IMAD.WIDE R34, R5, 0x4, R34 ;  /* 0x0000000405227825 */ /* 0x004fc800078e0222 */
[C---:B---3--:R-:W-:Y:S01]  /*20810*/  IMAD.WIDE R24, R5.reuse, 0x4, R24 ;  /* 0x0000000405187825 */ /* 0x048fe200078e0218 */
[----:B------:R1:W-:Y:S03]  /*20820*/  STL.64 [R1+0x4e8], R34 ;  /* 0x0004e82201007387 */ /* 0x0003e60000100a00 */
[C---:B----4-:R-:W-:Y:S01]  /*20830*/  IMAD.WIDE R20, R5.reuse, 0x4, R20 ;  /* 0x0000000405147825 */ /* 0x050fe200078e0214 */
[----:B------:R2:W-:Y:S03]  /*20840*/  STL.64 [R1+0x4d8], R24 ;  /* 0x0004d81801007387 */ /* 0x0005e60000100a00 */
[C---:B------:R-:W-:Y:S01]  /*20850*/  IMAD.WIDE R14, R5.reuse, 0x4, R14 ;  /* 0x00000004050e7825 */ /* 0x040fe200078e020e */
[----:B------:R3:W-:Y:S04]  /*20860*/  STL.64 [R1+0x1408], R20 ;  /* 0x0014081401007387 */ /* 0x0007e80000100a00 */
[----:B------:R1:W-:Y:S01]  /*20870*/  LDGSTS.E [R26+0x56200], [R34.64], P5 ;  /* 0x56200000221a7fae */ /* 0x0003e2000a921848 */
[----:B------:R-:W-:-:S03]  /*20880*/  IMAD.WIDE R12, R5, 0x4, R12 ;  /* 0x00000004050c7825 */ /* 0x000fc600078e020c */
[----:B------:R-:W-:Y:S04]  /*20890*/  STL.64 [R1+0x13d0], R14 ;  /* 0x0013d00e01007387 */ /* 0x000fe80000100a00 */
[----:B------:R2:W-:Y:S04]  /*208a0*/  LDGSTS.E [R17+0x57200], [R24.64], P5 ;  /* 0x5720000018117fae */ /* 0x0005e8000a921848 */
[----:B------:R2:W-:Y:S04]  /*208b0*/  STL.64 [R1+0x1390], R12 ;  /* 0x0013900c01007387 */ /* 0x0005e80000100a00 */
[----:B------:R3:W-:Y:S04]  /*208c0*/  LDGSTS.E [R16+0x50400], [R20.64], P5 ;  /* 0x5040000014107fae */ /* 0x0007e8000a921848 */
[----:B-1----:R-:W4:Y:S04]  /*208d0*/  LDL.LU.64 R34, [R1+0x448] ;  /* 0x0004480001227983 */ /* 0x002f280000300a00 */
[----:B------:R1:W-:Y:S04]  /*208e0*/  LDGSTS.E [R0+0x51400], [R14.64], P5 ;  /* 0x514000000e007fae */ /* 0x0003e8000a921848 */
[----:B--2---:R-:W2:Y:S04]  /*208f0*/  LDL.LU.64 R24, [R1+0x438] ;  /* 0x0004380001187983 */ /* 0x004ea80000300a00 */
[----:B------:R1:W-:Y:S04]  /*20900*/  LDGSTS.E [R252+0x52400], [R12.64], P5 ;  /* 0x524000000cfc7fae */ /* 0x0003e8000a921848 */
[----:B---3--:R-:W3:Y:S04]  /*20910*/  LDL.LU.64 R20, [R1+0x428] ;  /* 0x0004280001147983 */ /* 0x008ee80000300a00 */
[----:B-1----:R-:W3:Y:S04]  /*20920*/  LDL.LU.64 R12, [R1+0x418] ;  /* 0x00041800010c7983 */ /* 0x002ee80000300a00 */
[----:B------:R-:W3:Y:S01]  /*20930*/  LDL.LU.64 R14, [R1+0x408] ;  /* 0x00040800010e7983 */ /* 0x000ee20000300a00 */
[----:B------:R-:W-:-:S02]  /*20940*/  IADD3 R26, R27, 0x100000, RZ ;  /* 0x001000001b1a7810 */ /* 0x000fc40007ffe0ff */
[----:B------:R-:W-:Y:S01]  /*20950*/  IADD3 R17, R27, 0x100000, RZ ;  /* 0x001000001b117810 */ /* 0x000fe20007ffe0ff */
[----:B------:R-:W-:-:S04]  /*20960*/  IMAD.WIDE R28, R5, 0x4, R28 ;  /* 0x00000004051c7825 */ /* 0x000fc800078e021c */
[C---:B------:R-:W-:Y:S01]  /*20970*/  IMAD.WIDE R22, R5.reuse, 0x4, R22 ;  /* 0x0000000405167825 */ /* 0x040fe200078e0216 */
[----:B------:R1:W-:Y:S03]  /*20980*/  STL.64 [R1+0x1350], R28 ;  /* 0x0013501c01007387 */ /* 0x0003e60000100a00 */
[C---:B------:R-:W-:Y:S01]  /*20990*/  IMAD.WIDE R18, R5.reuse, 0x4, R18 ;  /* 0x0000000405127825 */ /* 0x040fe200078e0212 */
[----:B------:R1:W-:Y:S03]  /*209a0*/  STL.64 [R1+0x528], R22 ;  /* 0x0005281601007387 */ /* 0x0003e60000100a00 */
[C---:B------:R-:W-:Y:S01]  /*209b0*/  IMAD.WIDE R8, R5.reuse, 0x4, R8 ;  /* 0x0000000405087825 */ /* 0x040fe200078e0208 */
[----:B------:R-:W-:Y:S03]  /*209c0*/  STL.64 [R1+0x4a8], R18 ;  /* 0x0004a81201007387 */ /* 0x000fe60000100a00 */
[----:B------:R-:W-:Y:S01]  /*209d0*/  IMAD.WIDE R6, R5, 0x4, R6 ;  /* 0x0000000405067825 */ /* 0x000fe200078e0206 */
[----:B------:R1:W-:Y:S04]  /*209e0*/  STL.64 [R1+0x468], R8 ;  /* 0x0004680801007387 */ /* 0x0003e80000100a00 */
[----:B------:R1:W-:Y:S04]  /*209f0*/  LDGSTS.E [R26+0x53400], [R28.64], P5 ;  /* 0x534000001c1a7fae */ /* 0x0003e8000a921848 */
[----:B------:R1:W-:Y:S04]  /*20a00*/  STL.64 [R1+0x458], R6 ;  /* 0x0004580601007387 */ /* 0x0003e80000100a00 */
[----:B------:R1:W-:Y:S04]  /*20a10*/  LDGSTS.E [R17+0x54400], [R22.64], P5 ;  /* 0x5440000016117fae */ /* 0x0003e8000a921848 */
[----:B-1----:R-:W3:Y:S04]  /*20a20*/  LDL.LU.64 R28, [R1+0x3f8] ;  /* 0x0003f800011c7983 */ /* 0x002ee80000300a00 */
[----:B------:R1:W-:Y:S04]  /*20a30*/  LDGSTS.E [R16+0x55400], [R18.64], P5 ;  /* 0x5540000012107fae */ /* 0x0003e8000a921848 */
[----:B------:R-:W3:Y:S04]  /*20a40*/  LDL.LU.64 R22, [R1+0x3e8] ;  /* 0x0003e80001167983 */ /* 0x000ee80000300a00 */
[----:B------:R1:W-:Y:S04]  /*20a50*/  LDGSTS.E [R0+0x56400], [R8.64], P5 ;  /* 0x5640000008007fae */ /* 0x0003e8000a921848 */
[----:B-1----:R-:W3:Y:S04]  /*20a60*/  LDL.LU.64 R16, [R1+0x3d8] ;  /* 0x0003d80001107983 */ /* 0x002ee80000300a00 */
[----:B------:R1:W-:Y:S04]  /*20a70*/  LDGSTS.E [R252+0x57400], [R6.64], P5 ;  /* 0x5740000006fc7fae */ /* 0x0003e8000a921848 */
[----:B------:R-:W3:Y:S04]  /*20a80*/  LDL.LU.64 R8, [R1+0x3c8] ;  /* 0x0003c80001087983 */ /* 0x000ee80000300a00 */
[----:B-1----:R-:W3:Y:S01]  /*20a90*/  LDL.LU.64 R6, [R1+0x3b8] ;  /* 0x0003b80001067983 */ /* 0x002ee20000300a00 */
[----:B------:R-:W-:-:S05]  /*20aa0*/  IMAD.SHL.U32 R250, R250, 0x4, RZ ;  /* 0x00000004fafa7824 */ /* 0x000fca00078e00ff */
[----:B------:R-:W-:-:S04]  /*20ab0*/  LOP3.LUT R250, R250, 0x30, RZ, 0x3c, !PT ;  /* 0x00000030fafa7812 */ /* 0x000fc800078e3cff */
[C---:B------:R-:W-:Y:S02]  /*20ac0*/  IADD3 R26, R250.reuse, 0x100000, RZ ;  /* 0x00100000fa1a7810 */ /* 0x040fe40007ffe0ff */
[C---:B------:R-:W-:Y:S02]  /*20ad0*/  IADD3 R19, R250.reuse, 0x100000, RZ ;  /* 0x00100000fa137810 */ /* 0x040fe40007ffe0ff */
[C---:B------:R-:W-:Y:S02]  /*20ae0*/  IADD3 R18, R250.reuse, 0x100000, RZ ;  /* 0x00100000fa127810 */ /* 0x040fe40007ffe0ff */
[----:B------:R-:W-:Y:S01]  /*20af0*/  IADD3 R0, R250, 0x100000, RZ ;  /* 0x00100000fa007810 */ /* 0x000fe20007ffe0ff */
[----:B----4-:R-:W-:-:S04]  /*20b00*/  IMAD.WIDE R34, R5, 0x4, R34 ;  /* 0x0000000405227825 */ /* 0x010fc800078e0222 */
[C---:B--2---:R-:W-:Y:S01]  /*20b10*/  IMAD.WIDE R24, R5.reuse, 0x4, R24 ;  /* 0x0000000405187825 */ /* 0x044fe200078e0218 */
[----:B------:R1:W-:Y:S03]  /*20b20*/  STL.64 [R1+0x1400], R34 ;  /* 0x0014002201007387 */ /* 0x0003e60000100a00 */
[C---:B---3--:R-:W-:Y:S01]  /*20b30*/  IMAD.WIDE R20, R5.reuse, 0x4, R20 ;  /* 0x0000000405147825 */ /* 0x048fe200078e0214 */
[----:B------:R-:W-:Y:S03]  /*20b40*/  STL.64 [R1+0x13c8], R24 ;  /* 0x0013c81801007387 */ /* 0x000fe60000100a00 */
[C---:B------:R-:W-:Y:S01]  /*20b50*/  IMAD.WIDE R12, R5.reuse, 0x4, R12 ;  /* 0x00000004050c7825 */ /* 0x040fe200078e020c */
[----:B------:R2:W-:Y:S03]  /*20b60*/  STL.64 [R1+0x1388], R20 ;  /* 0x0013881401007387 */ /* 0x0005e60000100a00 */
        /* <DEDUP_REMOVED lines=9> */
[----:B--2---:R-:W2:Y:S04]  /*20c00*/  LDL.LU.64 R20, [R1+0x370] ;  /* 0x0003700001147983 */ /* 0x004ea80000300a00 */
[----:B-1----:R-:W2:Y:S04]  /*20c10*/  LDL.LU.64 R12, [R1+0x360] ;  /* 0x00036000010c7983 */ /* 0x002ea80000300a00 */
[----:B------:R-:W2:Y:S01]  /*20c20*/  LDL.LU.64 R18, [R1+0x350] ;  /* 0x0003500001127983 */ /* 0x000ea20000300a00 */
[----:B------:R-:W-:-:S02]  /*20c30*/  IADD3 R252, R250, 0x100000, RZ ;  /* 0x00100000fafc7810 */ /* 0x000fc40007ffe0ff */
[----:B------:R-:W-:-:S03]  /*20c40*/  IADD3 R24, R250, 0x100000, RZ ;  /* 0x00100000fa187810 */ /* 0x000fc60007ffe0ff */
[----:B------:R4:W-:Y:S01]  /*20c50*/  LDGSTS.E [R252+0x54600], [R14.64], P5 ;  /* 0x546000000efc7fae */ /* 0x0009e2000a921848 */
[----:B------:R-:W-:Y:S01]  /*20c60*/  IMAD.WIDE R28, R5, 0x4, R28 ;  /* 0x00000004051c7825 */ /* 0x000fe200078e021c */
[----:B------:R-:W-:-:S03]  /*20c70*/  IADD3 R0, R10, 0x100000, RZ ;  /* 0x001000000a007810 */ /* 0x000fc60007ffe0ff */
[C---:B------:R-:W-:Y:S01]  /*20c80*/  IMAD.WIDE R22, R5.reuse, 0x4, R22 ;  /* 0x0000000405167825 */ /* 0x040fe200078e0216 */
[C---:B----4-:R-:W-:Y:S01]  /*20c90*/  IADD3 R15, R250.reuse, 0x100000, RZ ;  /* 0x00100000fa0f7810 */ /* 0x050fe20007ffe0ff */
[----:B------:R-:W-:Y:S01]  /*20ca0*/  STL.64 [R1+0x428], R28 ;  /* 0x0004281c01007387 */ /* 0x000fe20000100a00 */
[----:B------:R-:W-:Y:S01]  /*20cb0*/  IADD3 R14, R250, 0x100000, RZ ;  /* 0x00100000fa0e7810 */ /* 0x000fe20007ffe0ff */
[C---:B------:R-:W-:Y:S02]  /*20cc0*/  IMAD.WIDE R16, R5.reuse, 0x4, R16 ;  /* 0x0000000405107825 */ /* 0x040fe400078e0210 */
[----:B------:R1:W-:Y:S01]  /*20cd0*/  STL.64 [R1+0x3e8], R22 ;  /* 0x0003e81601007387 */ /* 0x0003e20000100a00 */
[----:B------:R-:W-:Y:S01]  /*20ce0*/  IADD3 R252, R10, 0x100000, RZ ;  /* 0x001000000afc7810 */ /* 0x000fe20007ffe0ff */
[C---:B------:R-:W-:Y:S02]  /*20cf0*/  IMAD.WIDE R8, R5.reuse, 0x4, R8 ;  /* 0x0000000405087825 */ /* 0x040fe400078e0208 */
[----:B------:R-:W-:Y:S02]  /*20d00*/  STL.64 [R1+0x408], R16 ;  /* 0x0004081001007387 */ /* 0x000fe40000100a00 */
[----:B------:R-:W-:-:S02]  /*20d10*/  IMAD.WIDE R6, R5, 0x4, R6 ;  /* 0x0000000405067825 */ /* 0x000fc400078e0206 */
[----:B------:R4:W-:Y:S04]  /*20d20*/  STL.64 [R1+0x13f8], R8 ;  /* 0x0013f80801007387 */ /* 0x0009e80000100a00 */
[----:B------:R1:W-:Y:S04]  /*20d30*/  LDGSTS.E [R24+0x55600], [R28.64], P5 ;  /* 0x556000001c187fae */ /* 0x0003e8000a921848 */
[----:B------:R4:W-:Y:S04]  /*20d40*/  STL.64 [R1+0x13c0], R6 ;  /* 0x0013c00601007387 */ /* 0x0009e80000100a00 */
[----:B------:R4:W-:Y:S04]  /*20d50*/  LDGSTS.E [R15+0x56600], [R22.64], P5 ;  /* 0x56600000160f7fae */ /* 0x0009e8000a921848 */
[----:B-1----:R-:W2:Y:S04]  /*20d60*/  LDL.LU.64 R24, [R1+0x340] ;  /* 0x0003400001187983 */ /* 0x002ea80000300a00 */
[----:B------:R1:W-:Y:S04]  /*20d70*/  LDGSTS.E [R14+0x57600], [R16.64], P5 ;  /* 0x57600000100e7fae */ /* 0x0003e8000a921848 */
[----:B----4-:R-:W4:Y:S04]  /*20d80*/  LDL.LU.64 R22, [R1+0x330] ;  /* 0x0003300001167983 */ /* 0x010f280000300a00 */
[----:B------:R1:W-:Y:S04]  /*20d90*/  LDGSTS.E [R0+0x50800], [R8.64], P5 ;  /* 0x5080000008007fae */ /* 0x0003e8000a921848 */
[----:B-1----:R-:W4:Y:S04]  /*20da0*/  LDL.LU.64 R14, [R1+0x320] ;  /* 0x00032000010e7983 */ /* 0x002f280000300a00 */
[----:B------:R1:W-:Y:S04]  /*20db0*/  LDGSTS.E [R252+0x51800], [R6.64], P5 ;  /* 0x5180000006fc7fae */ /* 0x0003e8000a921848 */
[----:B------:R-:W4:Y:S04]  /*20dc0*/  LDL.LU.64 R8, [R1+0x310] ;  /* 0x0003100001087983 */ /* 0x000f280000300a00 */
[----:B-1----:R-:W4:Y:S01]  /*20dd0*/  LDL.LU.64 R6, [R1+0x300] ;  /* 0x0003000001067983 */ /* 0x002f220000300a00 */
[----:B------:R-:W-:-:S02]  /*20de0*/  IADD3 R28, R10, 0x100000, RZ ;  /* 0x001000000a1c7810 */ /* 0x000fc40007ffe0ff */
[C---:B------:R-:W-:Y:S02]  /*20df0*/  IADD3 R17, R10.reuse, 0x100000, RZ ;  /* 0x001000000a117810 */ /* 0x040fe40007ffe0ff */
[----:B------:R-:W-:Y:S02]  /*20e00*/  IADD3 R16, R10, 0x100000, RZ ;  /* 0x001000000a107810 */ /* 0x000fe40007ffe0ff */
[----:B------:R-:W-:Y:S01]  /*20e10*/  LOP3.LUT R29, R251, 0x50, RZ, 0x3c, !PT ;  /* 0x00000050fb1d7812 */ /* 0x000fe200078e3cff */
[----:B---3--:R-:W-:-:S04]  /*20e20*/  IMAD.WIDE R34, R5, 0x4, R34 ;  /* 0x0000000405227825 */ /* 0x008fc800078e0222 */
[C---:B------:R-:W-:Y:S01]  /*20e30*/  IMAD.WIDE R26, R5.reuse, 0x4, R26 ;  /* 0x00000004051a7825 */ /* 0x040fe200078e021a */
[----:B------:R-:W-:Y:S03]  /*20e40*/  STL.64 [R1+0x1380], R34 ;  /* 0x0013802201007387 */ /* 0x000fe60000100a00 */
[C---:B--2---:R-:W-:Y:S01]  /*20e50*/  IMAD.WIDE R20, R5.reuse, 0x4, R20 ;  /* 0x0000000405147825 */ /* 0x044fe200078e0214 */
[----:B------:R1:W-:Y:S03]  /*20e60*/  STL.64 [R1+0x1340], R26 ;  /* 0x0013401a01007387 */ /* 0x0003e60000100a00 */
[C---:B------:R-:W-:Y:S01]  /*20e70*/  IMAD.WIDE R12, R5.reuse, 0x4, R12 ;  /* 0x00000004050c7825 */ /* 0x040fe200078e020c */
[----:B------:R2:W-:Y:S03]  /*20e80*/  STL.64 [R1+0x1318], R20 ;  /* 0x0013181401007387 */ /* 0x0005e60000100a00 */
[----:B------:R-:W-:Y:S01]  /*20e90*/  IMAD.WIDE R18, R5, 0x4, R18 ;  /* 0x0000000405127825 */ /* 0x000fe200078e0212 */
[----:B------:R3:W-:Y:S04]  /*20ea0*/  LDGSTS.E [R28+0x52800], [R34.64], P5 ;  /* 0x52800000221c7fae */ /* 0x0007e8000a921848 */
[----:B------:R1:W-:Y:S04]  /*20eb0*/  STL.64 [R1+0x498], R12 ;  /* 0x0004980c01007387 */ /* 0x0003e80000100a00 */
[----:B------:R1:W-:Y:S04]  /*20ec0*/  LDGSTS.E [R17+0x53800], [R26.64], P5 ;  /* 0x538000001a117fae */ /* 0x0003e8000a921848 */
[----:B------:R2:W-:Y:S04]  /*20ed0*/  STL.64 [R1+0x418], R18 ;  /* 0x0004181201007387 */ /* 0x0005e80000100a00 */
[----:B------:R2:W-:Y:S04]  /*20ee0*/  LDGSTS.E [R16+0x54800], [R20.64], P5 ;  /* 0x5480000014107fae */ /* 0x0005e8000a921848 */
[----:B-1----:R-:W3:Y:S04]  /*20ef0*/  LDL.LU.64 R26, [R1+0x2f0] ;  /* 0x0002f000011a7983 */ /* 0x002ee80000300a00 */
[----:B------:R1:W-:Y:S04]  /*20f00*/  LDGSTS.E [R0+0x55800], [R12.64], P5 ;  /* 0x558000000c007fae */ /* 0x0003e8000a921848 */
[----:B--2---:R-:W2:Y:S04]  /*20f10*/  LDL.LU.64 R20, [R1+0x2e0] ;  /* 0x0002e00001147983 */ /* 0x004ea80000300a00 */
[----:B------:R-:W2:Y:S04]  /*20f20*/  LDL.LU.64 R16, [R1+0x2d0] ;  /* 0x0002d00001107983 */ /* 0x000ea80000300a00 */
[----:B-1----:R-:W2:Y:S04]  /*20f30*/  LDL.LU.64 R12, [R1+0x2c0] ;  /* 0x0002c000010c7983 */ /* 0x002ea80000300a00 */
[----:B------:R-:W2:Y:S04]  /*20f40*/  LDL.LU.64 R250, [R1+0x2b0] ;  /* 0x0002b00001fa7983 */ /* 0x000ea80000300a00 */
[----:B------:R1:W-:Y:S01]  /*20f50*/  LDGSTS.E [R252+0x56800], [R18.64], P5 ;  /* 0x5680000012fc7fae */ /* 0x0003e2000a921848 */
[----:B------:R-:W-:Y:S01]  /*20f60*/  IADD3 R0, R29, 0x100000, RZ ;  /* 0x001000001d007810 */ /* 0x000fe20007ffe0ff */
[----:B------:R-:W-:Y:S01]  /*20f70*/  IMAD.WIDE R24, R5, 0x4, R24 ;  /* 0x0000000405187825 */ /* 0x000fe200078e0218 */
[----:B-1----:R-:W-:-:S02]  /*20f80*/  IADD3 R19, R10, 0x100000, RZ ;  /* 0x001000000a137810 */ /* 0x002fc40007ffe0ff */
[C---:B------:R-:W-:Y:S02]  /*20f90*/  IADD3 R18, R29.reuse, 0x100000, RZ ;  /* 0x001000001d127810 */ /* 0x040fe40007ffe0ff */
[----:B------:R-:W-:Y:S01]  /*20fa0*/  IADD3 R10, R29, 0x100000, RZ ;  /* 0x001000001d0a7810 */ /* 0x000fe20007ffe0ff */
[C---:B----4-:R-:W-:Y:S01]  /*20fb0*/  IMAD.WIDE R22, R5.reuse, 0x4, R22 ;  /* 0x0000000405167825 */ /* 0x050fe200078e0216 */
[----:B------:R1:W-:Y:S03]  /*20fc0*/  STL.64 [R1+0x3d8], R24 ;  /* 0x0003d81801007387 */ /* 0x0003e60000100a00 */
[C---:B------:R-:W-:Y:S01]  /*20fd0*/  IMAD.WIDE R14, R5.reuse, 0x4, R14 ;  /* 0x00000004050e7825 */ /* 0x040fe200078e020e */
[----:B------:R-:W-:Y:S04]  /*20fe0*/  STL.64 [R1+0x13f0], R22 ;  /* 0x0013f01601007387 */ /* 0x000fe80000100a00 */
[----:B------:R1:W-:Y:S01]  /*20ff0*/  LDGSTS.E [R19+0x57800], [R24.64], P5 ;  /* 0x5780000018137fae */ /* 0x0003e2000a921848 */
[----:B------:R-:W-:-:S03]  /*21000*/  IMAD.WIDE R8, R5, 0x4, R8 ;  /* 0x0000000405087825 */ /* 0x000fc600078e0208 */
[----:B------:R-:W-:Y:S04]  /*21010*/  STL.64 [R1+0x13b8], R14 ;  /* 0x0013b80e01007387 */ /* 0x000fe80000100a00 */
[----:B------:R4:W-:Y:S01]  /*21020*/  LDGSTS.E [R18+0x50a00], [R22.64], P5 ;  /* 0x50a0000016127fae */ /* 0x0009e2000a921848 */
[----:B------:R-:W-:-:S03]  /*21030*/  IMAD.WIDE R6, R5, 0x4, R6 ;  /* 0x0000000405067825 */ /* 0x000fc600078e0206 */
[----:B------:R1:W-:Y:S04]  /*21040*/  STL.64 [R1+0x1378], R8 ;  /* 0x0013780801007387 */ /* 0x0003e80000100a00 */
[----:B------:R1:W-:Y:S04]  /*21050*/  LDGSTS.E [R10+0x51a00], [R14.64], P5 ;  /* 0x51a000000e0a7fae */ /* 0x0003e8000a921848 */
[----:B------:R4:W-:Y:S04]  /*21060*/  STL.64 [R1+0x1338], R6 ;  /* 0x0013380601007387 */ /* 0x0009e80000100a00 */
[----:B------:R4:W-:Y:S04]  /*21070*/  LDGSTS.E [R0+0x52a00], [R8.64], P5 ;  /* 0x52a0000008007fae */ /* 0x0009e8000a921848 */
[----:B-1----:R-:W2:Y:S01]  /*21080*/  LDL.LU.64 R24, [R1+0x2a0] ;  /* 0x0002a00001187983 */ /* 0x002ea20000300a00 */
[----:B------:R-:W-:-:S05]  /*21090*/  IADD3 R252, R29, 0x100000, RZ ;  /* 0x001000001dfc7810 */ /* 0x000fca0007ffe0ff */
[----:B------:R1:W-:Y:S04]  /*210a0*/  LDGSTS.E [R252+0x53a00], [R6.64], P5 ;  /* 0x53a0000006fc7fae */ /* 0x0003e8000a921848 */
[----:B----4-:R-:W4:Y:S04]  /*210b0*/  LDL.LU.64 R8, [R1+0x290] ;  /* 0x0002900001087983 */ /* 0x010f280000300a00 */
[----:B------:R-:W4:Y:S04]  /*210c0*/  LDL.LU.64 R14, [R1+0x280] ;  /* 0x00028000010e7983 */ /* 0x000f280000300a00 */
[----:B------:R-:W4:Y:S01]  /*210d0*/  LDL.LU.64 R18, [R1+0x250] ;  /* 0x0002500001127983 */ /* 0x000f220000300a00 */
[----:B------:R-:W-:-:S03]  /*210e0*/  IADD3 R23, R29, 0x100000, RZ ;  /* 0x001000001d177810 */ /* 0x000fc60007ffe0ff */
[----:B-1----:R-:W4:Y:S01]  /*210f0*/  LDL.LU.64 R6, [R1+0x240] ;  /* 0x0002400001067983 */ /* 0x002f220000300a00 */
[----:B------:R-:W-:Y:S01]  /*21100*/  IADD3 R22, R29, 0x100000, RZ ;  /* 0x001000001d167810 */ /* 0x000fe20007ffe0ff */
[----:B---3--:R-:W-:-:S04]  /*21110*/  IMAD.WIDE R28, R5, 0x4, R26 ;  /* 0x00000004051c7825 */ /* 0x008fc800078e021a */
[C---:B--2---:R-:W-:Y:S01]  /*21120*/  IMAD.WIDE R26, R5.reuse, 0x4, R20 ;  /* 0x00000004051a7825 */ /* 0x044fe200078e0214 */
[----:B------:R-:W-:Y:S03]  /*21130*/  STL.64 [R1+0x1310], R28 ;  /* 0x0013101c01007387 */ /* 0x000fe60000100a00 */
[C---:B------:R-:W-:Y:S01]  /*21140*/  IMAD.WIDE R20, R5.reuse, 0x4, R16 ;  /* 0x0000000405147825 */ /* 0x040fe200078e0210 */
[----:B------:R1:W-:Y:S03]  /*21150*/  STL.64 [R1+0x508], R26 ;  /* 0x0005081a01007387 */ /* 0x0003e60000100a00 */
[C---:B------:R-:W-:Y:S01]  /*21160*/  IMAD.WIDE R16, R5.reuse, 0x4, R12 ;  /* 0x0000000405107825 */ /* 0x040fe200078e020c */
[----:B------:R2:W-:Y:S03]  /*21170*/  STL.64 [R1+0x488], R20 ;  /* 0x0004881401007387 */ /* 0x0005e60000100a00 */
[----:B------:R-:W-:Y:S01]  /*21180*/  IMAD.WIDE R12, R5, 0x4, R250 ;  /* 0x00000004050c7825 */ /* 0x000fe200078e02fa */
[----:B------:R3:W-:Y:S04]  /*21190*/  LDGSTS.E [R23+0x54a00], [R28.64], P5 ;  /* 0x54a000001c177fae */ /* 0x0007e8000a921848 */
[----:B------:R-:W-:Y:S04]  /*211a0*/  STL.64 [R1+0x380], R16 ;  /* 0x0003801001007387 */ /* 0x000fe80000100a00 */
[----:B------:R3:W-:Y:S04]  /*211b0*/  LDGSTS.E [R22+0x55a00], [R26.64], P5 ;  /* 0x55a000001a167fae */ /* 0x0007e8000a921848 */
[----:B------:R1:W-:Y:S01]  /*211c0*/  STL.64 [R1+0x13e8], R12 ;  /* 0x0013e80c01007387 */ /* 0x0003e20000100a00 */
[----:B------:R-:W-:-:S03]  /*211d0*/  IADD3 R252, R11, 0x100000, RZ ;  /* 0x001000000bfc7810 */ /* 0x000fc60007ffe0ff */
[----:B------:R2:W-:Y:S04]  /*211e0*/  LDGSTS.E [R10+0x56a00], [R20.64], P5 ;  /* 0x56a00000140a7fae */ /* 0x0005e8000a921848 */
[----:B---3--:R-:W3:Y:S04]  /*211f0*/  LDL.LU.64 R22, [R1+0x230] ;  /* 0x0002300001167983 */ /* 0x008ee80000300a00 */
[----:B-1----:R-:W3:Y:S04]  /*21200*/  LDL.LU.64 R26, [R1+0x220] ;  /* 0x00022000011a7983 */ /* 0x002ee80000300a00 */
[----:B------:R-:W3:Y:S04]  /*21210*/  LDL.LU.64 R250, [R1+0x270] ;  /* 0x0002700001fa7983 */ /* 0x000ee80000300a00 */
[----:B------:R1:W-:Y:S04]  /*21220*/  LDGSTS.E [R0+0x57a00], [R16.64], P5 ;  /* 0x57a0000010007fae */ /* 0x0003e8000a921848 */
[----:B------:R1:W-:Y:S04]  /*21230*/  LDGSTS.E [R252+0x50c00], [R12.64], P5 ;  /* 0x50c000000cfc7fae */ /* 0x0003e8000a921848 */
[----:B--2---:R-:W2:Y:S04]  /*21240*/  LDL.LU.64 R20, [R1+0x268] ;  /* 0x0002680001147983 */ /* 0x004ea80000300a00 */
[----:B-1----:R-:W2:Y:S01]  /*21250*/  LDL.LU.64 R12, [R1+0x260] ;  /* 0x00026000010c7983 */ /* 0x002ea20000300a00 */
[----:B------:R-:W-:-:S02]  /*21260*/  IADD3 R0, R11, 0x100000, RZ ;  /* 0x001000000b007810 */ /* 0x000fc40007ffe0ff */
[C---:B------:R-:W-:Y:S02]  /*21270*/  IADD3 R17, R11.reuse, 0x100000, RZ ;  /* 0x001000000b117810 */ /* 0x040fe40007ffe0ff */
[----:B------:R-:W-:Y:S01]  /*21280*/  IADD3 R16, R11, 0x100000, RZ ;  /* 0x001000000b107810 */ /* 0x000fe20007ffe0ff */
[----:B------:R-:W-:-:S04]  /*21290*/  IMAD.WIDE R34, R5, 0x4, R24 ;  /* 0x0000000405227825 */ /* 0x000fc800078e0218 */
[----:B----4-:R-:W-:Y:S01]  /*212a0*/  IMAD.WIDE R28, R5, 0x4, R8 ;  /* 0x00000004051c7825 */ /* 0x010fe200078e0208 */
[----:B------:R-:W-:Y:S01]  /*212b0*/  IADD3 R10, R11, 0x100000, RZ ;  /* 0x001000000b0a7810 */ /* 0x000fe20007ffe0ff */
[----:B------:R-:W4:Y:S02]  /*212c0*/  LDL.LU.64 R8, [R1+0x258] ;  /* 0x0002580001087983 */ /* 0x000f240000300a00 */
[C---:B------:R-:W-:Y:S02]  /*212d0*/  IMAD.WIDE R24, R5.reuse, 0x4, R14 ;  /* 0x0000000405187825 */ /* 0x040fe400078e020e */
[----:B------:R1:W-:Y:S02]  /*212e0*/  STL.64 [R1+0x13b0], R34 ;  /* 0x0013b02201007387 */ /* 0x0003e40000100a00 */
[C---:B------:R-:W-:Y:S02]  /*212f0*/  IMAD.WIDE R14, R5.reuse, 0x4, R18 ;  /* 0x00000004050e7825 */ /* 0x040fe400078e0212 */
[----:B------:R-:W-:Y:S04]  /*21300*/  STL.64 [R1+0x1370], R28 ;  /* 0x0013701c01007387 */ /* 0x000fe80000100a00 */
[----:B------:R-:W4:Y:S01]  /*21310*/  LDL.LU.64 R18, [R1+0x248] ;  /* 0x0002480001127983 */ /* 0x000f220000300a00 */
[----:B------:R-:W-:-:S03]  /*21320*/  IMAD.WIDE R6, R5, 0x4, R6 ;  /* 0x0000000405067825 */ /* 0x000fc600078e0206 */
[----:B------:R1:W-:Y:S04]  /*21330*/  STL.64 [R1+0x1330], R24 ;  /* 0x0013301801007387 */ /* 0x0003e80000100a00 */
[----:B------:R1:W-:Y:S04]  /*21340*/  LDGSTS.E [R0+0x51c00], [R34.64], P5 ;  /* 0x51c0000022007fae */ /* 0x0003e8000a921848 */
[----:B------:R3:W-:Y:S04]  /*21350*/  LDGSTS.E [R17+0x52c00], [R28.64], P5 ;  /* 0x52c000001c117fae */ /* 0x0007e8000a921848 */
[----:B------:R1:W-:Y:S04]  /*21360*/  LDGSTS.E [R16+0x53c00], [R24.64], P5 ;  /* 0x53c0000018107fae */ /* 0x0003e8000a921848 */
[----:B-1----:R-:W4:Y:S04]  /*21370*/  LDL.LU.64 R34, [R1+0x1d30] ;  /* 0x001d300001227983 */ /* 0x002f280000300a00 */
[----:B------:R1:W-:Y:S04]  /*21380*/  STL.64 [R1+0x548], R14 ;  /* 0x0005480e01007387 */ /* 0x0003e80000100a00 */
[----:B------:R1:W-:Y:S04]  /*21390*/  STL.64 [R1+0x4c8], R6 ;  /* 0x0004c80601007387 */ /* 0x0003e80000100a00 */
[----:B------:R1:W-:Y:S01]  /*213a0*/  LDGSTS.E [R10+0x54c00], [R14.64], P5 ;  /* 0x54c000000e0a7fae */ /* 0x0003e2000a921848 */
[----:B------:R-:W-:-:S03]  /*213b0*/  IADD3 R25, R11, 0x100000, RZ ;  /* 0x001000000b197810 */ /* 0x000fc60007ffe0ff */
[----:B------:R1:W-:Y:S01]  /*213c0*/  LDGSTS.E [R252+0x55c00], [R6.64], P5 ;  /* 0x55c0000006fc7fae */ /* 0x0003e2000a921848 */
[----:B------:R-:W-:-:S03]  /*213d0*/  IADD3 R24, R11, 0x100000, RZ ;  /* 0x001000000b187810 */ /* 0x000fc60007ffe0ff */
[----:B-1----:R-:W4:Y:S04]  /*213e0*/  LDL.LU.64 R14, [R1+0x238] ;  /* 0x00023800010e7983 */ /* 0x002f280000300a00 */
[----:B------:R-:W4:Y:S04]  /*213f0*/  LDL.LU.64 R6, [R1+0x228] ;  /* 0x0002280001067983 */ /* 0x000f280000300a00 */
[----:B------:R-:W4:Y:S01]  /*21400*/  LDL.LU.64 R10, [R1+0x218] ;  /* 0x00021800010a7983 */ /* 0x000f220000300a00 */
[----:B---3--:R-:W-:Y:S01]  /*21410*/  IMAD.WIDE R28, R5, 0x4, R22 ;  /* 0x00000004051c7825 */ /* 0x008fe200078e0216 */
[----:B------:R-:W-:-:S03]  /*21420*/  LOP3.LUT R3, R3, 0x70, RZ, 0x3c, !PT ;  /* 0x0000007003037812 */ /* 0x000fc600078e3cff */
[C---:B------:R-:W-:Y:S01]  /*21430*/  IMAD.WIDE R22, R5.reuse, 0x4, R250 ;  /* 0x0000000405167825 */ /* 0x040fe200078e02fa */
[----:B------:R1:W-:Y:S04]  /*21440*/  LDGSTS.E [R25+0x56c00], [R28.64], P5 ;  /* 0x56c000001c197fae */ /* 0x0003e8000a921848 */
[----:B------:R-:W3:Y:S01]  /*21450*/  LDL.LU.64 R250, [R1+0x210] ;  /* 0x0002100001fa7983 */ /* 0x000ee20000300a00 */
[----:B------:R-:W-:Y:S01]  /*21460*/  IMAD.WIDE R26, R5, 0x4, R26 ;  /* 0x00000004051a7825 */ /* 0x000fe200078e021a */
[C---:B------:R-:W-:Y:S02]  /*21470*/  IADD3 R17, R3.reuse, 0x100000, RZ ;  /* 0x0010000003117810 */ /* 0x040fe40007ffe0ff */
[C---:B------:R-:W-:Y:S01]  /*21480*/  IADD3 R16, R3.reuse, 0x100000, RZ ;  /* 0x0010000003107810 */ /* 0x040fe20007ffe0ff */
[----:B------:R1:W-:Y:S01]  /*21490*/  STL.64 [R1+0x448], R28 ;  /* 0x0004481c01007387 */ /* 0x0003e20000100a00 */
[----:B------:R-:W-:Y:S01]  /*214a0*/  IADD3 R252, R3, 0x100000, RZ ;  /* 0x0010000003fc7810 */ /* 0x000fe20007ffe0ff */
[----:B--2---:R-:W-:-:S02]  /*214b0*/  IMAD.WIDE R20, R5, 0x4, R20 ;  /* 0x0000000405147825 */ /* 0x004fc400078e0214 */
[----:B------:R-:W-:Y:S04]  /*214c0*/  STL.64 [R1+0x3c8], R26 ;  /* 0x0003c81a01007387 */ /* 0x000fe80000100a00 */
[----:B------:R-:W-:Y:S01]  /*214d0*/  STL.64 [R1+0x13e0], R22 ;  /* 0x0013e01601007387 */ /* 0x000fe20000100a00 */
[----:B------:R-:W-:-:S03]  /*214e0*/  IMAD.WIDE R12, R5, 0x4, R12 ;  /* 0x00000004050c7825 */ /* 0x000fc600078e020c */
[----:B------:R2:W-:Y:S04]  /*214f0*/  LDGSTS.E [R24+0x57c00], [R26.64], P5 ;  /* 0x57c000001a187fae */ /* 0x0005e8000a921848 */
[----:B-1----:R-:W2:Y:S04]  /*21500*/  LDL.LU.64 R28, [R1+0x1d28] ;  /* 0x001d2800011c7983 */ /* 0x002ea80000300a00 */
[----:B------:R1:W-:Y:S04]  /*21510*/  LDGSTS.E [R17+0x50e00], [R22.64], P5 ;  /* 0x50e0000016117fae */ /* 0x0003e8000a921848 */
[----:B------:R-:W-:Y:S04]  /*21520*/  STL.64 [R1+0x13a8], R20 ;  /* 0x0013a81401007387 */ /* 0x000fe80000100a00 */
[----:B------:R1:W-:Y:S04]  /*21530*/  LDGSTS.E [R16+0x51e00], [R20.64], P5 ;  /* 0x51e0000014107fae */ /* 0x0003e8000a921848 */
[----:B------:R4:W-:Y:S04]  /*21540*/  STL.64 [R1+0x1368], R12 ;  /* 0x0013680c01007387 */ /* 0x0009e80000100a00 */
[----:B------:R4:W-:Y:S02]  /*21550*/  LDGSTS.E [R252+0x52e00], [R12.64], P5 ;  /* 0x52e000000cfc7fae */ /* 0x0009e4000a921848 */
[----:B----4-:R-:W-:-:S05]  /*21560*/  IMAD.WIDE R12, R5, 0x4, R8 ;  /* 0x00000004050c7825 */ /* 0x010fca00078e0208 */
[----:B------:R4:W-:Y:S01]  /*21570*/  STL.64 [R1+0x1328], R12 ;  /* 0x0013280c01007387 */ /* 0x0009e20000100a00 */
[----:B-1----:R-:W-:-:S03]  /*21580*/  IMAD.WIDE R22, R5, 0x4, R18 ;  /* 0x0000000405167825 */ /* 0x002fc600078e0212 */
[----:B------:R-:W2:Y:S04]  /*21590*/  LDL.LU.64 R20, [R1+0x208] ;  /* 0x0002080001147983 */ /* 0x000ea80000300a00 */
[----:B------:R-:W2:Y:S04]  /*215a0*/  LDL.LU.64 R16, [R1+0x200] ;  /* 0x0002000001107983 */ /* 0x000ea80000300a00 */
[----:B------:R-:W2:Y:S04]  /*215b0*/  LDL.LU.64 R18, [R1+0x1f8] ;  /* 0x0001f80001127983 */ /* 0x000ea80000300a00 */
[----:B------:R-:W-:Y:S04]  /*215c0*/  STL.64 [R1+0x1308], R22 ;  /* 0x0013081601007387 */ /* 0x000fe80000100a00 */
[----:B------:R4:W-:Y:S01]  /*215d0*/  LDGSTS.E [R252+0x53e00], [R12.64], P5 ;  /* 0x53e000000cfc7fae */ /* 0x0009e2000a921848 */
[C---:B------:R-:W-:Y:S01]  /*215e0*/  IADD3 R9, R3.reuse, 0x100000, RZ ;  /* 0x0010000003097810 */ /* 0x040fe20007ffe0ff */
[----:B------:R-:W-:Y:S01]  /*215f0*/  IMAD.MOV.U32 R0, RZ, RZ, c[0x0][0x188] ;  /* 0x00006200ff007624 */ /* 0x000fe200078e00ff */
[----:B------:R-:W-:-:S03]  /*21600*/  IADD3 R8, R3, 0x100000, RZ ;  /* 0x0010000003087810 */ /* 0x000fc60007ffe0ff */
[----:B------:R1:W-:Y:S04]  /*21610*/  LDGSTS.E [R9+0x54e00], [R22.64], P5 ;  /* 0x54e0000016097fae */ /* 0x0003e8000a921848 */
[----:B----4-:R-:W4:Y:S01]  /*21620*/  LDL.LU.64 R12, [R1+0x1d0] ;  /* 0x0001d000010c7983 */ /* 0x010f220000300a00 */
[----:B------:R-:W-:Y:S01]  /*21630*/  SHF.L.U32 R0, R0, 0x7, RZ ;  /* 0x0000000700007819 */ /* 0x000fe200000006ff */
[----:B------:R-:W-:-:S04]  /*21640*/  IMAD.WIDE R14, R5, 0x4, R14 ;  /* 0x00000004050e7825 */ /* 0x000fc800078e020e */
[C---:B------:R-:W-:Y:S01]  /*21650*/  IMAD.WIDE R6, R5.reuse, 0x4, R6 ;  /* 0x0000000405067825 */ /* 0x040fe200078e0206 */
[----:B------:R1:W-:Y:S04]  /*21660*/  STL.64 [R1+0x1300], R14 ;  /* 0x0013000e01007387 */ /* 0x0003e80000100a00 */
[----:B------:R1:W-:Y:S04]  /*21670*/  LDGSTS.E [R8+0x55e00], [R14.64], P5 ;  /* 0x55e000000e087fae */ /* 0x0003e8000a921848 */
[----:B------:R-:W-:Y:S04]  /*21680*/  STL.64 [R1+0x12f8], R6 ;  /* 0x0012f80601007387 */ /* 0x000fe80000100a00 */
[----:B------:R1:W-:Y:S02]  /*21690*/  STL [R1+0x1c58], R5 ;  /* 0x001c580501007387 */ /* 0x0003e40000100800 */
[----:B-1----:R-:W-:-:S02]  /*216a0*/  IMAD.WIDE R14, R5, 0x4, R10 ;  /* 0x00000004050e7825 */ /* 0x002fc400078e020a */
[----:B------:R3:W-:Y:S04]  /*216b0*/  LDGSTS.E [R252+0x56e00], [R6.64], P5 ;  /* 0x56e0000006fc7fae */ /* 0x0007e8000a921848 */
[----:B------:R1:W-:Y:S01]  /*216c0*/  STL.64 [R1+0x370], R14 ;  /* 0x0003700e01007387 */ /* 0x0003e20000100a00 */
[----:B------:R-:W-:Y:S01]  /*216d0*/  IADD3 R3, R3, 0x100000, RZ ;  /* 0x0010000003037810 */ /* 0x000fe20007ffe0ff */
[----:B------:R-:W-:Y:S01]  /*216e0*/  IMAD.SHL.U32 R5, R2, 0x4, RZ ;  /* 0x0000000402057824 */ /* 0x000fe200078e00ff */
[----:B------:R-:W-:-:S03]  /*216f0*/  IADD3 R2, R4, -0x199, RZ ;  /* 0xfffffe6704027810 */ /* 0x000fc60007ffe0ff */
[----:B------:R1:W-:Y:S01]  /*21700*/  LDGSTS.E [R3+0x57e00], [R14.64], P5 ;  /* 0x57e000000e037fae */ /* 0x0003e2000a921848 */
[----:B------:R-:W-:-:S03]  /*21710*/  ISETP.GE.U32.AND P5, PT, R2, 0x7ffffde8, PT ;  /* 0x7ffffde80200780c */ /* 0x000fc60003fa6070 */
[----:B------:R-:W0:Y:S01]  /*21720*/  LDGDEPBAR ;  /* 0x00000000000079af */ /* 0x000e220000000000 */
[----:B---3--:R-:W-:-:S03]  /*21730*/  IMAD.WIDE R6, R0, 0x4, R250 ;  /* 0x0000000400067825 */ /* 0x008fc600078e02fa */
[----:B------:R-:W3:Y:S04]  /*21740*/  LDL.LU.64 R250, [R1+0x1c8] ;  /* 0x0001c80001fa7983 */ /* 0x000ee80000300a00 */
[----:B------:R-:W3:Y:S04]  /*21750*/  LDL.LU.64 R8, [R1+0x1c0] ;  /* 0x0001c00001087983 */ /* 0x000ee80000300a00 */
[----:B------:R-:W3:Y:S04]  /*21760*/  LDL.LU.64 R10, [R1+0x1b8] ;  /* 0x0001b800010a7983 */ /* 0x000ee80000300a00 */
[----:B------:R2:W-:Y:S04]  /*21770*/  STL.64 [R1+0x6c0], R6 ;  /* 0x0006c00601007387 */ /* 0x0005e80000100a00 */
[----:B-1----:R-:W3:Y:S01]  /*21780*/  LDL.LU.64 R2, [R1+0x190] ;  /* 0x0001900001027983 */ /* 0x002ee20000300a00 */
[----:B------:R-:W-:-:S03]  /*21790*/  IADD3 R252, R5, 0x100000, RZ ;  /* 0x0010000005fc7810 */ /* 0x000fc60007ffe0ff */
[----:B------:R-:W-:Y:S01]  /*217a0*/  BAR.SYNC.DEFER_BLOCKING 0x0 ;  /* 0x0000000000007b1d */ /* 0x000fe20000010000 */
[----:B------:R-:W-:-:S05]  /*217b0*/  IADD3 R15, R5, 0x100000, RZ ;  /* 0x00100000050f7810 */ /* 0x000fca0007ffe0ff */
[----:B------:R-:W-:Y:S01]  /*217c0*/  @!PT LDS RZ, [RZ] ;  /* 0x00000000fffff984 */ /* 0x000fe20000000800 */
[----:B------:R-:W-:Y:S01]  /*217d0*/  @!PT LDS RZ, [RZ] ;  /* 0x00000000fffff984 */ /* 0x000fe20000000800 */
[----:B------:R-:W-:Y:S01]  /*217e0*/  @!PT LDS RZ, [RZ] ;  /* 0x00000000fffff984 */ /* 0x000fe20000000800 */
[----:B------:R1:W-:Y:S01]  /*217f0*/  LDGSTS.E [R252+-0x40000], [R6.64], !P4 ;  /* 0xc000000006fc7fae */ /* 0x0003e2000e121848 */
[----:B--2---:R-:W-:-:S04]  /*21800*/  IMAD.WIDE R26, R0, 0x4, R20 ;  /* 0x00000004001a7825 */ /* 0x004fc800078e0214 */
[C---:B------:R-:W-:Y:S01]  /*21810*/  IMAD.WIDE R24, R0.reuse, 0x4, R16 ;  /* 0x0000000400187825 */ /* 0x040fe200078e0210 */
[----:B------:R-:W-:Y:S03]  /*21820*/  STL.64 [R1+0x6b8], R26 ;  /* 0x0006b81a01007387 */ /* 0x000fe60000100a00 */
[C---:B------:R-:W-:Y:S01]  /*21830*/  IMAD.WIDE R22, R0.reuse, 0x4, R18 ;  /* 0x0000000400167825 */ /* 0x040fe200078e0212 */
[----:B------:R2:W-:Y:S01]  /*21840*/  STL.64 [R1+0x6b0], R24 ;  /* 0x0006b01801007387 */ /* 0x0005e20000100a00 */
[C---:B-1----:R-:W-:Y:S02]  /*21850*/  IADD3 R7, R5.reuse, 0x100000, RZ ;  /* 0x0010000005077810 */ /* 0x042fe40007ffe0ff */
[----:B------:R-:W-:Y:S01]  /*21860*/  IADD3 R6, R5, 0x100000, RZ ;  /* 0x0010000005067810 */ /* 0x000fe20007ffe0ff */
[----:B------:R-:W3:Y:S04]  /*21870*/  LDL.LU.64 R20, [R1+0x188] ;  /* 0x0001880001147983 */ /* 0x000ee80000300a00 */
[----:B------:R1:W-:Y:S04]  /*21880*/  STL.64 [R1+0x6a8], R22 ;  /* 0x0006a81601007387 */ /* 0x0003e80000100a00 */
[----:B------:R-:W3:Y:S04]  /*21890*/  LDL.LU.64 R16, [R1+0x180] ;  /* 0x0001800001107983 */ /* 0x000ee80000300a00 */
[----:B------:R-:W3:Y:S01]  /*218a0*/  LDL.LU.64 R18, [R1+0x178] ;  /* 0x0001780001127983 */ /* 0x000ee20000300a00 */
[----:B----4-:R-:W-:-:S03]  /*218b0*/  IMAD.WIDE R12, R0, 0x4, R12 ;  /* 0x00000004000c7825 */ /* 0x010fc600078e020c */
[----:B------:R4:W-:Y:S04]  /*218c0*/  LDGSTS.E [R7+-0x3fe00], [R26.64], !P4 ;  /* 0xc02000001a077fae */ /* 0x0009e8000e121848 */
[----:B------:R1:W-:Y:S04]  /*218d0*/  STL.64 [R1+0x12f0], R12 ;  /* 0x0012f00c01007387 */ /* 0x0003e80000100a00 */
[----:B------:R4:W-:Y:S04]  /*218e0*/  LDGSTS.E [R6+-0x3fc00], [R24.64], !P4 ;  /* 0xc040000018067fae */ /* 0x0009e8000e121848 */
[----:B------:R1:W-:Y:S04]  /*218f0*/  LDGSTS.E [R15+-0x3fa00], [R22.64], !P4 ;  /* 0xc0600000160f7fae */ /* 0x0003e8000e121848 */
[----:B------:R1:W-:Y:S04]  /*21900*/  LDGSTS.E [R252+-0x3e000], [R12.64], !P0 ;  /* 0xc20000000cfc7fae */ /* 0x0003e8000c121848 */
[----:B----4-:R-:W4:Y:S01]  /*21910*/  LDL.LU.64 R6, [R1+0x150] ;  /* 0x0001500001067983 */ /* 0x010f220000300a00 */
[----:B--2---:R-:W-:Y:S01]  /*21920*/  IADD3 R25, R5, 0x100000, RZ ;  /* 0x0010000005197810 */ /* 0x004fe20007ffe0ff */
[----:B---3--:R-:W-:-:S04]  /*21930*/  IMAD.WIDE R250, R0, 0x4, R250 ;  /* 0x0000000400fa7825 */ /* 0x008fc800078e02fa */
[C---:B------:R-:W-:Y:S01]  /*21940*/  IMAD.WIDE R26, R0.reuse, 0x4, R8 ;  /* 0x00000004001a7825 */ /* 0x040fe200078e0208 */
[----:B------:R2:W-:Y:S03]  /*21950*/  STL.64 [R1+0x12e8], R250 ;  /* 0x0012e8fa01007387 */ /* 0x0005e60000100a00 */
[C---:B-1----:R-:W-:Y:S01]  /*21960*/  IMAD.WIDE R22, R0.reuse, 0x4, R10 ;  /* 0x0000000400167825 */ /* 0x042fe200078e020a */
[----:B------:R1:W-:Y:S04]  /*21970*/  STL.64 [R1+0x12e0], R26 ;  /* 0x0012e01a01007387 */ /* 0x0003e80000100a00 */
[----:B------:R-:W3:Y:S04]  /*21980*/  LDL.LU.64 R12, [R1+0x148] ;  /* 0x00014800010c7983 */ /* 0x000ee80000300a00 */
[----:B------:R-:W-:Y:S01]  /*21990*/  STL.64 [R1+0x12d8], R22 ;  /* 0x0012d81601007387 */ /* 0x000fe20000100a00 */
[----:B------:R-:W-:-:S03]  /*219a0*/  IMAD.WIDE R10, R0, 0x4, R2 ;  /* 0x00000004000a7825 */ /* 0x000fc600078e0202 */
[----:B------:R-:W3:Y:S04]  /*219b0*/  LDL.LU.64 R8, [R1+0x140] ;  /* 0x0001400001087983 */ /* 0x000ee80000300a00 */
[----:B------:R-:W3:Y:S04]  /*219c0*/  LDL.LU.64 R2, [R1+0x138] ;  /* 0x0001380001027983 */ /* 0x000ee80000300a00 */
[----:B------:R1:W-:Y:S04]  /*219d0*/  STL.64 [R1+0x12d0], R10 ;  /* 0x0012d00a01007387 */ /* 0x0003e80000100a00 */
[----:B------:R2:W-:Y:S04]  /*219e0*/  LDGSTS.E [R25+-0x3de00], [R250.64], !P0 ;  /* 0xc2200000fa197fae */ /* 0x0005e8000c121848 */
[----:B--2---:R-:W2:Y:S01]  /*219f0*/  LDL.LU.64 R250, [R1+0x110] ;  /* 0x0001100001fa7983 */ /* 0x004ea20000300a00 */
[----:B------:R-:W-:-:S05]  /*21a00*/  IADD3 R24, R5, 0x100000, RZ ;  /* 0x0010000005187810 */ /* 0x000fca0007ffe0ff */
[----:B------:R1:W-:Y:S04]  /*21a10*/  LDGSTS.E [R24+-0x3dc00], [R26.64], !P0 ;  /* 0xc24000001a187fae */ /* 0x0003e8000c121848 */
[----:B------:R1:W-:Y:S04]  /*21a20*/  LDGSTS.E [R15+-0x3da00], [R22.64], !P0 ;  /* 0xc2600000160f7fae */ /* 0x0003e8000c121848 */
[----:B------:R1:W-:Y:S01]  /*21a30*/  LDGSTS.E [R252+-0x3c000], [R10.64], !P1 ;  /* 0xc40000000afc7fae */ /* 0x0003e2000c921848 */
[----:B------:R-:W-:Y:S01]  /*21a40*/  IADD3 R14, R4, -0x19d, RZ ;  /* 0xfffffe63040e7810 */ /* 0x000fe20007ffe0ff */
[----:B-1----:R-:W-:Y:S01]  /*21a50*/  IMAD.WIDE R26, R0, 0x4, R20 ;  /* 0x00000004001a7825 */ /* 0x002fe200078e0214 */
[----:B------:R-:W-:-:S02]  /*21a60*/  IADD3 R11, R5, 0x100000, RZ ;  /* 0x00100000050b7810 */ /* 0x000fc40007ffe0ff */
[----:B------:R-:W-:Y:S01]  /*21a70*/  IADD3 R10, R5, 0x100000, RZ ;  /* 0x00100000050a7810 */ /* 0x000fe20007ffe0ff */
        /* <DEDUP_REMOVED lines=8> */
[----:B------:R1:W-:Y:S01]  /*21b00*/  LDGSTS.E [R11+-0x3be00], [R26.64], !P1 ;  /* 0xc42000001a0b7fae */ /* 0x0003e2000c921848 */
[----:B----4-:R-:W-:-:S03]  /*21b10*/  IMAD.WIDE R6, R0, 0x4, R6 ;  /* 0x0000000400067825 */ /* 0x010fc600078e0206 */
[----:B------:R1:W-:Y:S04]  /*21b20*/  LDGSTS.E [R10+-0x3bc00], [R24.64], !P1 ;  /* 0xc4400000180a7fae */ /* 0x0003e8000c921848 */
[----:B------:R4:W-:Y:S01]  /*21b30*/  STL.64 [R1+0x12b0], R6 ;  /* 0x0012b00601007387 */ /* 0x0009e20000100a00 */
[----:B------:R-:W-:Y:S02]  /*21b40*/  ISETP.GE.U32.AND P4, PT, R14, 0x7ffffde4, PT ;  /* 0x7ffffde40e00780c */ /* 0x000fe40003f86070 */
[----:B------:R-:W-:Y:S01]  /*21b50*/  IADD3 R14, R4, -0x1a1, RZ ;  /* 0xfffffe5f040e7810 */ /* 0x000fe20007ffe0ff */
[----:B------:R3:W-:Y:S04]  /*21b60*/  LDGSTS.E [R15+-0x3ba00], [R22.64], !P1 ;  /* 0xc4600000160f7fae */ /* 0x0007e8000c921848 */
[----:B-1----:R-:W2:Y:S01]  /*21b70*/  LDL.LU.64 R10, [R1+0xd0] ;  /* 0x0000d000010a7983 */ /* 0x002ea20000300a00 */
[----:B------:R-:W-:-:S02]  /*21b80*/  ISETP.GE.U32.AND P0, PT, R14, 0x7ffffde0, PT ;  /* 0x7ffffde00e00780c */ /* 0x000fc40003f06070 */
[----:B------:R-:W-:Y:S01]  /*21b90*/  IADD3 R14, R4, -0x1a5, RZ ;  /* 0xfffffe5b040e7810 */ /* 0x000fe20007ffe0ff */
[----:B------:R4:W-:Y:S03]  /*21ba0*/  LDGSTS.E [R252+-0x3a000], [R6.64], !P6 ;  /* 0xc600000006fc7fae */ /* 0x0009e6000f121848 */
[----:B------:R-:W-:Y:S01]  /*21bb0*/  ISETP.GE.U32.AND P1, PT, R14, 0x7ffffddc, PT ;  /* 0x7ffffddc0e00780c */ /* 0x000fe20003f26070 */
[----:B---3--:R-:W-:-:S04]  /*21bc0*/  IMAD.WIDE R26, R0, 0x4, R12 ;  /* 0x00000004001a7825 */ /* 0x008fc800078e020c */
[C---:B------:R-:W-:Y:S01]  /*21bd0*/  IMAD.WIDE R24, R0.reuse, 0x4, R8 ;  /* 0x0000000400187825 */ /* 0x040fe200078e0208 */
[----:B------:R-:W-:Y:S03]  /*21be0*/  STL.64 [R1+0x12a8], R26 ;  /* 0x0012a81a01007387 */ /* 0x000fe60000100a00 */
[C---:B------:R-:W-:Y:S01]  /*21bf0*/  IMAD.WIDE R14, R0.reuse, 0x4, R2 ;  /* 0x00000004000e7825 */ /* 0x040fe200078e0202 */
[----:B------:R-:W-:Y:S04]  /*21c00*/  STL.64 [R1+0x12a0], R24 ;  /* 0x0012a01801007387 */ /* 0x000fe80000100a00 */
[----:B------:R-:W3:Y:S04]  /*21c10*/  LDL.LU.64 R12, [R1+0xc8] ;  /* 0x0000c800010c7983 */ /* 0x000ee80000300a00 */
[----:B------:R1:W-:Y:S04]  /*21c20*/  STL.64 [R1+0x1298], R14 ;  /* 0x0012980e01007387 */ /* 0x0003e80000100a00 */
[----:B------:R-:W3:Y:S01]  /*21c30*/  LDL.LU.64 R8, [R1+0xc0] ;  /* 0x0000c00001087983 */ /* 0x000ee20000300a00 */
[----:B--2---:R-:W-:-:S03]  /*21c40*/  IMAD.WIDE R2, R0, 0x4, R250 ;  /* 0x0000000400027825 */ /* 0x004fc600078e02fa */
[----:B------:R-:W2:Y:S01]  /*21c50*/  LDL.LU.64 R250, [R1+0xb8] ;  /* 0x0000b80001fa7983 */ /* 0x000ea20000300a00 */
[C---:B------:R-:W-:Y:S02]  /*21c60*/  IADD3 R23, R5.reuse, 0x100000, RZ ;  /* 0x0010000005177810 */ /* 0x040fe40007ffe0ff */
[C---:B------:R-:W-:Y:S02]  /*21c70*/  IADD3 R22, R5.reuse, 0x100000, RZ ;  /* 0x0010000005167810 */ /* 0x040fe40007ffe0ff */
[----:B----4-:R-:W-:Y:S01]  /*21c80*/  IADD3 R7, R5, 0x100000, RZ ;  /* 0x0010000005077810 */ /* 0x010fe20007ffe0ff */
[----:B------:R4:W-:Y:S01]  /*21c90*/  LDGSTS.E [R23+-0x39e00], [R26.64], !P6 ;  /* 0xc62000001a177fae */ /* 0x0009e2000f121848 */
[----:B------:R-:W-:-:S03]  /*21ca0*/  IADD3 R6, R4, -0x1a9, RZ ;  /* 0xfffffe5704067810 */ /* 0x000fc60007ffe0ff */
[----:B------:R3:W-:Y:S04]  /*21cb0*/  LDGSTS.E [R22+-0x39c00], [R24.64], !P6 ;  /* 0xc640000018167fae */ /* 0x0007e8000f121848 */
[----:B------:R1:W-:Y:S01]  /*21cc0*/  LDGSTS.E [R7+-0x39a00], [R14.64], !P6 ;  /* 0xc66000000e077fae */ /* 0x0003e2000f121848 */
[----:B------:R-:W-:-:S03]  /*21cd0*/  ISETP.GE.U32.AND P6, PT, R6, 0x7ffffdd8, PT ;  /* 0x7ffffdd80600780c */ /* 0x000fc60003fc6070 */
[----:B------:R4:W-:Y:S04]  /*21ce0*/  STL.64 [R1+0x1290], R2 ;  /* 0x0012900201007387 */ /* 0x0009e80000100a00 */
[----:B------:R4:W-:Y:S04]  /*21cf0*/  LDGSTS.E [R252+-0x38000], [R2.64], !P2 ;  /* 0xc800000002fc7fae */ /* 0x0009e8000d121848 */
[----:B-1----:R-:W2:Y:S01]  /*21d00*/  LDL.LU.64 R6, [R1+0x90] ;  /* 0x0000900001067983 */ /* 0x002ea20000300a00 */
[C---:B------:R-:W-:Y:S02]  /*21d10*/  IADD3 R15, R5.reuse, 0x100000, RZ ;  /* 0x00100000050f7810 */ /* 0x040fe40007ffe0ff */
[----:B------:R-:W-:-:S02]  /*21d20*/  IADD3 R14, R5, 0x100000, RZ ;  /* 0x00100000050e7810 */ /* 0x000fc40007ffe0ff */
[----:B----4-:R-:W-:Y:S02]  /*21d30*/  IADD3 R3, R5, 0x100000, RZ ;  /* 0x0010000005037810 */ /* 0x010fe40007ffe0ff */
[----:B------:R-:W-:Y:S01]  /*21d40*/  IADD3 R2, R4, -0x1ad, RZ ;  /* 0xfffffe5304027810 */ /* 0x000fe20007ffe0ff */
[----:B------:R-:W-:-:S04]  /*21d50*/  IMAD.WIDE R20, R0, 0x4, R20 ;  /* 0x0000000400147825 */ /* 0x000fc800078e0214 */
[C---:B------:R-:W-:Y:S01]  /*21d60*/  IMAD.WIDE R18, R0.reuse, 0x4, R18 ;  /* 0x0000000400127825 */ /* 0x040fe200078e0212 */
[----:B------:R1:W-:Y:S03]  /*21d70*/  STL.64 [R1+0x1288], R20 ;  /* 0x0012881401007387 */ /* 0x0003e60000100a00 */
[C---:B------:R-:W-:Y:S01]  /*21d80*/  IMAD.WIDE R16, R0.reuse, 0x4, R16 ;  /* 0x0000000400107825 */ /* 0x040fe200078e0210 */
[----:B------:R4:W-:Y:S04]  /*21d90*/  STL.64 [R1+0x1280], R18 ;  /* 0x0012801201007387 */ /* 0x0009e80000100a00 */
[----:B------:R2:W-:Y:S04]  /*21da0*/  STL.64 [R1+0x1278], R16 ;  /* 0x0012781001007387 */ /* 0x0005e80000100a00 */
[----:B------:R1:W-:Y:S04]  /*21db0*/  LDGSTS.E [R15+-0x37e00], [R20.64], !P2 ;  /* 0xc8200000140f7fae */ /* 0x0003e8000d121848 */
[----:B------:R-:W2:Y:S04]  /*21dc0*/  LDL.LU.64 R26, [R1+0x88] ;  /* 0x00008800011a7983 */ /* 0x000ea80000300a00 */
[----:B------:R1:W-:Y:S01]  /*21dd0*/  LDGSTS.E [R14+-0x37c00], [R18.64], !P2 ;  /* 0xc8400000120e7fae */ /* 0x0003e2000d121848 */
[----:B------:R-:W-:-:S03]  /*21de0*/  IMAD.WIDE R10, R0, 0x4, R10 ;  /* 0x00000004000a7825 */ /* 0x000fc600078e020a */
[----:B------:R4:W-:Y:S01]  /*21df0*/  LDGSTS.E [R3+-0x37a00], [R16.64], !P2 ;  /* 0xc860000010037fae */ /* 0x0009e2000d121848 */
[----:B------:R-:W-:-:S03]  /*21e00*/  ISETP.GE.U32.AND P2, PT, R2, 0x7ffffdd4, PT ;  /* 0x7ffffdd40200780c */ /* 0x000fc60003f46070 */
[----:B------:R2:W-:Y:S04]  /*21e10*/  STL.64 [R1+0x1270], R10 ;  /* 0x0012700a01007387 */ /* 0x0005e80000100a00 */
[----:B-1----:R-:W2:Y:S04]  /*21e20*/  LDL.LU.64 R20, [R1+0x80] ;  /* 0x0000800001147983 */ /* 0x002ea80000300a00 */
[----:B------:R-:W2:Y:S04]  /*21e30*/  LDL.LU.64 R14, [R1+0x78] ;  /* 0x00007800010e7983 */ /* 0x000ea80000300a00 */
[----:B----4-:R-:W2:Y:S04]  /*21e40*/  LDL.LU.64 R2, [R1+0x50] ;  /* 0x0000500001027983 */ /* 0x010ea80000300a00 */
[----:B------:R-:W2:Y:S04]  /*21e50*/  LDL.LU.64 R18, [R1+0x48] ;  /* 0x0000480001127983 */ /* 0x000ea80000300a00 */
[----:B------:R1:W-:Y:S01]  /*21e60*/  LDGSTS.E [R252+-0x36000], [R10.64], !P3 ;  /* 0xca0000000afc7fae */ /* 0x0003e2000d921848 */
[----:B---3--:R-:W-:-:S05]  /*21e70*/  IMAD.WIDE R24, R0, 0x4, R12 ;  /* 0x0000000400187825 */ /* 0x008fca00078e020c */
[----:B------:R3:W-:Y:S01]  /*21e80*/  STL.64 [R1+0x1268], R24 ;  /* 0x0012681801007387 */ /* 0x0007e20000100a00 */
[----:B------:R-:W-:-:S03]  /*21e90*/  IMAD.WIDE R22, R0, 0x4, R8 ;  /* 0x0000000400167825 */ /* 0x000fc600078e0208 */
[----:B------:R-:W4:Y:S04]  /*21ea0*/  LDL.LU.64 R12, [R1+0x40] ;  /* 0x00004000010c7983 */ /* 0x000f280000300a00 */
[----:B------:R-:W-:Y:S01]  /*21eb0*/  STL.64 [R1+0x1260], R22 ;  /* 0x0012601601007387 */ /* 0x000fe20000100a00 */
[----:B--2---:R-:W-:-:S03]  /*21ec0*/  IMAD.WIDE R16, R0, 0x4, R250 ;  /* 0x0000000400107825 */ /* 0x004fc600078e02fa */
[----:B------:R-:W2:Y:S04]  /*21ed0*/  LDL.LU.64 R250, [R1+0x38] ;  /* 0x0000380001fa7983 */ /* 0x000ea80000300a00 */
[----:B------:R3:W-:Y:S04]  /*21ee0*/  STL.64 [R1+0x1258], R16 ;  /* 0x0012581001007387 */ /* 0x0007e80000100a00 */
[----:B------:R-:W2:Y:S01]  /*21ef0*/  LDL.LU.64 R8, [R1+0x10] ;  /* 0x0000100001087983 */ /* 0x000ea20000300a00 */
[----:B-1----:R-:W-:Y:S02]  /*21f00*/  IADD3 R10, R4, -0x1b1, RZ ;  /* 0xfffffe4f040a7810 */ /* 0x002fe40007ffe0ff */
[----:B------:R-:W-:-:S02]  /*21f10*/  IADD3 R4, R5, 0x100000, RZ ;  /* 0x0010000005047810 */ /* 0x000fc40007ffe0ff */
[C---:B------:R-:W-:Y:S01]  /*21f20*/  IADD3 R11, R5.reuse, 0x100000, RZ ;  /* 0x00100000050b7810 */ /* 0x040fe20007ffe0ff */
[----:B------:R-:W-:Y:S01]  /*21f30*/  IMAD.WIDE R6, R0, 0x4, R6 ;  /* 0x0000000400067825 */ /* 0x000fe200078e0206 */
[----:B------:R-:W-:-:S05]  /*21f40*/  IADD3 R0, R5, 0x100000, RZ ;  /* 0x0010000005007810 */ /* 0x000fca0007ffe0ff */
[----:B------:R1:W-:Y:S04]  /*21f50*/  LDGSTS.E [R0+-0x35e00], [R24.64], !P3 ;  /* 0xca20000018007fae */ /* 0x0003e8000d921848 */
[----:B------:R3:W-:Y:S04]  /*21f60*/  LDGSTS.E [R4+-0x35c00], [R22.64], !P3 ;  /* 0xca40000016047fae */ /* 0x0007e8000d921848 */
[----:B------:R3:W-:Y:S01]  /*21f70*/  LDGSTS.E [R11+-0x35a00], [R16.64], !P3 ;  /* 0xca600000100b7fae */ /* 0x0007e2000d921848 */
[----:B-1----:R-:W-:-:S03]  /*21f80*/  IMAD.MOV.U32 R0, RZ, RZ, c[0x0][0x188] ;  /* 0x00006200ff007624 */ /* 0x002fc600078e00ff */
[----:B------:R1:W-:Y:S02]  /*21f90*/  LDGSTS.E [R252+-0x34000], [R6.64], !P5 ;  /* 0xcc00000006fc7fae */ /* 0x0003e4000e921848 */
[----:B------:R-:W-:Y:S02]  /*21fa0*/  SHF.L.U32 R0, R0, 0x7, RZ ;  /* 0x0000000700007819 */ /* 0x000fe400000006ff */
[----:B---3--:R-:W2:Y:S01]  /*21fb0*/  LDL.LU.64 R24, [R1+0x1d20] ;  /* 0x001d200001187983 */ /* 0x008ea20000300a00 */
[C---:B------:R-:W-:Y:S02]  /*21fc0*/  IADD3 R16, R5.reuse, 0x100000, RZ ;  /* 0x0010000005107810 */ /* 0x040fe40007ffe0ff */
[----:B------:R-:W-:Y:S01]  /*21fd0*/  IADD3 R17, R5, 0x100000, RZ ;  /* 0x0010000005117810 */ /* 0x000fe20007ffe0ff */
[----:B------:R-:W2:Y:S01]  /*21fe0*/  LDL.LU.64 R22, [R1+0x1d18] ;  /* 0x001d180001167983 */ /* 0x000ea20000300a00 */
[----:B------:R-:W-:-:S03]  /*21ff0*/  ISETP.GE.U32.AND P3, PT, R10, 0x7ffffdd0, PT ;  /* 0x7ffffdd00a00780c */ /* 0x000fc60003f66070 */
[----:B------:R1:W-:Y:S01]  /*22000*/  STL.64 [R1+0x1250], R6 ;  /* 0x0012500601007387 */ /* 0x0003e20000100a00 */
[----:B------:R-:W-:-:S03]  /*22010*/  IMAD.WIDE R26, R0, 0x4, R26 ;  /* 0x00000004001a7825 */ /* 0x000fc600078e021a */
[----:B-1----:R-:W2:Y:S04]  /*22020*/  LDL.LU.64 R6, [R1+0x8] ;  /* 0x0000080001067983 */ /* 0x002ea80000300a00 */
[----:B------:R1:W-:Y:S04]  /*22030*/  LDGSTS.E [R16+-0x33e00], [R26.64], !P5 ;  /* 0xcc2000001a107fae */ /* 0x0003e8000e921848 */
[----:B------:R-:W2:Y:S01]  /*22040*/  LDL.LU.64 R10, [R1] ;  /* 0x00000000010a7983 */ /* 0x000ea20000300a00 */
[----:B------:R-:W-:-:S04]  /*22050*/  IMAD.WIDE R20, R0, 0x4, R20 ;  /* 0x0000000400147825 */ /* 0x000fc800078e0214 */
[C---:B------:R-:W-:Y:S01]  /*22060*/  IMAD.WIDE R14, R0.reuse, 0x4, R14 ;  /* 0x00000004000e7825 */ /* 0x040fe200078e020e */
[----:B------:R1:W-:Y:S03]  /*22070*/  LDGSTS.E [R17+-0x33c00], [R20.64], !P5 ;  /* 0xcc40000014117fae */ /* 0x0003e6000e921848 */
[----:B------:R-:W-:Y:S01]  /*22080*/  IMAD.WIDE R2, R0, 0x4, R2 ;  /* 0x0000000400027825 */ /* 0x000fe200078e0202 */
[----:B------:R-:W-:Y:S01]  /*22090*/  IADD3 R0, R5, 0x100000, RZ ;  /* 0x0010000005007810 */ /* 0x000fe20007ffe0ff */
[----:B------:R1:W-:Y:S04]  /*220a0*/  STL.64 [R1+0x1248], R26 ;  /* 0x0012481a01007387 */ /* 0x0003e80000100a00 */
[----:B------:R1:W-:Y:S04]  /*220b0*/  LDGSTS.E [R0+-0x33a00], [R14.64], !P5 ;  /* 0xcc6000000e007fae */ /* 0x0003e8000e921848 */
[----:B------:R1:W-:Y:S02]  /*220c0*/  STL.64 [R1+0x1240], R20 ;  /* 0x0012401401007387 */ /* 0x0003e40000100a00 */
[----:B-1----:R-:W-:-:S02]  /*220d0*/  IMAD.MOV.U32 R0, RZ, RZ, c[0x0][0x188] ;  /* 0x00006200ff007624 */ /* 0x002fc400078e00ff */
[----:B------:R1:W-:Y:S03]  /*220e0*/  STL.64 [R1+0x1238], R14 ;  /* 0x0012380e01007387 */ /* 0x0003e60000100a00 */
[----:B------:R-:W-:Y:S01]  /*220f0*/  SHF.L.U32 R0, R0, 0x7, RZ ;  /* 0x0000000700007819 */ /* 0x000fe200000006ff */
[----:B------:R-:W2:Y:S04]  /*22100*/  LDL.LU.64 R26, [R1+0x1d10] ;  /* 0x001d1000011a7983 */ /* 0x000ea80000300a00 */
[----:B------:R-:W2:Y:S01]  /*22110*/  LDL.LU R16, [R1+0x1d08] ;  /* 0x001d080001107983 */ /* 0x000ea20000300800 */
[----:B------:R-:W-:-:S03]  /*22120*/  IMAD.WIDE R18, R0, 0x4, R18 ;  /* 0x0000000400127825 */ /* 0x000fc600078e0212 */
[----:B------:R-:W2:Y:S04]  /*22130*/  LDL.LU.64 R20, [R1+0x1d00] ;  /* 0x001d000001147983 */ /* 0x000ea80000300a00 */
[----:B------:R-:W2:Y:S04]  /*22140*/  LDL.LU R17, [R1+0x1cf8] ;  /* 0x001cf80001117983 */ /* 0x000ea80000300800 */
[----:B-1----:R-:W2:Y:S04]  /*22150*/  LDL.LU.64 R14, [R1+0x1cf0] ;  /* 0x001cf000010e7983 */ /* 0x002ea80000300a00 */
[----:B------:R1:W-:Y:S04]  /*22160*/  STL.64 [R1+0x1230], R2 ;  /* 0x0012300201007387 */ /* 0x0003e80000100a00 */
[----:B------:R1:W-:Y:S04]  /*22170*/  LDGSTS.E [R252+-0x32000], [R2.64], !P4 ;  /* 0xce00000002fc7fae */ /* 0x0003e8000e121848 */
[----:B------:R2:W-:Y:S01]  /*22180*/  STL.64 [R1+0x1228], R18 ;  /* 0x0012281201007387 */ /* 0x0005e20000100a00 */
[----:B-1----:R-:W-:-:S02]  /*22190*/  IADD3 R2, R5, 0x100000, RZ ;  /* 0x0010000005027810 */ /* 0x002fc40007ffe0ff */
[----:B------:R-:W-:-:S03]  /*221a0*/  IADD3 R3, R5, 0x100000, RZ ;  /* 0x0010000005037810 */ /* 0x000fc60007ffe0ff */
[----:B------:R1:W-:Y:S01]  /*221b0*/  LDGSTS.E [R2+-0x31e00], [R18.64], !P4 ;  /* 0xce20000012027fae */ /* 0x0003e2000e121848 */
[----:B----4-:R-:W-:-:S05]  /*221c0*/  IMAD.WIDE R12, R0, 0x4, R12 ;  /* 0x00000004000c7825 */ /* 0x010fca00078e020c */
[----:B------:R4:W-:Y:S04]  /*221d0*/  STL.64 [R1+0x1220], R12 ;  /* 0x0012200c01007387 */ /* 0x0009e80000100a00 */
[----:B------:R4:W-:Y:S01]  /*221e0*/  LDGSTS.E [R3+-0x31c00], [R12.64], !P4 ;  /* 0xce4000000c037fae */ /* 0x0009e2000e121848 */
[----:B--2---:R-:W-:-:S05]  /*221f0*/  IMAD.WIDE R250, R0, 0x4, R250 ;  /* 0x0000000400fa7825 */ /* 0x004fca00078e02fa */
[----:B------:R2:W-:Y:S01]  /*22200*/  STL.64 [R1+0x1218], R250 ;  /* 0x001218fa01007387 */ /* 0x0005e20000100a00 */
[----:B------:R-:W-:Y:S01]  /*22210*/  IMAD.WIDE R8, R0, 0x4, R8 ;  /* 0x0000000400087825 */ /* 0x000fe200078e0208 */
[----:B------:R-:W-:Y:S02]  /*22220*/  IADD3 R0, R5, 0x100000, RZ ;  /* 0x0010000005007810 */ /* 0x000fe40007ffe0ff */
[----:B-1----:R-:W3:Y:S04]  /*22230*/  LDL.LU.64 R18, [R1+0x1ce8] ;  /* 0x001ce80001127983 */ /* 0x002ee80000300a00 */
[----:B------:R-:W3:Y:S04]  /*22240*/  LDL.LU R2, [R1+0x1ce0] ;  /* 0x001ce00001027983 */ /* 0x000ee80000300800 */
[----:B----4-:R-:W4:Y:S04]  /*22250*/  LDL.LU.64 R12, [R1+0x1cd8] ;  /* 0x001cd800010c7983 */ /* 0x010f280000300a00 */
[----:B------:R-:W3:Y:S04]  /*22260*/  LDL.LU R3, [R1+0x1cd0] ;  /* 0x001cd00001037983 */ /* 0x000ee80000300800 */
[----:B------:R2:W-:Y:S01]  /*22270*/  LDGSTS.E [R0+-0x31a00], [R250.64], !P4 ;  /* 0xce600000fa007fae */ /* 0x0005e2000e121848 */
[----:B------:R-:W-:-:S03]  /*22280*/  IMAD.MOV.U32 R4, RZ, RZ, c[0x0][0x180] ;  /* 0x00006000ff047624 */ /* 0x000fc600078e00ff */
[----:B------:R1:W-:Y:S04]  /*22290*/  LDGSTS.E [R252+-0x30000], [R8.64], !P0 ;  /* 0xd000000008fc7fae */ /* 0x0003e8000c121848 */
[----:B--2---:R-:W2:Y:S01]  /*222a0*/  LDL.LU.64 R250, [R1+0x1cc8] ;  /* 0x001cc80001fa7983 */ /* 0x004ea20000300a00 */
[----:B------:R-:W-:Y:S01]  /*222b0*/  IADD3 R4, R4, -0x1b5, RZ ;  /* 0xfffffe4b04047810 */ /* 0x000fe20007ffe0ff */
[----:B------:R-:W-:-:S03]  /*222c0*/  IMAD.MOV.U32 R0, RZ, RZ, c[0x0][0x188] ;  /* 0x00006200ff007624 */ /* 0x000fc600078e00ff */
[----:B------:R-:W-:Y:S01]  /*222d0*/  ISETP.GE.U32.AND P5, PT, R4, 0x7ffffdcc, PT ;  /* 0x7ffffdcc0400780c */ /* 0x000fe20003fa6070 */
[----:B------:R-:W-:Y:S01]  /*222e0*/  IMAD.MOV.U32 R4, RZ, RZ, c[0x0][0x180] ;  /* 0x00006000ff047624 */ /* 0x000fe200078e00ff */
[----:B------:R-:W-:Y:S01]  /*222f0*/  SHF.L.U32 R0, R0, 0x7, RZ ;  /* 0x0000000700007819 */ /* 0x000fe200000006ff */
[----:B------:R1:W-:Y:S03]  /*22300*/  STL.64 [R1+0x1210], R8 ;  /* 0x0012100801007387 */ /* 0x0003e60000100a00 */
[----:B------:R-:W-:-:S04]  /*22310*/  IADD3 R4, R4, -0x1b9, RZ ;  /* 0xfffffe4704047810 */ /* 0x000fc80007ffe0ff */
[----:B------:R-:W-:Y:S02]  /*22320*/  ISETP.GE.U32.AND P4, PT, R4, 0x7ffffdc8, PT ;  /* 0x7ffffdc80400780c */ /* 0x000fe40003f86070 */
[----:B------:R-:W-:Y:S01]  /*22330*/  IADD3 R4, R5, 0x100000, RZ ;  /* 0x0010000005047810 */ /* 0x000fe20007ffe0ff */
[----:B-1----:R-:W-:-:S04]  /*22340*/  IMAD.WIDE R8, R0, 0x4, R6 ;  /* 0x0000000400087825 */ /* 0x002fc800078e0206 */
[C---:B------:R-:W-:Y:S01]  /*22350*/  IMAD.WIDE R6, R0.reuse, 0x4, R10 ;  /* 0x0000000400067825 */ /* 0x040fe200078e020a */
[----:B------:R1:W-:Y:S04]  /*22360*/  STL.64 [R1+0x1208], R8 ;  /* 0x0012080801007387 */ /* 0x0003e80000100a00 */
[----:B------:R1:W-:Y:S04]  /*22370*/  STL.64 [R1+0x1200], R6 ;  /* 0x0012000601007387 */ /* 0x0003e80000100a00 */
[----:B------:R1:W-:Y:S04]  /*22380*/  LDGSTS.E [R4+-0x2fe00], [R8.64], !P0 ;  /* 0xd020000008047fae */ /* 0x0003e8000c121848 */
[----:B-1----:R-:W4:Y:S01]  /*22390*/  LDL.LU.64 R8, [R1+0x1cc0] ;  /* 0x001cc00001087983 */ /* 0x002f220000300a00 */
[----:B---3--:R-:W-:-:S04]  /*223a0*/  IMAD.WIDE R2, R0, 0x4, R2 ;  /* 0x0000000400027825 */ /* 0x008fc800078e0202 */
[----:B--2---:R-:W-:Y:S01]  /*223b0*/  IMAD.WIDE R10, R0, 0x4, R250 ;  /* 0x00000004000a7825 */ /* 0x004fe200078e02fa */
[----:B------:R-:W-:-:S04]  /*223c0*/  IADD3 R0, R5, 0x100000, RZ ;  /* 0x0010000005007810 */ /* 0x000fc80007ffe0ff */
[----:B------:R1:W-:Y:S04]  /*223d0*/  STL.64 [R1+0x11f8], R10 ;  /* 0x0011f80a01007387 */ /* 0x0003e80000100a00 */
[----:B------:R2:W-:Y:S04]  /*223e0*/  LDGSTS.E [R0+-0x2fc00], [R6.64], !P0 ;  /* 0xd040000006007fae */ /* 0x0005e8000c121848 */
[----:B------:R1:W-:Y:S04]  /*223f0*/  LDGSTS.E [R252+-0x2fa00], [R10.64], !P0 ;  /* 0xd06000000afc7fae */ /* 0x0003e8000c121848 */
[----:B--2---:R-:W2:Y:S04]  /*22400*/  LDL.LU.64 R6, [R1+0x1cb8] ;  /* 0x001cb80001067983 */ /* 0x004ea80000300a00 */
[----:B-1----:R-:W3:Y:S01]  /*22410*/  LDL.LU.64 R10, [R1+0x1cb0] ;  /* 0x001cb000010a7983 */ /* 0x002ee20000300a00 */
[----:B------:R-:W-:-:S02]  /*22420*/  IMAD.MOV.U32 R4, RZ, RZ, c[0x0][0x180] ;  /* 0x00006000ff047624 */ /* 0x000fc400078e00ff */
[----:B------:R-:W-:Y:S01]  /*22430*/  IMAD.MOV.U32 R0, RZ, RZ, c[0x0][0x188] ;  /* 0x00006200ff007624 */ /* 0x000fe200078e00ff */
[----:B------:R-:W-:Y:S02]  /*22440*/  IADD3 R250, R5, 0x100000, RZ ;  /* 0x0010000005fa7810 */ /* 0x000fe40007ffe0ff */
[----:B------:R-:W-:Y:S02]  /*22450*/  IADD3 R251, R4, -0x1bd, RZ ;  /* 0xfffffe4304fb7810 */ /* 0x000fe40007ffe0ff */
[----:B------:R-:W-:Y:S01]  /*22460*/  SHF.L.U32 R0, R0, 0x7, RZ ;  /* 0x0000000700007819 */ /* 0x000fe200000006ff */
[----:B------:R1:W-:Y:S01]  /*22470*/  STL.64 [R1+0x11f0], R2 ;  /* 0x0011f00201007387 */ /* 0x0003e20000100a00 */
[----:B------:R-:W-:Y:S02]  /*22480*/  ISETP.GE.U32.AND P0, PT, R251, 0x7ffffdc4, PT ;  /* 0x7ffffdc4fb00780c */ /* 0x000fe40003f06070 */
[----:B------:R-:W-:Y:S01]  /*22490*/  IADD3 R251, R5, 0x100000, RZ ;  /* 0x0010000005fb7810 */ /* 0x000fe20007ffe0ff */
[----:B------:R1:W-:Y:S01]  /*224a0*/  LDGSTS.E [R250+-0x2e000], [R2.64], !P1 ;  /* 0xd200000002fa7fae */ /* 0x0003e2000c921848 */
[----:B----4-:R-:W-:-:S04]  /*224b0*/  IMAD.WIDE R12, R0, 0x4, R12 ;  /* 0x00000004000c7825 */ /* 0x010fc800078e020c */
[C---:B------:R-:W-:Y:S01]  /*224c0*/  IMAD.WIDE R18, R0.reuse, 0x4, R18 ;  /* 0x0000000400127825 */ /* 0x040fe200078e0212 */
[C---:B-1----:R-:W-:Y:S02]  /*224d0*/  IADD3 R3, R5.reuse, 0x100000, RZ ;  /* 0x0010000005037810 */ /* 0x042fe40007ffe0ff */
[----:B------:R-:W-:Y:S01]  /*224e0*/  IADD3 R2, R5, 0x100000, RZ ;  /* 0x0010000005027810 */ /* 0x000fe20007ffe0ff */
[----:B------:R-:W-:-:S04]  /*224f0*/  IMAD.WIDE R14, R0, 0x4, R14 ;  /* 0x00000004000e7825 */ /* 0x000fc800078e020e */
[----:B------:R-:W-:Y:S01]  /*22500*/  IMAD.WIDE R8, R0, 0x4, R8 ;  /* 0x0000000400087825 */ /* 0x000fe200078e0208 */
[----:B------:R-:W-:-:S03]  /*22510*/  IADD3 R252, R4, -0x1c1, RZ ;  /* 0xfffffe3f04fc7810 */ /* 0x000fc60007ffe0ff */
[----:B--2---:R-:W-:-:S04]  /*22520*/  IMAD.WIDE R6, R0, 0x4, R6 ;  /* 0x0000000400067825 */ /* 0x004fc800078e0206 */
[----:B---3--:R-:W-:-:S05]  /*22530*/  IMAD.WIDE R10, R0, 0x4, R10 ;  /* 0x00000004000a7825 */ /* 0x008fca00078e020a */
[----:B------:R1:W-:Y:S04]  /*22540*/  STL.64 [R1+0x11e8], R10 ;  /* 0x0011e80a01007387 */ /* 0x0003e80000100a00 */
[----:B------:R1:W-:Y:S04]  /*22550*/  LDGSTS.E [R251+-0x2de00], [R10.64], !P1 ;  /* 0xd22000000afb7fae */ /* 0x0003e8000c921848 */
[----:B------:R2:W-:Y:S04]  /*22560*/  STL.64 [R1+0x11e0], R6 ;  /* 0x0011e00601007387 */ /* 0x0005e80000100a00 */
[----:B------:R2:W-:Y:S04]  /*22570*/  LDGSTS.E [R250+-0x2dc00], [R6.64], !P1 ;  /* 0xd240000006fa7fae */ /* 0x0005e8000c921848 */
[----:B------:R-:W-:Y:S01]  /*22580*/  STL.64 [R1+0x11d8], R8 ;  /* 0x0011d80801007387 */ /* 0x000fe20000100a00 */
[----:B-1----:R-:W-:-:S03]  /*22590*/  IMAD.WIDE R10, R0, 0x4, R20 ;  /* 0x00000004000a7825 */ /* 0x002fc600078e0214 */
[----:B------:R1:W-:Y:S01]  /*225a0*/  LDGSTS.E [R3+-0x2da00], [R8.64], !P1 ;  /* 0xd260000008037fae */ /* 0x0003e2000c921848 */
[----:B--2---:R-:W-:-:S03]  /*225b0*/  IADD3 R7, R5, 0x100000, RZ ;  /* 0x0010000005077810 */ /* 0x004fc60007ffe0ff */
[----:B------:R2:W-:Y:S01]  /*225c0*/  STL.64 [R1+0x11d0], R12 ;  /* 0x0011d00c01007387 */ /* 0x0005e20000100a00 */
[----:B------:R-:W-:-:S03]  /*225d0*/  IADD3 R6, R5, 0x100000, RZ ;  /* 0x0010000005067810 */ /* 0x000fc60007ffe0ff */
[----:B------:R2:W-:Y:S04]  /*225e0*/  LDGSTS.E [R2+-0x2c000], [R12.64], !P6 ;  /* 0xd40000000c027fae */ /* 0x0005e8000f121848 */
[----:B------:R-:W-:Y:S04]  /*225f0*/  STL.64 [R1+0xf60], R18 ;  /* 0x000f601201007387 */ /* 0x000fe80000100a00 */
[----:B------:R3:W-:Y:S01]  /*22600*/  LDGSTS.E [R7+-0x2be00], [R18.64], !P6 ;  /* 0xd420000012077fae */ /* 0x0007e2000f121848 */
[----:B--2---:R-:W-:-:S03]  /*22610*/  IMAD.WIDE R12, R0, 0x4, R16 ;  /* 0x00000004000c7825 */ /* 0x004fc600078e0210 */
[----:B------:R2:W-:Y:S01]  /*22620*/  STL.64 [R1+0xf58], R14 ;  /* 0x000f580e01007387 */ /* 0x0005e20000100a00 */
[----:B------:R-:W-:-:S03]  /*22630*/  IMAD.WIDE R16, R0, 0x4, R26 ;  /* 0x0000000400107825 */ /* 0x000fc600078e021a */
[----:B------:R2:W-:Y:S04]  /*22640*/  LDGSTS.E [R6+-0x2bc00], [R14.64], !P6 ;  /* 0xd44000000e067fae */ /* 0x0005e8000f121848 */
[----:B------:R4:W-:Y:S04]  /*22650*/  STL.64 [R1+0xf50], R12 ;  /* 0x000f500c01007387 */ /* 0x0009e80000100a00 */
[----:B------:R4:W-:Y:S01]  /*22660*/  LDGSTS.E [R3+-0x2ba00], [R12.64], !P6 ;  /* 0xd46000000c037fae */ /* 0x0009e2000f121848 */
[----:B--2---:R-:W-:-:S03]  /*22670*/  IMAD.WIDE R14, R0, 0x4, R22 ;  /* 0x00000004000e7825 */ /* 0x004fc600078e0216 */
[----:B------:R2:W-:Y:S04]  /*22680*/  STL.64 [R1+0xf48], R10 ;  /* 0x000f480a01007387 */ /* 0x0005e80000100a00 */
[----:B------:R2:W-:Y:S01]  /*22690*/  LDGSTS.E [R2+-0x2a000], [R10.64], !P2 ;  /* 0xd60000000a027fae */ /* 0x0005e2000d121848 */
[----:B----4-:R-:W-:-:S03]  /*226a0*/  IMAD.WIDE R12, R0, 0x4, R24 ;  /* 0x00000004000c7825 */ /* 0x010fc600078e0218 */
        /* <DEDUP_REMOVED lines=24> */
[----:B------:R4:W-:Y:S01]  /*22830*/  STL.64 [R1+0xf00], R16 ;  /* 0x000f001001007387 */ /* 0x0009e20000100a00 */
[----:B------:R-:W-:-:S03]  /*22840*/  ISETP.GE.U32.AND P1, PT, R252, 0x7ffffdc0, PT ;  /* 0x7ffffdc0fc00780c */ /* 0x000fc60003f26070 */
[----:B------:R4:W-:Y:S01]  /*22850*/  LDGSTS.E [R7+-0x25e00], [R16.64], !P5 ;  /* 0xda20000010077fae */ /* 0x0009e2000e921848 */
[----:B--2---:R-:W-:-:S03]  /*22860*/  IMAD.WIDE R10, R0, 0x4, R44 ;  /* 0x00000004000a7825 */ /* 0x004fc600078e022c */
[----:B------:R2:W-:Y:S01]  /*22870*/  STL.64 [R1+0xef8], R14 ;  /* 0x000ef80e01007387 */ /* 0x0005e20000100a00 */
[----:B-1----:R-:W-:-:S03]  /*22880*/  IADD3 R8, R4, -0x1c5, RZ ;  /* 0xfffffe3b04087810 */ /* 0x002fc60007ffe0ff */
[----:B------:R2:W-:Y:S01]  /*22890*/  LDGSTS.E [R6+-0x25c00], [R14.64], !P5 ;  /* 0xda4000000e067fae */ /* 0x0005e2000e921848 */
[----:B----4-:R-:W-:-:S03]  /*228a0*/  IMAD.WIDE R16, R0, 0x4, R50 ;  /* 0x0000000400107825 */ /* 0x010fc600078e0232 */
[----:B------:R1:W-:Y:S04]  /*228b0*/  STL.64 [R1+0xef0], R12 ;  /* 0x000ef00c01007387 */ /* 0x0003e80000100a00 */
[----:B------:R1:W-:Y:S01]  /*228c0*/  LDGSTS.E [R3+-0x25a00], [R12.64], !P5 ;  /* 0xda6000000c037fae */ /* 0x0003e2000e921848 */
[----:B--2---:R-:W-:-:S03]  /*228d0*/  IMAD.WIDE R14, R0, 0x4, R46 ;  /* 0x00000004000e7825 */ /* 0x004fc600078e022e */
[----:B------:R2:W-:Y:S04]  /*228e0*/  STL.64 [R1+0xee8], R10 ;  /* 0x000ee80a01007387 */ /* 0x0005e80000100a00 */
[----:B------:R2:W-:Y:S01]  /*228f0*/  LDGSTS.E [R2+-0x24000], [R10.64], !P4 ;  /* 0xdc0000000a027fae */ /* 0x0005e2000e121848 */
[----:B-1----:R-:W-:-:S03]  /*22900*/  IMAD.WIDE R12, R0, 0x4, R48 ;  /* 0x00000004000c7825 */ /* 0x002fc600078e0230 */
[----:B------:R1:W-:Y:S01]  /*22910*/  STL.64 [R1+0xee0], R16 ;  /* 0x000ee01001007387 */ /* 0x0003e20000100a00 */
[----:B------:R-:W-:-:S03]  /*22920*/  ISETP.GE.U32.AND P6, PT, R8, 0x7ffffdbc, PT ;  /* 0x7ffffdbc0800780c */ /* 0x000fc60003fc6070 */
[----:B------:R1:W-:Y:S01]  /*22930*/  LDGSTS.E [R7+-0x23e00], [R16.64], !P4 ;  /* 0xdc20000010077fae */ /* 0x0003e2000e121848 */
[----:B--2---:R-:W-:-:S03]  /*22940*/  IMAD.WIDE R10, R0, 0x4, R52 ;  /* 0x00000004000a7825 */ /* 0x004fc600078e0234 */
[----:B------:R2:W-:Y:S01]  /*22950*/  STL.64 [R1+0xed8], R14 ;  /* 0x000ed80e01007387 */ /* 0x0005e20000100a00 */
[----:B------:R-:W-:-:S03]  /*22960*/  IADD3 R8, R4, -0x1c9, RZ ;  /* 0xfffffe3704087810 */ /* 0x000fc60007ffe0ff */
[----:B------:R2:W-:Y:S01]  /*22970*/  LDGSTS.E [R6+-0x23c00], [R14.64], !P4 ;  /* 0xdc4000000e067fae */ /* 0x0005e2000e121848 */
[----:B-1----:R-:W-:-:S03]  /*22980*/  IMAD.WIDE R16, R0, 0x4, R58 ;  /* 0x0000000400107825 */ /* 0x002fc600078e023a */
        /* <DEDUP_REMOVED lines=178> */
[----:B------:R2:W-:Y:S04]  /*234b0*/  STL.64 [R1+0xc88], R14 ;  /* 0x000c880e01007387 */ /* 0x0005e80000100a00 */
        /* <DEDUP_REMOVED lines=25> */
[----:B---3--:R-:W-:-:S03]  /*23650*/  IMAD.WIDE R18, R0, 0x4, R178 ;  /* 0x0000000400127825 */ /* 0x008fc600078e02b2 */
[----:B------:R3:W-:Y:S04]  /*23660*/  STL.64 [R1+0xc10], R12 ;  /* 0x000c100c01007387 */ /* 0x0007e80000100a00 */
[----:B------:R3:W-:Y:S04]  /*23670*/  LDGSTS.E [R3+-0x5a00], [R12.64], !P0 ;  /* 0xfa6000000c037fae */ /* 0x0007e8000c121848 */
[----:B------:R4:W-:Y:S04]  /*23680*/  STL.64 [R1+0xc00], R10 ;  /* 0x000c000a01007387 */ /* 0x0009e80000100a00 */
[----:B------:R4:W-:Y:S01]  /*23690*/  LDGSTS.E [R2+-0x4000], [R10.64], !P1 ;  /* 0xfc0000000a027fae */ /* 0x0009e2000c921848 */
[----:B-1----:R-:W-:-:S03]  /*236a0*/  IMAD.WIDE R16, R0, 0x4, R180 ;  /* 0x0000000400107825 */ /* 0x002fc600078e02b4 */
[----:B--2---:R-:W2:Y:S01]  /*236b0*/  LDL.LU.64 R14, [R1+0x1f0] ;  /* 0x0001f000010e7983 */ /* 0x004ea20000300a00 */
[----:B---3--:R-:W-:-:S03]  /*236c0*/  IMAD.WIDE R12, R0, 0x4, R176 ;  /* 0x00000004000c7825 */ /* 0x008fc600078e02b0 */
[----:B------:R1:W-:Y:S01]  /*236d0*/  STL.64 [R1+0xbe8], R18 ;  /* 0x000be81201007387 */ /* 0x0003e20000100a00 */
[----:B----4-:R-:W-:-:S03]  /*236e0*/  IMAD.WIDE R10, R0, 0x4, R174 ;  /* 0x00000004000a7825 */ /* 0x010fc600078e02ae */
[----:B------:R1:W-:Y:S04]  /*236f0*/  LDGSTS.E [R7+-0x3e00], [R18.64], !P1 ;  /* 0xfc20000012077fae */ /* 0x0003e8000c921848 */
[----:B------:R3:W-:Y:S04]  /*23700*/  STL.64 [R1+0xbd8], R10 ;  /* 0x000bd80a01007387 */ /* 0x0007e80000100a00 */
[----:B------:R4:W-:Y:S04]  /*23710*/  STL.64 [R1+0xbd0], R12 ;  /* 0x000bd00c01007387 */ /* 0x0009e80000100a00 */
[----:B-1----:R-:W2:Y:S04]  /*23720*/  LDL.LU.64 R18, [R1+0x1e8] ;  /* 0x0001e80001127983 */ /* 0x002ea80000300a00 */
[----:B------:R3:W-:Y:S04]  /*23730*/  LDGSTS.E [R6+-0x3c00], [R10.64], !P1 ;  /* 0xfc4000000a067fae */ /* 0x0007e8000c921848 */
[----:B------:R1:W-:Y:S04]  /*23740*/  STL.64 [R1+0xbc0], R16 ;  /* 0x000bc01001007387 */ /* 0x0003e80000100a00 */
[----:B------:R4:W-:Y:S04]  /*23750*/  LDGSTS.E [R3+-0x3a00], [R12.64], !P1 ;  /* 0xfc6000000c037fae */ /* 0x0009e8000c921848 */
[----:B---3--:R-:W3:Y:S04]  /*23760*/  LDL.LU.64 R10, [R1+0x1e0] ;  /* 0x0001e000010a7983 */ /* 0x008ee80000300a00 */
[----:B------:R-:W3:Y:S04]  /*23770*/  LDL.LU.64 R250, [R1+0x1d8] ;  /* 0x0001d80001fa7983 */ /* 0x000ee80000300a00 */
[----:B----4-:R-:W4:Y:S04]  /*23780*/  LDL.LU.64 R12, [R1+0x1b0] ;  /* 0x0001b000010c7983 */ /* 0x010f280000300a00 */
[----:B------:R-:W1:Y:S01]  /*23790*/  S2R R9, SR_TID.X ;  /* 0x0000000000097919 */ /* 0x000e620000002100 */
[----:B------:R-:W-:-:S04]  /*237a0*/  IADD3 R8, R4, -0x1fd, RZ ;  /* 0xfffffe0304087810 */ /* 0x000fc80007ffe0ff */
[----:B------:R-:W-:Y:S01]  /*237b0*/  ISETP.GE.U32.AND P6, PT, R8, 0x7ffffd84, PT ;  /* 0x7ffffd840800780c */ /* 0x000fe20003fc6070 */
[----:B------:R-:W-:Y:S01]  /*237c0*/  IMAD.WIDE R28, R0, 0x4, R186 ;  /* 0x00000004001c7825 */ /* 0x000fe200078e02ba */
[----:B------:R-:W-:Y:S01]  /*237d0*/  IADD3 R8, R4, -0x182, RZ ;  /* 0xfffffe7e04087810 */ /* 0x000fe20007ffe0ff */
[----:B------:R-:W-:Y:S02]  /*237e0*/  STL [R1+0x1c78], R5 ;  /* 0x001c780501007387 */ /* 0x000fe40000100800 */
[----:B------:R-:W-:Y:S02]  /*237f0*/  IMAD.WIDE R24, R0, 0x4, R184 ;  /* 0x0000000400187825 */ /* 0x000fe400078e02b8 */
[----:B------:R-:W-:Y:S06]  /*23800*/  STL.64 [R1+0xbb8], R28 ;  /* 0x000bb81c01007387 */ /* 0x000fec0000100a00 */
[----:B------:R1:W-:Y:S02]  /*23810*/  LDGSTS.E [R2+-0x2000], [R16.64], !P6 ;  /* 0xfe00000010027fae */ /* 0x0003e4000f121848 */
[----:B-1----:R-:W-:-:S02]  /*23820*/  LOP3.LUT R9, R9, 0x7f, RZ, 0xc0, !PT ;  /* 0x0000007f09097812 */ /* 0x002fc400078ec0ff */
[----:B------:R1:W-:Y:S01]  /*23830*/  LDGSTS.E [R7+-0x1e00], [R28.64], !P6 ;  /* 0xfe2000001c077fae */ /* 0x0003e2000f121848 */
[----:B------:R-:W-:Y:S01]  /*23840*/  IMAD.WIDE R16, R0, 0x4, R182 ;  /* 0x0000000400107825 */ /* 0x000fe200078e02b6 */
[----:B------:R-:W-:-:S03]  /*23850*/  ISETP.GE.U32.AND P2, PT, R8, 0x7ffffdff, PT ;  /* 0x7ffffdff0800780c */ /* 0x000fc60003f46070 */
[----:B------:R-:W-:Y:S01]  /*23860*/  IMAD.SHL.U32 R9, R9, 0x4, RZ ;  /* 0x0000000409097824 */ /* 0x000fe200078e00ff */
[----:B------:R1:W-:Y:S04]  /*23870*/  STL.64 [R1+0xba8], R16 ;  /* 0x000ba81001007387 */ /* 0x0003e80000100a00 */
[----:B------:R-:W4:Y:S01]  /*23880*/  LDL.LU.64 R26, [R1+0x1a8] ;  /* 0x0001a800011a7983 */ /* 0x000f220000300a00 */
[----:B------:R-:W-:-:S03]  /*23890*/  LOP3.LUT R252, R9, 0x20, RZ, 0x3c, !PT ;  /* 0x0000002009fc7812 */ /* 0x000fc600078e3cff */
[----:B------:R2:W-:Y:S01]  /*238a0*/  STL.64 [R1+0xba0], R24 ;  /* 0x000ba01801007387 */ /* 0x0005e20000100a00 */
[----:B------:R-:W-:-:S03]  /*238b0*/  IADD3 R2, R252, 0x100000, RZ ;  /* 0x00100000fc027810 */ /* 0x000fc60007ffe0ff */
[----:B------:R1:W-:Y:S04]  /*238c0*/  LDGSTS.E [R6+-0x1c00], [R16.64], !P6 ;  /* 0xfe40000010067fae */ /* 0x0003e8000f121848 */
[----:B------:R2:W-:Y:S01]  /*238d0*/  LDGSTS.E [R3+-0x1a00], [R24.64], !P6 ;  /* 0xfe60000018037fae */ /* 0x0005e2000f121848 */
[C---:B-1----:R-:W-:Y:S02]  /*238e0*/  IADD3 R7, R252.reuse, 0x100000, RZ ;  /* 0x00100000fc077810 */ /* 0x042fe40007ffe0ff */
[----:B------:R-:W-:Y:S01]  /*238f0*/  IADD3 R6, R252, 0x100000, RZ ;  /* 0x00100000fc067810 */ /* 0x000fe20007ffe0ff */
[C---:B--2---:R-:W-:Y:S02]  /*23900*/  IMAD.WIDE R22, R0.reuse, 0x4, R14 ;  /* 0x0000000400167825 */ /* 0x044fe400078e020e */
[----:B------:R-:W2:Y:S04]  /*23910*/  LDL.LU.64 R14, [R1+0x1a0] ;  /* 0x0001a000010e7983 */ /* 0x000ea80000300a00 */
[----:B------:R-:W2:Y:S04]  /*23920*/  LDL.LU.64 R20, [R1+0x198] ;  /* 0x0001980001147983 */ /* 0x000ea80000300a00 */
[----:B------:R4:W-:Y:S04]  /*23930*/  STL.64 [R1+0x6a0], R22 ;  /* 0x0006a01601007387 */ /* 0x0009e80000100a00 */
[----:B------:R-:W2:Y:S04]  /*23940*/  LDL.LU.64 R16, [R1+0x170] ;  /* 0x0001700001107983 */ /* 0x000ea80000300a00 */
[----:B------:R4:W-:Y:S01]  /*23950*/  LDGSTS.E [R2+-0x3f800], [R22.64], !P2 ;  /* 0xc080000016027fae */ /* 0x0009e2000d121848 */
[----:B------:R-:W-:-:S05]  /*23960*/  IMAD.WIDE R28, R0, 0x4, R18 ;  /* 0x00000004001c7825 */ /* 0x000fca00078e0212 */
[----:B------:R-:W-:Y:S04]  /*23970*/  STL.64 [R1+0x698], R28 ;  /* 0x0006981c01007387 */ /* 0x000fe80000100a00 */
[----:B------:R1:W-:Y:S01]  /*23980*/  LDGSTS.E [R7+-0x3f600], [R28.64], !P2 ;  /* 0xc0a000001c077fae */ /* 0x0003e2000d121848 */
[----:B---3--:R-:W-:-:S04]  /*23990*/  IMAD.WIDE R10, R0, 0x4, R10 ;  /* 0x00000004000a7825 */ /* 0x008fc800078e020a */
[C---:B------:R-:W-:Y:S01]  /*239a0*/  IMAD.WIDE R24, R0.reuse, 0x4, R250 ;  /* 0x0000000400187825 */ /* 0x040fe200078e02fa */
[----:B------:R3:W-:Y:S04]  /*239b0*/  STL.64 [R1+0x690], R10 ;  /* 0x0006900a01007387 */ /* 0x0007e80000100a00 */
[----:B------:R-:W2:Y:S01]  /*239c0*/  LDL.LU.64 R18, [R1+0x168] ;  /* 0x0001680001127983 */ /* 0x000ea20000300a00 */
[----:B----4-:R-:W-:-:S03]  /*239d0*/  IMAD.WIDE R22, R0, 0x4, R12 ;  /* 0x0000000400167825 */ /* 0x010fc600078e020c */
[----:B------:R4:W-:Y:S04]  /*239e0*/  STL.64 [R1+0x688], R24 ;  /* 0x0006881801007387 */ /* 0x0009e80000100a00 */
[----:B------:R-:W2:Y:S04]  /*239f0*/  LDL.LU.64 R250, [R1+0x160] ;  /* 0x0001600001fa7983 */ /* 0x000ea80000300a00 */
[----:B------:R-:W2:Y:S04]  /*23a00*/  LDL.LU.64 R12, [R1+0x158] ;  /* 0x00015800010c7983 */ /* 0x000ea80000300a00 */
[----:B------:R1:W-:Y:S04]  /*23a10*/  STL.64 [R1+0xb90], R22 ;  /* 0x000b901601007387 */ /* 0x0003e80000100a00 */
[----:B------:R3:W-:Y:S04]  /*23a20*/  LDGSTS.E [R6+-0x3f400], [R10.64], !P2 ;  /* 0xc0c000000a067fae */ /* 0x0007e8000d121848 */
[----:B---3--:R-:W3:Y:S01]  /*23a30*/  LDL.LU.64 R10, [R1+0x130] ;  /* 0x00013000010a7983 */ /* 0x008ee20000300a00 */
[----:B------:R-:W-:-:S04]  /*23a40*/  IADD3 R8, R4, -0x186, RZ ;  /* 0xfffffe7a04087810 */ /* 0x000fc80007ffe0ff */
[----:B------:R-:W-:Y:S02]  /*23a50*/  ISETP.GE.U32.AND P3, PT, R8, 0x7ffffdfb, PT ;  /* 0x7ffffdfb0800780c */ /* 0x000fe40003f66070 */
[----:B------:R-:W-:Y:S02]  /*23a60*/  IADD3 R8, R4, -0x18a, RZ ;  /* 0xfffffe7604087810 */ /* 0x000fe40007ffe0ff */
[----:B------:R-:W-:Y:S01]  /*23a70*/  IADD3 R3, R252, 0x100000, RZ ;  /* 0x00100000fc037810 */ /* 0x000fe20007ffe0ff */
[----:B-1----:R-:W-:Y:S01]  /*23a80*/  IMAD.WIDE R28, R0, 0x4, R26 ;  /* 0x00000004001c7825 */ /* 0x002fe200078e021a */
[----:B------:R-:W-:-:S03]  /*23a90*/  ISETP.GE.U32.AND P5, PT, R8, 0x7ffffdf7, PT ;  /* 0x7ffffdf70800780c */ /* 0x000fc60003fa6070 */
[----:B------:R4:W-:Y:S04]  /*23aa0*/  LDGSTS.E [R3+-0x3f200], [R24.64], !P2 ;  /* 0xc0e0000018037fae */ /* 0x0009e8000d121848 */
[----:B------:R1:W-:Y:S04]  /*23ab0*/  LDGSTS.E [R2+-0x3d800], [R22.64], !P3 ;  /* 0xc280000016027fae */ /* 0x0003e8000d921848 */
[----:B------:R-:W-:Y:S01]  /*23ac0*/  STL.64 [R1+0xb88], R28 ;  /* 0x000b881c01007387 */ /* 0x000fe20000100a00 */
[----:B------:R-:W-:-:S03]  /*23ad0*/  IADD3 R8, R4, -0x18e, RZ ;  /* 0xfffffe7204087810 */ /* 0x000fc60007ffe0ff */
[----:B------:R1:W-:Y:S01]  /*23ae0*/  LDGSTS.E [R7+-0x3d600], [R28.64], !P3 ;  /* 0xc2a000001c077fae */ /* 0x0003e2000d921848 */
[----:B------:R-:W-:Y:S01]  /*23af0*/  ISETP.GE.U32.AND P4, PT, R8, 0x7ffffdf3, PT ;  /* 0x7ffffdf30800780c */ /* 0x000fe20003f86070 */
[----:B--2---:R-:W-:-:S04]  /*23b00*/  IMAD.WIDE R14, R0, 0x4, R14 ;  /* 0x00000004000e7825 */ /* 0x004fc800078e020e */
[C---:B----4-:R-:W-:Y:S01]  /*23b10*/  IMAD.WIDE R24, R0.reuse, 0x4, R20 ;  /* 0x0000000400187825 */ /* 0x050fe200078e0214 */
[----:B------:R2:W-:Y:S04]  /*23b20*/  STL.64 [R1+0xb80], R14 ;  /* 0x000b800e01007387 */ /* 0x0005e80000100a00 */
[----:B------:R-:W4:Y:S01]  /*23b30*/  LDL.LU.64 R26, [R1+0x128] ;  /* 0x00012800011a7983 */ /* 0x000f220000300a00 */
[----:B-1----:R-:W-:-:S03]  /*23b40*/  IMAD.WIDE R22, R0, 0x4, R16 ;  /* 0x0000000400167825 */ /* 0x002fc600078e0210 */
[----:B------:R1:W-:Y:S04]  /*23b50*/  STL.64 [R1+0xb78], R24 ;  /* 0x000b781801007387 */ /* 0x0003e80000100a00 */
[----:B------:R-:W4:Y:S04]  /*23b60*/  LDL.LU.64 R20, [R1+0x120] ;  /* 0x0001200001147983 */ /* 0x000f280000300a00 */
[----:B------:R-:W4:Y:S04]  /*23b70*/  LDL.LU.64 R16, [R1+0x118] ;  /* 0x0001180001107983 */ /* 0x000f280000300a00 */
[----:B------:R2:W-:Y:S04]  /*23b80*/  LDGSTS.E [R6+-0x3d400], [R14.64], !P3 ;  /* 0xc2c000000e067fae */ /* 0x0005e8000d921848 */
[----:B------:R1:W-:Y:S04]  /*23b90*/  STL.64 [R1+0xb70], R22 ;  /* 0x000b701601007387 */ /* 0x0003e80000100a00 */
[----:B------:R1:W-:Y:S04]  /*23ba0*/  LDGSTS.E [R3+-0x3d200], [R24.64], !P3 ;  /* 0xc2e0000018037fae */ /* 0x0003e8000d921848 */
[----:B--2---:R-:W2:Y:S04]  /*23bb0*/  LDL.LU.64 R14, [R1+0xf0] ;  /* 0x0000f000010e7983 */ /* 0x004ea80000300a00 */
[----:B------:R1:W-:Y:S01]  /*23bc0*/  LDGSTS.E [R2+-0x3b800], [R22.64], !P5 ;  /* 0xc480000016027fae */ /* 0x0003e2000e921848 */
[----:B------:R-:W-:-:S04]  /*23bd0*/  IMAD.WIDE R28, R0, 0x4, R18 ;  /* 0x00000004001c7825 */ /* 0x000fc800078e0212 */
[C---:B-1----:R-:W-:Y:S01]  /*23be0*/  IMAD.WIDE R24, R0.reuse, 0x4, R250 ;  /* 0x0000000400187825 */ /* 0x042fe200078e02fa */
[----:B------:R-:W-:Y:S03]  /*23bf0*/  STL.64 [R1+0xb68], R28 ;  /* 0x000b681c01007387 */ /* 0x000fe60000100a00 */
[C---:B------:R-:W-:Y:S01]  /*23c00*/  IMAD.WIDE R22, R0.reuse, 0x4, R12 ;  /* 0x0000000400167825 */ /* 0x040fe200078e020c */
[----:B------:R-:W-:Y:S04]  /*23c10*/  STL.64 [R1+0xb60], R24 ;  /* 0x000b601801007387 */ /* 0x000fe80000100a00 */
[----:B------:R-:W2:Y:S04]  /*23c20*/  LDL.LU.64 R18, [R1+0xe8] ;  /* 0x0000e80001127983 */ /* 0x000ea80000300a00 */
[----:B------:R-:W-:Y:S04]  /*23c30*/  STL.64 [R1+0xb58], R22 ;  /* 0x000b581601007387 */ /* 0x000fe80000100a00 */
[----:B------:R-:W2:Y:S04]  /*23c40*/  LDL.LU.64 R250, [R1+0xe0] ;  /* 0x0000e00001fa7983 */ /* 0x000ea80000300a00 */
[----:B------:R-:W2:Y:S01]  /*23c50*/  LDL.LU.64 R12, [R1+0xd8] ;  /* 0x0000d800010c7983 */ /* 0x000ea20000300a00 */
[----:B---3--:R-:W-:-:S03]  /*23c60*/  IMAD.WIDE R10, R0, 0x4, R10 ;  /* 0x00000004000a7825 */ /* 0x008fc600078e020a */
[----:B------:R1:W-:Y:S04]  /*23c70*/  LDGSTS.E [R7+-0x3b600], [R28.64], !P5 ;  /* 0xc4a000001c077fae */ /* 0x0003e8000e921848 */
[----:B------:R3:W-:Y:S04]  /*23c80*/  LDGSTS.E [R6+-0x3b400], [R24.64], !P5 ;  /* 0xc4c0000018067fae */ /* 0x0007e8000e921848 */
[----:B------:R4:W-:Y:S04]  /*23c90*/  LDGSTS.E [R3+-0x3b200], [R22.64], !P5 ;  /* 0xc4e0000016037fae */ /* 0x0009e8000e921848 */
[----:B------:R1:W-:Y:S04]  /*23ca0*/  STL.64 [R1+0xb50], R10 ;  /* 0x000b500a01007387 */ /* 0x0003e80000100a00 */
[----:B------:R1:W-:Y:S04]  /*23cb0*/  LDGSTS.E [R2+-0x39800], [R10.64], !P4 ;  /* 0xc68000000a027fae */ /* 0x0003e8000e121848 */
[----:B-1----:R-:W2:Y:S01]  /*23cc0*/  LDL.LU.64 R10, [R1+0xb0] ;  /* 0x0000b000010a7983 */ /* 0x002ea20000300a00 */
[----:B------:R-:W-:-:S04]  /*23cd0*/  IADD3 R8, R4, -0x192, RZ ;  /* 0xfffffe6e04087810 */ /* 0x000fc80007ffe0ff */
[----:B------:R-:W-:Y:S02]  /*23ce0*/  ISETP.GE.U32.AND P0, PT, R8, 0x7ffffdef, PT ;  /* 0x7ffffdef0800780c */ /* 0x000fe40003f06070 */
[----:B------:R-:W-:-:S04]  /*23cf0*/  IADD3 R8, R4, -0x196, RZ ;  /* 0xfffffe6a04087810 */ /* 0x000fc80007ffe0ff */
[----:B------:R-:W-:Y:S01]  /*23d00*/  ISETP.GE.U32.AND P1, PT, R8, 0x7ffffdeb, PT ;  /* 0x7ffffdeb0800780c */ /* 0x000fe20003f26070 */
[----:B----4-:R-:W-:-:S04]  /*23d10*/  IMAD.WIDE R22, R0, 0x4, R26 ;  /* 0x0000000400167825 */ /* 0x010fc800078e021a */
[C---:B------:R-:W-:Y:S01]  /*23d20*/  IMAD.WIDE R20, R0.reuse, 0x4, R20 ;  /* 0x0000000400147825 */ /* 0x040fe200078e0214 */
[----:B------:R-:W-:Y:S03]  /*23d30*/  STL.64 [R1+0xb48], R22 ;  /* 0x000b481601007387 */ /* 0x000fe60000100a00 */
[C---:B------:R-:W-:Y:S01]  /*23d40*/  IMAD.WIDE R16, R0.reuse, 0x4, R16 ;  /* 0x0000000400107825 */ /* 0x040fe200078e0210 */
[----:B------:R1:W-:Y:S04]  /*23d50*/  LDGSTS.E [R7+-0x39600], [R22.64], !P4 ;  /* 0xc6a0000016077fae */ /* 0x0003e8000e121848 */
[----:B------:R-:W-:Y:S04]  /*23d60*/  STL.64 [R1+0xb40], R20 ;  /* 0x000b401401007387 */ /* 0x000fe80000100a00 */
[----:B------:R4:W-:Y:S01]  /*23d70*/  LDGSTS.E [R6+-0x39400], [R20.64], !P4 ;  /* 0xc6c0000014067fae */ /* 0x0009e2000e121848 */
[----:B--2---:R-:W-:-:S03]  /*23d80*/  IMAD.WIDE R14, R0, 0x4, R14 ;  /* 0x00000004000e7825 */ /* 0x004fc600078e020e */
[----:B------:R-:W-:Y:S04]  /*23d90*/  STL.64 [R1+0xb38], R16 ;  /* 0x000b381001007387 */ /* 0x000fe80000100a00 */
[----:B------:R3:W-:Y:S04]  /*23da0*/  LDGSTS.E [R3+-0x39200], [R16.64], !P4 ;  /* 0xc6e0000010037fae */ /* 0x0007e8000e121848 */
[----:B------:R1:W-:Y:S04]  /*23db0*/  STL.64 [R1+0xb30], R14 ;  /* 0x000b300e01007387 */ /* 0x0003e80000100a00 */
[----:B------:R1:W-:Y:S04]  /*23dc0*/  LDGSTS.E [R2+-0x37800], [R14.64], !P0 ;  /* 0xc88000000e027fae */ /* 0x0003e8000c121848 */
[----:B------:R-:W2:Y:S04]  /*23dd0*/  LDL.LU.64 R28, [R1+0xa8] ;  /* 0x0000a800011c7983 */ /* 0x000ea80000300a00 */
[----:B------:R-:W2:Y:S01]  /*23de0*/  LDL.LU.64 R26, [R1+0xa0] ;  /* 0x0000a000011a7983 */ /* 0x000ea20000300a00 */
[----:B-1----:R-:W-:-:S03]  /*23df0*/  IMAD.WIDE R14, R0, 0x4, R18 ;  /* 0x00000004000e7825 */ /* 0x002fc600078e0212 */
[----:B---3--:R-:W3:Y:S04]  /*23e00*/  LDL.LU.64 R24, [R1+0x98] ;  /* 0x0000980001187983 */ /* 0x008ee80000300a00 */
[----:B------:R-:W3:Y:S01]  /*23e10*/  LDL.LU.64 R22, [R1+0x70] ;  /* 0x0000700001167983 */ /* 0x000ee20000300a00 */
[----:B------:R-:W-:-:S03]  /*23e20*/  IMAD.WIDE R30, R0, 0x4, R250 ;  /* 0x00000004001e7825 */ /* 0x000fc600078e02fa */
[----:B----4-:R-:W4:Y:S01]  /*23e30*/  LDL.LU.64 R20, [R1+0x68] ;  /* 0x0000680001147983 */ /* 0x010f220000300a00 */
[----:B------:R-:W-:-:S03]  /*23e40*/  IMAD.WIDE R12, R0, 0x4, R12 ;  /* 0x00000004000c7825 */ /* 0x000fc600078e020c */
[----:B------:R1:W-:Y:S04]  /*23e50*/  STL.64 [R1+0xb28], R14 ;  /* 0x000b280e01007387 */ /* 0x0003e80000100a00 */
[----:B------:R-:W4:Y:S04]  /*23e60*/  LDL.LU.64 R18, [R1+0x60] ;  /* 0x0000600001127983 */ /* 0x000f280000300a00 */
[----:B------:R-:W-:Y:S04]  /*23e70*/  STL.64 [R1+0xb20], R30 ;  /* 0x000b201e01007387 */ /* 0x000fe80000100a00 */
[----:B------:R-:W4:Y:S04]  /*23e80*/  LDL.LU.64 R16, [R1+0x58] ;  /* 0x0000580001107983 */ /* 0x000f280000300a00 */
[----:B------:R1:W-:Y:S04]  /*23e90*/  STL.64 [R1+0xb18], R12 ;  /* 0x000b180c01007387 */ /* 0x0003e80000100a00 */
[----:B------:R1:W-:Y:S04]  /*23ea0*/  LDGSTS.E [R7+-0x37600], [R14.64], !P0 ;  /* 0xc8a000000e077fae */ /* 0x0003e8000c121848 */
[----:B------:R2:W-:Y:S04]  /*23eb0*/  LDGSTS.E [R6+-0x37400], [R30.64], !P0 ;  /* 0xc8c000001e067fae */ /* 0x0005e8000c121848 */
[----:B------:R1:W-:Y:S01]  /*23ec0*/  LDGSTS.E [R3+-0x37200], [R12.64], !P0 ;  /* 0xc8e000000c037fae */ /* 0x0003e2000c121848 */
[----:B------:R-:W-:-:S03]  /*23ed0*/  IMAD.WIDE R10, R0, 0x4, R10 ;  /* 0x00000004000a7825 */ /* 0x000fc600078e020a */
[----:B-1----:R-:W4:Y:S04]  /*23ee0*/  LDL.LU.64 R14, [R1+0x30] ;  /* 0x00003000010e7983 */ /* 0x002f280000300a00 */
[----:B------:R1:W-:Y:S04]  /*23ef0*/  STL.64 [R1+0xb10], R10 ;  /* 0x000b100a01007387 */ /* 0x0003e80000100a00 */
[----:B------:R-:W4:Y:S04]  /*23f00*/  LDL.LU.64 R250, [R1+0x28] ;  /* 0x0000280001fa7983 */ /* 0x000f280000300a00 */
[----:B------:R1:W-:Y:S04]  /*23f10*/  LDGSTS.E [R2+-0x35800], [R10.64], !P1 ;  /* 0xca8000000a027fae */ /* 0x0003e8000c921848 */
[----:B------:R-:W4:Y:S04]  /*23f20*/  LDL.LU.64 R12, [R1+0x20] ;  /* 0x00002000010c7983 */ /* 0x000f280000300a00 */
[----:B-1----:R-:W4:Y:S01]  /*23f30*/  LDL.LU.64 R10, [R1+0x18] ;  /* 0x00001800010a7983 */ /* 0x002f220000300a00 */
[----:B------:R-:W-:-:S04]  /*23f40*/  IADD3 R8, R4, -0x19a, RZ ;  /* 0xfffffe6604087810 */ /* 0x000fc80007ffe0ff */
[----:B------:R-:W-:Y:S02]  /*23f50*/  ISETP.GE.U32.AND P6, PT, R8, 0x7ffffde7, PT ;  /* 0x7ffffde70800780c */ /* 0x000fe40003fc6070 */
        /* <DEDUP_REMOVED lines=10> */
[----:B------:R-:W-:Y:S01]  /*24000*/  IADD3 R8, R4, -0x1b2, RZ ;  /* 0xfffffe4e04087810 */ /* 0x000fe20007ffe0ff */
[----:B--2---:R-:W-:-:S04]  /*24010*/  IMAD.WIDE R28, R0, 0x4, R28 ;  /* 0x00000004001c7825 */ /* 0x004fc800078e021c */
[C---:B------:R-:W-:Y:S01]  /*24020*/  IMAD.WIDE R26, R0.reuse, 0x4, R26 ;  /* 0x00000004001a7825 */ /* 0x040fe200078e021a */
[----:B------:R-:W-:Y:S03]  /*24030*/  STL.64 [R1+0xb08], R28 ;  /* 0x000b081c01007387 */ /* 0x000fe60000100a00 */
[C---:B---3--:R-:W-:Y:S01]  /*24040*/  IMAD.WIDE R24, R0.reuse, 0x4, R24 ;  /* 0x0000000400187825 */ /* 0x048fe200078e0218 */
[----:B------:R1:W-:Y:S03]  /*24050*/  LDGSTS.E [R7+-0x35600], [R28.64], !P1 ;  /* 0xcaa000001c077fae */ /* 0x0003e6000c921848 */
[C---:B------:R-:W-:Y:S01]  /*24060*/  IMAD.WIDE R22, R0.reuse, 0x4, R22 ;  /* 0x0000000400167825 */ /* 0x040fe200078e0216 */
[----:B------:R-:W-:Y:S03]  /*24070*/  STL.64 [R1+0xb00], R26 ;  /* 0x000b001a01007387 */ /* 0x000fe60000100a00 */
[C---:B----4-:R-:W-:Y:S01]  /*24080*/  IMAD.WIDE R20, R0.reuse, 0x4, R20 ;  /* 0x0000000400147825 */ /* 0x050fe200078e0214 */
[----:B------:R2:W-:Y:S04]  /*24090*/  LDGSTS.E [R6+-0x35400], [R26.64], !P1 ;  /* 0xcac000001a067fae */ /* 0x0005e8000c921848 */
[----:B------:R-:W-:Y:S01]  /*240a0*/  STL.64 [R1+0xaf8], R24 ;  /* 0x000af81801007387 */ /* 0x000fe20000100a00 */
[----:B------:R-:W-:-:S03]  /*240b0*/  IMAD.WIDE R18, R0, 0x4, R18 ;  /* 0x0000000400127825 */ /* 0x000fc600078e0212 */
[----:B------:R3:W-:Y:S04]  /*240c0*/  LDGSTS.E [R3+-0x35200], [R24.64], !P1 ;  /* 0xcae0000018037fae */ /* 0x0007e8000c921848 */
[----:B------:R-:W-:Y:S01]  /*240d0*/  STL.64 [R1+0xaf0], R22 ;  /* 0x000af01601007387 */ /* 0x000fe20000100a00 */
[----:B------:R-:W-:-:S03]  /*240e0*/  IMAD.WIDE R16, R0, 0x4, R16 ;  /* 0x0000000400107825 */ /* 0x000fc600078e0210 */
[----:B------:R4:W-:Y:S04]  /*240f0*/  LDGSTS.E [R2+-0x33800], [R22.64], !P6 ;  /* 0xcc80000016027fae */ /* 0x0009e8000f121848 */
[----:B------:R-:W-:Y:S04]  /*24100*/  STL.64 [R1+0xae8], R20 ;  /* 0x000ae81401007387 */ /* 0x000fe80000100a00 */
[----:B------:R1:W-:Y:S04]  /*24110*/  LDGSTS.E [R7+-0x33600], [R20.64], !P6 ;  /* 0xcca0000014077fae */ /* 0x0003e8000f121848 */
[----:B------:R-:W-:Y:S04]  /*24120*/  STL.64 [R1+0xad8], R18 ;  /* 0x000ad81201007387 */ /* 0x000fe80000100a00 */
[----:B------:R1:W-:Y:S01]  /*24130*/  LDGSTS.E [R6+-0x33400], [R18.64], !P6 ;  /* 0xccc0000012067fae */ /* 0x0003e2000f121848 */
[----:B------:R-:W-:-:S03]  /*24140*/  IMAD.WIDE R14, R0, 0x4, R14 ;  /* 0x00000004000e7825 */ /* 0x000fc600078e020e */
[----:B------:R1:W-:Y:S04]  /*24150*/  STL.64 [R1+0xac8], R16 ;  /* 0x000ac81001007387 */ /* 0x0003e80000100a00 */
[----:B------:R1:W-:Y:S04]  /*24160*/  LDGSTS.E [R3+-0x33200], [R16.64], !P6 ;  /* 0xcce0000010037fae */ /* 0x0003e8000f121848 */
[----:B------:R2:W-:Y:S04]  /*24170*/  STL.64 [R1+0xaa0], R14 ;  /* 0x000aa00e01007387 */ /* 0x0005e80000100a00 */
[----:B------:R2:W-:Y:S01]  /*24180*/  LDGSTS.E [R2+-0x31800], [R14.64], !P2 ;  /* 0xce8000000e027fae */ /* 0x0005e2000d121848 */
[----:B-1----:R-:W-:-:S04]  /*24190*/  IMAD.WIDE R16, R0, 0x4, R250 ;  /* 0x0000000400107825 */ /* 0x002fc800078e02fa */
[C---:B--2---:R-:W-:Y:S01]  /*241a0*/  IMAD.WIDE R14, R0.reuse, 0x4, R12 ;  /* 0x00000004000e7825 */ /* 0x044fe200078e020c */
[----:B------:R1:W-:Y:S03]  /*241b0*/  STL.64 [R1+0xa90], R16 ;  /* 0x000a901001007387 */ /* 0x0003e60000100a00 */
[C---:B------:R-:W-:Y:S01]  /*241c0*/  IMAD.WIDE R12, R0.reuse, 0x4, R10 ;  /* 0x00000004000c7825 */ /* 0x040fe200078e020a */
[----:B------:R1:W-:Y:S03]  /*241d0*/  LDGSTS.E [R7+-0x31600], [R16.64], !P2 ;  /* 0xcea0000010077fae */ /* 0x0003e6000d121848 */
[C---:B------:R-:W-:Y:S01]  /*241e0*/  IMAD.WIDE R10, R0.reuse, 0x4, R248 ;  /* 0x00000004000a7825 */ /* 0x040fe200078e02f8 */
        /* <DEDUP_REMOVED lines=68> */
[----:B------:R-:W2:Y:S01]  /*24630*/  LDL.LU.64 R20, [R1+0x278] ;  /* 0x0002780001147983 */ /* 0x000ea20000300a00 */
[----:B-1----:R-:W-:-:S03]  /*24640*/  IMAD.WIDE R12, R0, 0x4, R232 ;  /* 0x00000004000c7825 */ /* 0x002fc600078e02e8 */
[----:B------:R1:W-:Y:S04]  /*24650*/  STL.64 [R1+0x920], R16 ;  /* 0x0009201001007387 */ /* 0x0003e80000100a00 */
[----:B------:R1:W-:Y:S04]  /*24660*/  STL.64 [R1+0x8e0], R14 ;  /* 0x0008e00e01007387 */ /* 0x0003e80000100a00 */
[----:B------:R1:W-:Y:S04]  /*24670*/  STL.64 [R1+0x8d8], R12 ;  /* 0x0008d80c01007387 */ /* 0x0003e80000100a00 */
[----:B------:R-:W2:Y:S01]  /*24680*/  LDL.64 R250, [R1+0x288] ;  /* 0x0002880001fa7983 */ /* 0x000ea20000100a00 */
[----:B------:R-:W-:-:S04]  /*24690*/  IADD3 R8, R4, -0x1b6, RZ ;  /* 0xfffffe4a04087810 */ /* 0x000fc80007ffe0ff */
[----:B------:R-:W-:Y:S02]  /*246a0*/  ISETP.GE.U32.AND P6, PT, R8, 0x7ffffdcb, PT ;  /* 0x7ffffdcb0800780c */ /* 0x000fe40003fc6070 */
[----:B------:R-:W-:-:S04]  /*246b0*/  IADD3 R8, R4, -0x1ba, RZ ;  /* 0xfffffe4604087810 */ /* 0x000fc80007ffe0ff */
[----:B------:R-:W-:Y:S02]  /*246c0*/  ISETP.GE.U32.AND P2, PT, R8, 0x7ffffdc7, PT ;  /* 0x7ffffdc70800780c */ /* 0x000fe40003f46070 */
[----:B------:R-:W-:-:S05]  /*246d0*/  IADD3 R8, R4, -0x1be, RZ ;  /* 0xfffffe4204087810 */ /* 0x000fca0007ffe0ff */
[----:B------:R1:W-:Y:S01]  /*246e0*/  LDGSTS.E [R2+-0x25800], [R10.64], !P6 ;  /* 0xda8000000a027fae */ /* 0x0003e2000f121848 */
[----:B---3--:R-:W-:-:S03]  /*246f0*/  IMAD.WIDE R24, R0, 0x4, R236 ;  /* 0x0000000400187825 */ /* 0x008fc600078e02ec */
[----:B------:R3:W-:Y:S01]  /*24700*/  LDGSTS.E [R7+-0x25600], [R16.64], !P6 ;  /* 0xdaa0000010077fae */ /* 0x0007e2000f121848 */
[----:B------:R-:W-:Y:S01]  /*24710*/  ISETP.GE.U32.AND P3, PT, R8, 0x7ffffdc3, PT ;  /* 0x7ffffdc30800780c */ /* 0x000fe20003f66070 */
[C---:B----4-:R-:W-:Y:S02]  /*24720*/  IMAD.WIDE R22, R0.reuse, 0x4, R240 ;  /* 0x0000000400167825 */ /* 0x050fe400078e02f0 */
[----:B------:R4:W-:Y:S02]  /*24730*/  LDGSTS.E [R6+-0x25400], [R14.64], !P6 ;  /* 0xdac000000e067fae */ /* 0x0009e4000f121848 */
[C---:B-1----:R-:W-:Y:S02]  /*24740*/  IMAD.WIDE R10, R0.reuse, 0x4, R234 ;  /* 0x00000004000a7825 */ /* 0x042fe400078e02ea */
[----:B------:R1:W-:Y:S02]  /*24750*/  LDGSTS.E [R3+-0x25200], [R12.64], !P6 ;  /* 0xdae000000c037fae */ /* 0x0003e4000f121848 */
[----:B---3--:R-:W-:-:S02]  /*24760*/  IMAD.WIDE R16, R0, 0x4, R238 ;  /* 0x0000000400107825 */ /* 0x008fc400078e02ee */
[----:B------:R3:W-:Y:S04]  /*24770*/  STL.64 [R1+0x8d0], R10 ;  /* 0x0008d00a01007387 */ /* 0x0007e80000100a00 */
[----:B----4-:R-:W4:Y:S04]  /*24780*/  LDL.LU.64 R14, [R1+0x298] ;  /* 0x00029800010e7983 */ /* 0x010f280000300a00 */
[----:B------:R3:W-:Y:S04]  /*24790*/  LDGSTS.E [R2+-0x23800], [R10.64], !P2 ;  /* 0xdc8000000a027fae */ /* 0x0007e8000d121848 */
[----:B-1----:R-:W4:Y:S04]  /*247a0*/  LDL.64 R12, [R1+0x2a8] ;  /* 0x0002a800010c7983 */ /* 0x002f280000100a00 */
[----:B------:R2:W-:Y:S04]  /*247b0*/  LDGSTS.E [R7+-0x23600], [R24.64], !P2 ;  /* 0xdca0000018077fae */ /* 0x0005e8000d121848 */
[----:B---3--:R-:W3:Y:S04]  /*247c0*/  LDL.LU.64 R10, [R1+0x2b8] ;  /* 0x0002b800010a7983 */ /* 0x008ee80000300a00 */
[----:B------:R-:W-:Y:S04]  /*247d0*/  STL.64 [R1+0x8c8], R24 ;  /* 0x0008c81801007387 */ /* 0x000fe80000100a00 */
[----:B------:R1:W-:Y:S01]  /*247e0*/  STL.64 [R1+0x2d0], R16 ;  /* 0x0002d01001007387 */ /* 0x0003e20000100a00 */
[----:B------:R-:W-:-:S03]  /*247f0*/  IMAD.WIDE R18, R0, 0x4, R242 ;  /* 0x0000000400127825 */ /* 0x000fc600078e02f2 */
[----:B------:R-:W-:Y:S04]  /*24800*/  STL.64 [R1+0x2c0], R22 ;  /* 0x0002c01601007387 */ /* 0x000fe80000100a00 */
[----:B------:R1:W-:Y:S01]  /*24810*/  LDGSTS.E [R6+-0x23400], [R16.64], !P2 ;  /* 0xdcc0000010067fae */ /* 0x0003e2000d121848 */
[----:B------:R-:W-:-:S03]  /*24820*/  IMAD.WIDE R28, R0, 0x4, R246 ;  /* 0x00000004001c7825 */ /* 0x000fc600078e02f6 */
[----:B------:R2:W-:Y:S04]  /*24830*/  LDGSTS.E [R3+-0x23200], [R22.64], !P2 ;  /* 0xdce0000016037fae */ /* 0x0005e8000d121848 */
[----:B------:R1:W-:Y:S04]  /*24840*/  LDGSTS.E [R2+-0x21800], [R18.64], !P3 ;  /* 0xde80000012027fae */ /* 0x0003e8000d921848 */
[----:B-1----:R-:W3:Y:S04]  /*24850*/  LDL.LU.64 R16, [R1+0x2c8] ;  /* 0x0002c80001107983 */ /* 0x002ee80000300a00 */
[----:B------:R1:W-:Y:S02]  /*24860*/  STL.64 [R1+0x2a0], R18 ;  /* 0x0002a01201007387 */ /* 0x0003e40000100a00 */
[----:B-1----:R-:W-:-:S05]  /*24870*/  IMAD.WIDE R18, R0, 0x4, R244 ;  /* 0x0000000400127825 */ /* 0x002fca00078e02f4 */
[----:B------:R1:W-:Y:S04]  /*24880*/  STL.64 [R1+0x290], R18 ;  /* 0x0002901201007387 */ /* 0x0003e80000100a00 */
[----:B------:R-:W-:Y:S04]  /*24890*/  STL.64 [R1+0x48], R28 ;  /* 0x0000481c01007387 */ /* 0x000fe80000100a00 */
[----:B------:R1:W-:Y:S01]  /*248a0*/  LDGSTS.E [R7+-0x21600], [R18.64], !P3 ;  /* 0xdea0000012077fae */ /* 0x0003e2000d921848 */
[----:B------:R-:W-:-:S03]  /*248b0*/  IADD3 R8, R4, -0x1c2, RZ ;  /* 0xfffffe3e04087810 */ /* 0x000fc60007ffe0ff */
[----:B------:R1:W-:Y:S01]  /*248c0*/  LDGSTS.E [R6+-0x21400], [R28.64], !P3 ;  /* 0xdec000001c067fae */ /* 0x0003e2000d921848 */
[----:B--2---:R-:W-:-:S05]  /*248d0*/  IMAD.WIDE R24, R0, 0x4, R20 ;  /* 0x0000000400187825 */ /* 0x004fca00078e0214 */
[----:B------:R-:W-:Y:S04]  /*248e0*/  STL.64 [R1+0x40], R24 ;  /* 0x0000401801007387 */ /* 0x000fe80000100a00 */
[----:B------:R-:W2:Y:S04]  /*248f0*/  LDL.LU.64 R26, [R1+0x2d8] ;  /* 0x0002d800011a7983 */ /* 0x000ea80000300a00 */
[----:B------:R-:W2:Y:S01]  /*24900*/  LDL.LU.64 R20, [R1+0x2e8] ;  /* 0x0002e80001147983 */ /* 0x000ea20000300a00 */
[----:B------:R-:W-:Y:S01]  /*24910*/  IMAD.WIDE R22, R0, 0x4, R250 ;  /* 0x0000000400167825 */ /* 0x000fe200078e02fa */
[----:B------:R-:W-:-:S02]  /*24920*/  ISETP.GE.U32.AND P5, PT, R8, 0x7ffffdbf, PT ;  /* 0x7ffffdbf0800780c */ /* 0x000fc40003fa6070 */
[----:B------:R2:W-:Y:S04]  /*24930*/  LDGSTS.E [R3+-0x21200], [R24.64], !P3 ;  /* 0xdee0000018037fae */ /* 0x0005e8000d921848 */
[----:B------:R-:W-:Y:S04]  /*24940*/  STL.64 [R1+0x18], R22 ;  /* 0x0000181601007387 */ /* 0x000fe80000100a00 */
[----:B-1----:R-:W2:Y:S04]  /*24950*/  LDL.LU.64 R18, [R1+0x2f8] ;  /* 0x0002f80001127983 */ /* 0x002ea80000300a00 */
[----:B------:R-:W2:Y:S04]  /*24960*/  LDL.LU.64 R250, [R1+0x308] ;  /* 0x0003080001fa7983 */ /* 0x000ea80000300a00 */
[----:B------:R1:W-:Y:S01]  /*24970*/  LDGSTS.E [R2+-0x1f800], [R22.64], !P5 ;  /* 0xe080000016027fae */ /* 0x0003e2000e921848 */
[----:B----4-:R-:W-:-:S04]  /*24980*/  IMAD.WIDE R14, R0, 0x4, R14 ;  /* 0x00000004000e7825 */ /* 0x010fc800078e020e */
[C---:B------:R-:W-:Y:S01]  /*24990*/  IMAD.WIDE R12, R0.reuse, 0x4, R12 ;  /* 0x00000004000c7825 */ /* 0x040fe200078e020c */
[----:B------:R4:W-:Y:S03]  /*249a0*/  STL.64 [R1+0x10], R14 ;  /* 0x0000100e01007387 */ /* 0x0009e60000100a00 */
[C---:B---3--:R-:W-:Y:S01]  /*249b0*/  IMAD.WIDE R10, R0.reuse, 0x4, R10 ;  /* 0x00000004000a7825 */ /* 0x048fe200078e020a */
[----:B------:R3:W-:Y:S04]  /*249c0*/  STL.64 [R1+0x8], R12 ;  /* 0x0000080c01007387 */ /* 0x0007e80000100a00 */
[----:B------:R1:W-:Y:S04]  /*249d0*/  STL.64 [R1], R10 ;  /* 0x0000000a01007387 */ /* 0x0003e80000100a00 */
[----:B------:R4:W-:Y:S04]  /*249e0*/  LDGSTS.E [R7+-0x1f600], [R14.64], !P5 ;  /* 0xe0a000000e077fae */ /* 0x0009e8000e921848 */
[----:B------:R3:W-:Y:S04]  /*249f0*/  LDGSTS.E [R6+-0x1f400], [R12.64], !P5 ;  /* 0xe0c000000c067fae */ /* 0x0007e8000e921848 */
[----:B------:R1:W-:Y:S01]  /*24a00*/  LDGSTS.E [R3+-0x1f200], [R10.64], !P5 ;  /* 0xe0e000000a037fae */ /* 0x0003e2000e921848 */
[----:B------:R-:W-:-:S03]  /*24a10*/  IMAD.WIDE R122, R0, 0x4, R16 ;  /* 0x00000004007a7825 */ /* 0x000fc600078e0210 */
[----:B------:R-:W2:Y:S04]  /*24a20*/  LDL.LU.64 R16, [R1+0x318] ;  /* 0x0003180001107983 */ /* 0x000ea80000300a00 */
[----:B----4-:R-:W4:Y:S04]  /*24a30*/  LDL.LU.64 R14, [R1+0x328] ;  /* 0x00032800010e7983 */ /* 0x010f280000300a00 */
[----:B---3--:R-:W3:Y:S04]  /*24a40*/  LDL.LU.64 R12, [R1+0x338] ;  /* 0x00033800010c7983 */ /* 0x008ee80000300a00 */
[----:B-1----:R-:W3:Y:S04]  /*24a50*/  LDL.LU.64 R10, [R1+0x348] ;  /* 0x00034800010a7983 */ /* 0x002ee80000300a00 */
[----:B------:R-:W-:Y:S01]  /*24a60*/  STL.64 [R1+0x1c28], R122 ;  /* 0x001c287a01007387 */ /* 0x000fe20000100a00 */
[----:B--2---:R-:W-:-:S03]  /*24a70*/  IMAD.WIDE R120, R0, 0x4, R26 ;  /* 0x0000000400787825 */ /* 0x004fc600078e021a */
[----:B------:R-:W2:Y:S01]  /*24a80*/  LDL.LU.64 R26, [R1+0x358] ;  /* 0x00035800011a7983 */ /* 0x000ea20000300a00 */
[----:B------:R-:W-:-:S03]  /*24a90*/  IMAD.WIDE R118, R0, 0x4, R20 ;  /* 0x0000000400767825 */ /* 0x000fc600078e0214 */
[----:B------:R-:W2:Y:S01]  /*24aa0*/  LDL.LU.64 R20, [R1+0x368] ;  /* 0x0003680001147983 */ /* 0x000ea20000300a00 */
[----:B------:R-:W-:-:S03]  /*24ab0*/  IMAD.WIDE R116, R0, 0x4, R18 ;  /* 0x0000000400747825 */ /* 0x000fc600078e0212 */
[----:B------:R-:W2:Y:S01]  /*24ac0*/  LDL.LU.64 R18, [R1+0x378] ;  /* 0x0003780001127983 */ /* 0x000ea20000300a00 */
[----:B------:R-:W-:-:S03]  /*24ad0*/  IMAD.WIDE R114, R0, 0x4, R250 ;  /* 0x0000000400727825 */ /* 0x000fc600078e02fa */
[----:B------:R-:W2:Y:S04]  /*24ae0*/  LDL.LU.64 R250, [R1+0x388] ;  /* 0x0003880001fa7983 */ /* 0x000ea80000300a00 */
[----:B------:R-:W-:Y:S04]  /*24af0*/  STL.64 [R1+0x1c30], R120 ;  /* 0x001c307801007387 */ /* 0x000fe80000100a00 */
[----:B------:R-:W-:Y:S04]  /*24b00*/  STL.64 [R1+0x1c38], R118 ;  /* 0x001c387601007387 */ /* 0x000fe80000100a00 */
[----:B------:R-:W-:Y:S04]  /*24b10*/  STL.64 [R1+0x1c40], R116 ;  /* 0x001c407401007387 */ /* 0x000fe80000100a00 */
[----:B------:R-:W-:Y:S01]  /*24b20*/  STL.64 [R1+0x1c48], R114 ;  /* 0x001c487201007387 */ /* 0x000fe20000100a00 */
[----:B------:R-:W-:-:S03]  /*24b30*/  IMAD.WIDE R112, R0, 0x4, R16 ;  /* 0x0000000400707825 */ /* 0x000fc600078e0210 */
[----:B------:R-:W2:Y:S01]  /*24b40*/  LDL.LU.64 R16, [R1+0x3a0] ;  /* 0x0003a00001107983 */ /* 0x000ea20000300a00 */
[----:B----4-:R-:W-:-:S03]  /*24b50*/  IMAD.WIDE R110, R0, 0x4, R14 ;  /* 0x00000004006e7825 */ /* 0x010fc600078e020e */
[----:B------:R-:W4:Y:S01]  /*24b60*/  LDL.LU.64 R14, [R1+0x3c0] ;  /* 0x0003c000010e7983 */ /* 0x000f220000300a00 */
[----:B---3--:R-:W-:-:S03]  /*24b70*/  IMAD.WIDE R108, R0, 0x4, R12 ;  /* 0x00000004006c7825 */ /* 0x008fc600078e020c */
[----:B------:R-:W3:Y:S01]  /*24b80*/  LDL.LU.64 R12, [R1+0x3d0] ;  /* 0x0003d000010c7983 */ /* 0x000ee20000300a00 */
[----:B------:R-:W-:-:S03]  /*24b90*/  IMAD.WIDE R106, R0, 0x4, R10 ;  /* 0x00000004006a7825 */ /* 0x000fc600078e020a */
[----:B------:R-:W3:Y:S04]  /*24ba0*/  LDL.LU.64 R10, [R1+0x3e0] ;  /* 0x0003e000010a7983 */ /* 0x000ee80000300a00 */
[----:B------:R-:W-:Y:S04]  /*24bb0*/  STL.64 [R1+0x1c50], R112 ;  /* 0x001c507001007387 */ /* 0x000fe80000100a00 */
[----:B------:R-:W-:Y:S04]  /*24bc0*/  STL.64 [R1+0x1c60], R110 ;  /* 0x001c606e01007387 */ /* 0x000fe80000100a00 */
[----:B------:R-:W-:Y:S04]  /*24bd0*/  STL.64 [R1+0x1c68], R108 ;  /* 0x001c686c01007387 */ /* 0x000fe80000100a00 */
        /* <DEDUP_REMOVED lines=10> */
[----:B------:R-:W-:Y:S04]  /*24c80*/  STL [R1+0x1c88], R103 ;  /* 0x001c886701007387 */ /* 0x000fe80000100800 */
        /* <DEDUP_REMOVED lines=11> */
[----:B------:R1:W-:Y:S01]  /*24d40*/  STL.64 [R1+0x1ca8], R94 ;  /* 0x001ca85e01007387 */ /* 0x0003e20000100a00 */
[----:B--2---:R-:W-:-:S03]  /*24d50*/  IMAD.WIDE R88, R0, 0x4, R26 ;  /* 0x0000000400587825 */ /* 0x004fc600078e021a */
[----:B------:R-:W2:Y:S01]  /*24d60*/  LDL.LU.64 R26, [R1+0x470] ;  /* 0x00047000011a7983 */ /* 0x000ea20000300a00 */
[----:B------:R-:W-:-:S03]  /*24d70*/  IMAD.WIDE R86, R0, 0x4, R20 ;  /* 0x0000000400567825 */ /* 0x000fc600078e0214 */
[----:B------:R-:W2:Y:S01]  /*24d80*/  LDL.LU.64 R20, [R1+0x480] ;  /* 0x0004800001147983 */ /* 0x000ea20000300a00 */
[----:B------:R-:W-:-:S03]  /*24d90*/  IMAD.WIDE R84, R0, 0x4, R18 ;  /* 0x0000000400547825 */ /* 0x000fc600078e0212 */
[----:B------:R-:W2:Y:S01]  /*24da0*/  LDL.LU.64 R18, [R1+0x490] ;  /* 0x0004900001127983 */ /* 0x000ea20000300a00 */
[----:B------:R-:W-:-:S03]  /*24db0*/  IMAD.WIDE R82, R0, 0x4, R250 ;  /* 0x0000000400527825 */ /* 0x000fc600078e02fa */
[----:B------:R-:W2:Y:S01]  /*24dc0*/  LDL.LU.64 R250, [R1+0x4a0] ;  /* 0x0004a00001fa7983 */ /* 0x000ea20000300a00 */
[----:B------:R-:W-:-:S03]  /*24dd0*/  IMAD.WIDE R80, R0, 0x4, R16 ;  /* 0x0000000400507825 */ /* 0x000fc600078e0210 */
[----:B------:R-:W2:Y:S01]  /*24de0*/  LDL.LU.64 R16, [R1+0x4b0] ;  /* 0x0004b00001107983 */ /* 0x000ea20000300a00 */
[----:B----4-:R-:W-:-:S03]  /*24df0*/  IMAD.WIDE R78, R0, 0x4, R14 ;  /* 0x00000004004e7825 */ /* 0x010fc600078e020e */
[----:B------:R-:W4:Y:S01]  /*24e00*/  LDL.LU.64 R14, [R1+0x4c0] ;  /* 0x0004c000010e7983 */ /* 0x000f220000300a00 */
[----:B---3--:R-:W-:-:S03]  /*24e10*/  IMAD.WIDE R76, R0, 0x4, R12 ;  /* 0x00000004004c7825 */ /* 0x008fc600078e020c */
[----:B------:R-:W3:Y:S01]  /*24e20*/  LDL.LU.64 R12, [R1+0x4d0] ;  /* 0x0004d000010c7983 */ /* 0x000ee20000300a00 */
[----:B------:R-:W-:-:S03]  /*24e30*/  IMAD.WIDE R74, R0, 0x4, R10 ;  /* 0x00000004004a7825 */ /* 0x000fc600078e020a */
[----:B------:R-:W3:Y:S01]  /*24e40*/  LDL.LU.64 R10, [R1+0x4e0] ;  /* 0x0004e000010a7983 */ /* 0x000ee20000300a00 */
        /* <DEDUP_REMOVED lines=32> */
[----:B------:R-:W3:Y:S01]  /*25050*/  LDL.LU.64 R22, [R1+0x940] ;  /* 0x0009400001167983 */ /* 0x000ee20000300a00 */
[----:B--2---:R-:W-:-:S03]  /*25060*/  IMAD.WIDE R38, R0, 0x4, R20 ;  /* 0x0000000400267825 */ /* 0x004fc600078e0214 */
[----:B------:R-:W2:Y:S01]  /*25070*/  LDL.LU.64 R20, [R1+0x958] ;  /* 0x0009580001147983 */ /* 0x000ea20000300a00 */
[----:B------:R-:W-:-:S03]  /*25080*/  IMAD.WIDE R36, R0, 0x4, R18 ;  /* 0x0000000400247825 */ /* 0x000fc600078e0212 */
[----:B------:R-:W2:Y:S01]  /*25090*/  LDL.LU.64 R18, [R1+0x970] ;  /* 0x0009700001127983 */ /* 0x000ea20000300a00 */
[----:B------:R-:W-:-:S03]  /*250a0*/  IMAD.WIDE R34, R0, 0x4, R250 ;  /* 0x0000000400227825 */ /* 0x000fc600078e02fa */
[----:B------:R-:W2:Y:S01]  /*250b0*/  LDL.LU.64 R250, [R1+0x988] ;  /* 0x0009880001fa7983 */ /* 0x000ea20000300a00 */
[----:B------:R-:W-:-:S04]  /*250c0*/  IMAD.WIDE R40, R0, 0x4, R26 ;  /* 0x0000000400287825 */ /* 0x000fc800078e021a */
[C---:B------:R-:W-:Y:S02]  /*250d0*/  IMAD.WIDE R32, R0.reuse, 0x4, R16 ;  /* 0x0000000400207825 */ /* 0x040fe400078e0210 */
[----:B------:R-:W2:Y:S02]  /*250e0*/  LDL.LU.64 R16, [R1+0x9a0] ;  /* 0x0009a00001107983 */ /* 0x000ea40000300a00 */
[C---:B----4-:R-:W-:Y:S02]  /*250f0*/  IMAD.WIDE R30, R0.reuse, 0x4, R14 ;  /* 0x00000004001e7825 */ /* 0x050fe400078e020e */
[----:B------:R-:W4:Y:S02]  /*25100*/  LDL.LU.64 R14, [R1+0x9b8] ;  /* 0x0009b800010e7983 */ /* 0x000f240000300a00 */
[C---:B---3--:R-:W-:Y:S02]  /*25110*/  IMAD.WIDE R28, R0.reuse, 0x4, R12 ;  /* 0x00000004001c7825 */ /* 0x048fe400078e020c */
[----:B------:R-:W3:Y:S02]  /*25120*/  LDL.LU.64 R12, [R1+0x9c0] ;  /* 0x0009c000010c7983 */ /* 0x000ee40000300a00 */
[----:B------:R-:W-:-:S02]  /*25130*/  IMAD.WIDE R26, R0, 0x4, R10 ;  /* 0x00000004001a7825 */ /* 0x000fc400078e020a */
[----:B------:R-:W3:Y:S04]  /*25140*/  LDL.LU.64 R10, [R1+0x9c8] ;  /* 0x0009c800010a7983 */ /* 0x000ee80000300a00 */
[----:B------:R-:W3:Y:S04]  /*25150*/  LDL.LU.64 R134, [R1+0x9d8] ;  /* 0x0009d80001867983 */ /* 0x000ee80000300a00 */
[----:B------:R-:W3:Y:S04]  /*25160*/  LDL.LU.64 R132, [R1+0x9e8] ;  /* 0x0009e80001847983 */ /* 0x000ee80000300a00 */
[----:B------:R-:W3:Y:S01]  /*25170*/  LDL.LU.64 R130, [R1+0x9f0] ;  /* 0x0009f00001827983 */ /* 0x000ee20000300a00 */
[----:B------:R-:W-:-:S04]  /*25180*/  IMAD.WIDE R24, R0, 0x4, R22 ;  /* 0x0000000400187825 */ /* 0x000fc800078e0216 */
[----:B--2---:R-:W-:-:S04]  /*25190*/  IMAD.WIDE R22, R0, 0x4, R20 ;  /* 0x0000000400167825 */ /* 0x004fc800078e0214 */
[----:B------:R-:W-:-:S04]  /*251a0*/  IMAD.WIDE R20, R0, 0x4, R18 ;  /* 0x0000000400147825 */ /* 0x000fc800078e0212 */
[----:B------:R-:W-:Y:S02]  /*251b0*/  IMAD.WIDE R18, R0, 0x4, R250 ;  /* 0x0000000400127825 */ /* 0x000fe400078e02fa */
[----:B------:R-:W1:Y:S04]  /*251c0*/  LDL.LU.64 R250, [R1+0x9f8] ;  /* 0x0009f80001fa7983 */ /* 0x000e680000300a00 */
[----:B------:R-:W4:Y:S04]  /*251d0*/  LDL.LU.64 R146, [R1+0xa00] ;  /* 0x000a000001927983 */ /* 0x000f280000300a00 */
[----:B------:R-:W4:Y:S04]  /*251e0*/  LDL.LU.64 R140, [R1+0xa08] ;  /* 0x000a0800018c7983 */ /* 0x000f280000300a00 */
[----:B------:R-:W4:Y:S01]  /*251f0*/  LDL.LU.64 R136, [R1+0xa10] ;  /* 0x000a100001887983 */ /* 0x000f220000300a00 */
[----:B------:R-:W-:-:S03]  /*25200*/  IADD3 R8, R4, -0x1c6, RZ ;  /* 0xfffffe3a04087810 */ /* 0x000fc60007ffe0ff */
[----:B------:R-:W3:Y:S01]  /*25210*/  S2R R9, SR_TID.X ;  /* 0x0000000000097919 */ /* 0x000ee20000002100 */
[----:B------:R-:W-:Y:S02]  /*25220*/  ISETP.GE.U32.AND P4, PT, R8, 0x7ffffdbb, PT ;  /* 0x7ffffdbb0800780c */ /* 0x000fe40003f86070 */
[----:B------:R-:W-:Y:S01]  /*25230*/  IADD3 R8, R4, -0x1ca, RZ ;  /* 0xfffffe3604087810 */ /* 0x000fe20007ffe0ff */
[----:B------:R-:W4:Y:S03]  /*25240*/  LDL.LU.64 R138, [R1+0xa28] ;  /* 0x000a2800018a7983 */ /* 0x000f260000300a00 */
[----:B------:R-:W-:Y:S02]  /*25250*/  ISETP.GE.U32.AND P0, PT, R8, 0x7ffffdb7, PT ;  /* 0x7ffffdb70800780c */ /* 0x000fe40003f06070 */
[----:B------:R-:W-:-:S04]  /*25260*/  IADD3 R8, R4, -0x1ce, RZ ;  /* 0xfffffe3204087810 */ /* 0x000fc80007ffe0ff */
[----:B------:R-:W-:Y:S01]  /*25270*/  ISETP.GE.U32.AND P1, PT, R8, 0x7ffffdb3, PT ;  /* 0x7ffffdb30800780c */ /* 0x000fe20003f26070 */
[----:B------:R3:W-:Y:S01]  /*25280*/  LDGSTS.E [R2+-0x1d800], [R122.64], !P4 ;  /* 0xe28000007a027fae */ /* 0x0007e2000e121848 */
[----:B------:R-:W-:-:S03]  /*25290*/  IADD3 R8, R4, -0x1d2, RZ ;  /* 0xfffffe2e04087810 */ /* 0x000fc60007ffe0ff */
[----:B------:R3:W-:Y:S01]  /*252a0*/  LDGSTS.E [R7+-0x1d600], [R120.64], !P4 ;  /* 0xe2a0000078077fae */ /* 0x0007e2000e121848 */
[----:B------:R-:W-:Y:S02]  /*252b0*/  ISETP.GE.U32.AND P6, PT, R8, 0x7ffffdaf, PT ;  /* 0x7ffffdaf0800780c */ /* 0x000fe40003fc6070 */
[----:B------:R-:W-:Y:S01]  /*252c0*/  IADD3 R8, R4, -0x1d6, RZ ;  /* 0xfffffe2a04087810 */ /* 0x000fe20007ffe0ff */
[----:B------:R3:W-:Y:S03]  /*252d0*/  LDGSTS.E [R6+-0x1d400], [R118.64], !P4 ;  /* 0xe2c0000076067fae */ /* 0x0007e6000e121848 */
        /* <DEDUP_REMOVED lines=17> */
[----:B------:R3:W-:Y:S04]  /*253f0*/  LDGSTS.E [R6+-0x19400], [R102.64], !P1 ;  /* 0xe6c0000066067fae */ /* 0x0007e8000c921848 */
[----:B------:R3:W-:Y:S01]  /*25400*/  LDGSTS.E [R3+-0x19200], [R100.64], !P1 ;  /* 0xe6e0000064037fae */ /* 0x0007e2000c921848 */
[----:B------:R-:W-:Y:S02]  /*25410*/  ISETP.GE.U32.AND P1, PT, R8, 0x7ffffd97, PT ;  /* 0x7ffffd970800780c */ /* 0x000fe40003f26070 */
[----:B------:R-:W-:Y:S01]  /*25420*/  IADD3 R8, R4, -0x1ee, RZ ;  /* 0xfffffe1204087810 */ /* 0x000fe20007ffe0ff */
[----:B------:R3:W-:Y:S04]  /*25430*/  LDGSTS.E [R2+-0x17800], [R98.64], !P6 ;  /* 0xe880000062027fae */ /* 0x0007e8000f121848 */
[----:B------:R3:W-:Y:S04]  /*25440*/  LDGSTS.E [R7+-0x17600], [R96.64], !P6 ;  /* 0xe8a0000060077fae */ /* 0x0007e8000f121848 */
[----:B------:R3:W-:Y:S04]  /*25450*/  LDGSTS.E [R6+-0x17400], [R94.64], !P6 ;  /* 0xe8c000005e067fae */ /* 0x0007e8000f121848 */
[----:B------:R3:W-:Y:S01]  /*25460*/  LDGSTS.E [R3+-0x17200], [R92.64], !P6 ;  /* 0xe8e000005c037fae */ /* 0x0007e2000f121848 */
[----:B------:R-:W-:-:S02]  /*25470*/  ISETP.GE.U32.AND P6, PT, R8, 0x7ffffd93, PT ;  /* 0x7ffffd930800780c */ /* 0x000fc40003fc6070 */
        /* <DEDUP_REMOVED lines=43> */
[----:B------:R4:W-:Y:S01]  /*25730*/  LDGSTS.E [R2+-0x7800], [R34.64], !P2 ;  /* 0xf880000022027fae */ /* 0x0009e2000d121848 */
[----:B---3--:R-:W-:-:S03]  /*25740*/  LOP3.LUT R9, R9, 0x7f, RZ, 0xc0, !PT ;  /* 0x0000007f09097812 */ /* 0x008fc600078ec0ff */
[----:B------:R3:W-:Y:S04]  /*25750*/  LDGSTS.E [R7+-0x7600], [R32.64], !P2 ;  /* 0xf8a0000020077fae */ /* 0x0007e8000d121848 */
[----:B------:R3:W-:Y:S01]  /*25760*/  LDGSTS.E [R6+-0x7400], [R30.64], !P2 ;  /* 0xf8c000001e067fae */ /* 0x0007e2000d121848 */
[----:B------:R-:W-:-:S03]  /*25770*/  IMAD.WIDE R16, R0, 0x4, R16 ;  /* 0x0000000400107825 */ /* 0x000fc600078e0210 */
[----:B------:R3:W-:Y:S01]  /*25780*/  LDGSTS.E [R3+-0x7200], [R28.64], !P2 ;  /* 0xf8e000001c037fae */ /* 0x0007e2000d121848 */
[----:B------:R-:W-:Y:S02]  /*25790*/  ISETP.GE.U32.AND P2, PT, R8, 0x7ffffdf2, PT ;  /* 0x7ffffdf20800780c */ /* 0x000fe40003f46070 */
[----:B------:R-:W-:Y:S01]  /*257a0*/  IADD3 R8, R4, -0x193, RZ ;  /* 0xfffffe6d04087810 */ /* 0x000fe20007ffe0ff */
[----:B------:R3:W-:Y:S01]  /*257b0*/  LDGSTS.E [R2+-0x5800], [R26.64], !P3 ;  /* 0xfa8000001a027fae */ /* 0x0007e2000d921848 */
[----:B----4-:R-:W-:-:S03]  /*257c0*/  IMAD.WIDE R14, R0, 0x4, R14 ;  /* 0x00000004000e7825 */ /* 0x010fc600078e020e */
[----:B------:R3:W-:Y:S01]  /*257d0*/  LDGSTS.E [R7+-0x5600], [R24.64], !P3 ;  /* 0xfaa0000018077fae */ /* 0x0007e2000d921848 */
[----:B------:R-:W-:-:S03]  /*257e0*/  IMAD.WIDE R12, R0, 0x4, R12 ;  /* 0x00000004000c7825 */ /* 0x000fc600078e020c */
[----:B------:R3:W-:Y:S01]  /*257f0*/  LDGSTS.E [R6+-0x5400], [R22.64], !P3 ;  /* 0xfac0000016067fae */ /* 0x0007e2000d921848 */
[----:B------:R-:W-:-:S03]  /*25800*/  IMAD.SHL.U32 R9, R9, 0x4, RZ ;  /* 0x0000000409097824 */ /* 0x000fc600078e00ff */
[----:B------:R4:W-:Y:S01]  /*25810*/  LDGSTS.E [R3+-0x5200], [R20.64], !P3 ;  /* 0xfae0000014037fae */ /* 0x0009e2000d921848 */
[----:B------:R-:W-:Y:S02]  /*25820*/  ISETP.GE.U32.AND P3, PT, R8, 0x7ffffdee, PT ;  /* 0x7ffffdee0800780c */ /* 0x000fe40003f66070 */
[----:B------:R-:W-:Y:S01]  /*25830*/  IADD3 R8, R4, -0x197, RZ ;  /* 0xfffffe6904087810 */ /* 0x000fe20007ffe0ff */
[----:B------:R4:W-:Y:S01]  /*25840*/  LDGSTS.E [R2+-0x3800], [R18.64], !P5 ;  /* 0xfc80000012027fae */ /* 0x0009e2000e921848 */
[----:B------:R-:W-:-:S03]  /*25850*/  IMAD.WIDE R10, R0, 0x4, R10 ;  /* 0x00000004000a7825 */ /* 0x000fc600078e020a */
[----:B------:R3:W-:Y:S01]  /*25860*/  LDGSTS.E [R7+-0x3600], [R16.64], !P5 ;  /* 0xfca0000010077fae */ /* 0x0007e2000e921848 */
[----:B------:R-:W-:-:S03]  /*25870*/  LOP3.LUT R5, R9, 0x40, RZ, 0x3c, !PT ;  /* 0x0000004009057812 */ /* 0x000fc600078e3cff */
[----:B------:R3:W-:Y:S04]  /*25880*/  LDGSTS.E [R6+-0x3400], [R14.64], !P5 ;  /* 0xfcc000000e067fae */ /* 0x0007e8000e921848 */
[----:B------:R4:W-:Y:S01]  /*25890*/  LDGSTS.E [R3+-0x3200], [R12.64], !P5 ;  /* 0xfce000000c037fae */ /* 0x0009e2000e921848 */
[----:B------:R-:W-:Y:S01]  /*258a0*/  ISETP.GE.U32.AND P5, PT, R8, 0x7ffffdea, PT ;  /* 0x7ffffdea0800780c */ /* 0x000fe20003fa6070 */
[C---:B------:R-:W-:Y:S02]  /*258b0*/  IMAD.WIDE R8, R0.reuse, 0x4, R134 ;  /* 0x0000000400087825 */ /* 0x040fe400078e0286 */
[----:B------:R-:W2:Y:S02]  /*258c0*/  LDL.LU.64 R134, [R1+0xa40] ;  /* 0x000a400001867983 */ /* 0x000ea40000300a00 */
[----:B---3--:R-:W-:-:S02]  /*258d0*/  IMAD.WIDE R6, R0, 0x4, R132 ;  /* 0x0000000400067825 */ /* 0x008fc400078e0284 */
[----:B------:R4:W-:Y:S04]  /*258e0*/  LDGSTS.E [R2+-0x1800], [R10.64], !P4 ;  /* 0xfe8000000a027fae */ /* 0x0009e8000e121848 */
[----:B------:R-:W3:Y:S01]  /*258f0*/  LDL.LU.64 R132, [R1+0xa58] ;  /* 0x000a580001847983 */ /* 0x000ee20000300a00 */
[----:B----4-:R-:W-:-:S03]  /*25900*/  IMAD.WIDE R2, R0, 0x4, R130 ;  /* 0x0000000400027825 */ /* 0x010fc600078e0282 */
[----:B------:R-:W2:Y:S01]  /*25910*/  LDL.LU.64 R130, [R1+0xa70] ;  /* 0x000a700001827983 */ /* 0x000ea20000300a00 */
[----:B-1----:R-:W-:-:S04]  /*25920*/  IMAD.WIDE R94, R0, 0x4, R250 ;  /* 0x00000004005e7825 */ /* 0x002fc800078e02fa */
[C---:B------:R-:W-:Y:S01]  /*25930*/  IMAD.WIDE R100, R0.reuse, 0x4, R146 ;  /* 0x0000000400647825 */ /* 0x040fe200078e0292 */
[----:B------:R1:W-:Y:S03]  /*25940*/  STL.64 [R1+0x230], R94 ;  /* 0x0002305e01007387 */ /* 0x0003e60000100a00 */
[C---:B------:R-:W-:Y:S01]  /*25950*/  IMAD.WIDE R98, R0.reuse, 0x4, R140 ;  /* 0x0000000400627825 */ /* 0x040fe200078e028c */
[----:B------:R-:W2:Y:S03]  /*25960*/  LDL.LU.64 R250, [R1+0xa88] ;  /* 0x000a880001fa7983 */ /* 0x000ea60000300a00 */
[----:B------:R-:W-:Y:S01]  /*25970*/  IMAD.WIDE R96, R0, 0x4, R136 ;  /* 0x0000000400607825 */ /* 0x000fe200078e0288 */
[----:B------:R2:W-:Y:S04]  /*25980*/  STL.64 [R1+0x228], R100 ;  /* 0x0002286401007387 */ /* 0x0005e80000100a00 */
[----:B------:R3:W-:Y:S04]  /*25990*/  STL.64 [R1+0x220], R98 ;  /* 0x0002206201007387 */ /* 0x0007e80000100a00 */
[----:B------:R-:W2:Y:S04]  /*259a0*/  LDL.LU.64 R146, [R1+0xa98] ;  /* 0x000a980001927983 */ /* 0x000ea80000300a00 */
[----:B------:R2:W-:Y:S04]  /*259b0*/  STL.64 [R1+0x218], R96 ;  /* 0x0002186001007387 */ /* 0x0005e80000100a00 */
[----:B------:R-:W2:Y:S04]  /*259c0*/  LDL.LU.64 R140, [R1+0xaa8] ;  /* 0x000aa800018c7983 */ /* 0x000ea80000300a00 */
[----:B------:R-:W2:Y:S01]  /*259d0*/  LDL.LU.64 R136, [R1+0xab0] ;  /* 0x000ab00001887983 */ /* 0x000ea20000300a00 */
[----:B------:R-:W-:-:S02]  /*259e0*/  IADD3 R127, R252, 0x100000, RZ ;  /* 0x00100000fc7f7810 */ /* 0x000fc40007ffe0ff */
[C---:B------:R-:W-:Y:S02]  /*259f0*/  IADD3 R126, R252.reuse, 0x100000, RZ ;  /* 0x00100000fc7e7810 */ /* 0x040fe40007ffe0ff */
[----:B------:R-:W-:Y:S01]  /*25a00*/  IADD3 R125, R252, 0x100000, RZ ;  /* 0x00100000fc7d7810 */ /* 0x000fe20007ffe0ff */
[----:B------:R1:W-:Y:S01]  /*25a10*/  LDGSTS.E [R127+-0x1600], [R8.64], !P4 ;  /* 0xfea00000087f7fae */ /* 0x0003e2000e121848 */
[----:B------:R-:W-:-:S03]  /*25a20*/  IADD3 R124, R5, 0x100000, RZ ;  /* 0x00100000057c7810 */ /* 0x000fc60007ffe0ff */
[----:B------:R1:W-:Y:S04]  /*25a30*/  LDGSTS.E [R126+-0x1400], [R6.64], !P4 ;  /* 0xfec00000067e7fae */ /* 0x0003e8000e121848 */
[----:B------:R1:W-:Y:S02]  /*25a40*/  LDGSTS.E [R125+-0x1200], [R2.64], !P4 ;  /* 0xfee00000027d7fae */ /* 0x0003e4000e121848 */
[C---:B-1----:R-:W-:Y:S02]  /*25a50*/  IADD3 R127, R5.reuse, 0x100000, RZ ;  /* 0x00100000057f7810 */ /* 0x042fe40007ffe0ff */
[----:B------:R1:W-:Y:S01]  /*25a60*/  LDGSTS.E [R124+-0x3f000], [R94.64], !P0 ;  /* 0xc10000005e7c7fae */ /* 0x0003e2000c121848 */
[----:B------:R-:W-:-:S03]  /*25a70*/  IADD3 R126, R5, 0x100000, RZ ;  /* 0x00100000057e7810 */ /* 0x000fc60007ffe0ff */
[----:B------:R2:W-:Y:S01]  /*25a80*/  LDGSTS.E [R127+-0x3ee00], [R100.64], !P0 ;  /* 0xc1200000647f7fae */ /* 0x0005e2000c121848 */
[----:B------:R-:W-:-:S03]  /*25a90*/  IADD3 R125, R5, 0x100000, RZ ;  /* 0x00100000057d7810 */ /* 0x000fc60007ffe0ff */
[----:B------:R3:W-:Y:S01]  /*25aa0*/  LDGSTS.E [R126+-0x3ec00], [R98.64], !P0 ;  /* 0xc1400000627e7fae */ /* 0x0007e2000c121848 */
[----:B-1----:R-:W-:-:S03]  /*25ab0*/  IMAD.WIDE R94, R0, 0x4, R138 ;  /* 0x00000004005e7825 */ /* 0x002fc600078e028a */
[----:B------:R2:W-:Y:S04]  /*25ac0*/  LDGSTS.E [R125+-0x3ea00], [R96.64], !P0 ;  /* 0xc1600000607d7fae */ /* 0x0005e8000c121848 */
[----:B------:R1:W-:Y:S04]  /*25ad0*/  STL.64 [R1+0x208], R94 ;  /* 0x0002085e01007387 */ /* 0x0003e80000100a00 */
[----:B------:R-:W2:Y:S04]  /*25ae0*/  LDL.LU.64 R138, [R1+0xab8] ;  /* 0x000ab800018a7983 */ /* 0x000ea80000300a00 */
[----:B------:R1:W-:Y:S01]  /*25af0*/  LDGSTS.E [R124+-0x3d000], [R94.64], !P1 ;  /* 0xc30000005e7c7fae */ /* 0x0003e2000c921848 */
[----:B--2---:R-:W-:-:S05]  /*25b00*/  IMAD.WIDE R100, R0, 0x4, R134 ;  /* 0x0000000400647825 */ /* 0x004fca00078e0286 */
[----:B------:R2:W-:Y:S01]  /*25b10*/  STL.64 [R1+0x200], R100 ;  /* 0x0002006401007387 */ /* 0x0005e20000100a00 */
[----:B---3--:R-:W-:-:S03]  /*25b20*/  IMAD.WIDE R98, R0, 0x4, R132 ;  /* 0x0000000400627825 */ /* 0x008fc600078e0284 */
[----:B------:R2:W-:Y:S04]  /*25b30*/  LDGSTS.E [R127+-0x3ce00], [R100.64], !P1 ;  /* 0xc3200000647f7fae */ /* 0x0005e8000c921848 */
[----:B------:R3:W-:Y:S04]  /*25b40*/  STL.64 [R1+0x1f8], R98 ;  /* 0x0001f86201007387 */ /* 0x0007e80000100a00 */
[----:B------:R-:W4:Y:S01]  /*25b50*/  LDL.LU.64 R134, [R1+0xac0] ;  /* 0x000ac00001867983 */ /* 0x000f220000300a00 */
[----:B--2---:R-:W-:-:S03]  /*25b60*/  IMAD.WIDE R96, R0, 0x4, R130 ;  /* 0x0000000400607825 */ /* 0x004fc600078e0282 */
[----:B------:R3:W-:Y:S04]  /*25b70*/  LDGSTS.E [R126+-0x3cc00], [R98.64], !P1 ;  /* 0xc3400000627e7fae */ /* 0x0007e8000c921848 */
[----:B------:R2:W-:Y:S04]  /*25b80*/  STL.64 [R1+0x1f0], R96 ;  /* 0x0001f06001007387 */ /* 0x0005e80000100a00 */
[----:B------:R-:W4:Y:S04]  /*25b90*/  LDL.LU.64 R132, [R1+0xad0] ;  /* 0x000ad00001847983 */ /* 0x000f280000300a00 */
[----:B------:R-:W4:Y:S04]  /*25ba0*/  LDL.LU.64 R130, [R1+0xae0] ;  /* 0x000ae00001827983 */ /* 0x000f280000300a00 */
[----:B------:R2:W-:Y:S01]  /*25bb0*/  LDGSTS.E [R125+-0x3ca00], [R96.64], !P1 ;  /* 0xc3600000607d7fae */ /* 0x0005e2000c921848 */
[----:B-1----:R-:W-:-:S05]  /*25bc0*/  IMAD.WIDE R94, R0, 0x4, R250 ;  /* 0x00000004005e7825 */ /* 0x002fca00078e02fa */
[----:B------:R1:W-:Y:S04]  /*25bd0*/  STL.64 [R1+0x1e8], R94 ;  /* 0x0001e85e01007387 */ /* 0x0003e80000100a00 */
[----:B------:R-:W4:Y:S01]  /*25be0*/  LDL.LU.64 R250, [R1+0xb98] ;  /* 0x000b980001fa7983 */ /* 0x000f220000300a00 */
[----:B------:R-:W-:-:S03]  /*25bf0*/  IMAD.WIDE R100, R0, 0x4, R146 ;  /* 0x0000000400647825 */ /* 0x000fc600078e0292 */
[----:B------:R1:W-:Y:S01]  /*25c00*/  LDGSTS.E [R124+-0x3b000], [R94.64], !P6 ;  /* 0xc50000005e7c7fae */ /* 0x0003e2000f121848 */
[----:B---3--:R-:W-:-:S03]  /*25c10*/  IMAD.WIDE R98, R0, 0x4, R140 ;  /* 0x0000000400627825 */ /* 0x008fc600078e028c */
[----:B------:R4:W-:Y:S01]  /*25c20*/  STL.64 [R1+0x1e0], R100 ;  /* 0x0001e06401007387 */ /* 0x0009e20000100a00 */
[----:B--2---:R-:W-:-:S03]  /*25c30*/  IMAD.WIDE R96, R0, 0x4, R136 ;  /* 0x0000000400607825 */ /* 0x004fc600078e0288 */
        /* <DEDUP_REMOVED lines=8> */
[----:B-1----:R-:W-:-:S05]  /*25cc0*/  IMAD.WIDE R94, R0, 0x4, R138 ;  /* 0x00000004005e7825 */ /* 0x002fca00078e028a */
[----:B------:R1:W-:Y:S04]  /*25cd0*/  STL.64 [R1+0x1c8], R94 ;  /* 0x0001c85e01007387 */ /* 0x0003e80000100a00 */
[----:B------:R-:W3:Y:S04]  /*25ce0*/  LDL.LU.64 R138, [R1+0xbf0] ;  /* 0x000bf000018a7983 */ /* 0x000ee80000300a00 */
[----:B------:R1:W-:Y:S01]  /*25cf0*/  LDGSTS.E [R124+-0x39000], [R94.64], !P2 ;  /* 0xc70000005e7c7fae */ /* 0x0003e2000d121848 */
[----:B----4-:R-:W-:-:S05]  /*25d00*/  IMAD.WIDE R100, R0, 0x4, R134 ;  /* 0x0000000400647825 */ /* 0x010fca00078e0286 */
[----:B------:R3:W-:Y:S04]  /*25d10*/  STL.64 [R1+0x1c0], R100 ;  /* 0x0001c06401007387 */ /* 0x0007e80000100a00 */
[----:B------:R3:W-:Y:S01]  /*25d20*/  LDGSTS.E [R127+-0x38e00], [R100.64], !P2 ;  /* 0xc7200000647f7fae */ /* 0x0007e2000d121848 */
[----:B--2---:R-:W-:-:S04]  /*25d30*/  IMAD.WIDE R98, R0, 0x4, R132 ;  /* 0x0000000400627825 */ /* 0x004fc800078e0284 */
[C---:B------:R-:W-:Y:S01]  /*25d40*/  IMAD.WIDE R96, R0.reuse, 0x4, R130 ;  /* 0x0000000400607825 */ /* 0x040fe200078e0282 */
[----:B------:R2:W-:Y:S04]  /*25d50*/  STL.64 [R1+0x1b8], R98 ;  /* 0x0001b86201007387 */ /* 0x0005e80000100a00 */
[----:B------:R-:W4:Y:S04]  /*25d60*/  LDL.LU.64 R134, [R1+0xbf8] ;  /* 0x000bf80001867983 */ /* 0x000f280000300a00 */
[----:B------:R1:W-:Y:S04]  /*25d70*/  STL.64 [R1+0x1b0], R96 ;  /* 0x0001b06001007387 */ /* 0x0003e80000100a00 */
[----:B------:R-:W4:Y:S04]  /*25d80*/  LDL.LU.64 R132, [R1+0xc08] ;  /* 0x000c080001847983 */ /* 0x000f280000300a00 */
[----:B------:R-:W4:Y:S04]  /*25d90*/  LDL.LU.64 R130, [R1+0xc18] ;  /* 0x000c180001827983 */ /* 0x000f280000300a00 */
[----:B------:R2:W-:Y:S04]  /*25da0*/  LDGSTS.E [R126+-0x38c00], [R98.64], !P2 ;  /* 0xc7400000627e7fae */ /* 0x0005e8000d121848 */
[----:B------:R2:W-:Y:S01]  /*25db0*/  LDGSTS.E [R125+-0x38a00], [R96.64], !P2 ;  /* 0xc7600000607d7fae */ /* 0x0005e2000d121848 */
[----:B-1----:R-:W-:-:S05]  /*25dc0*/  IMAD.WIDE R94, R0, 0x4, R250 ;  /* 0x00000004005e7825 */ /* 0x002fca00078e02fa */
[----:B------:R1:W-:Y:S04]  /*25dd0*/  STL.64 [R1+0x1a8], R94 ;  /* 0x0001a85e01007387 */ /* 0x0003e80000100a00 */
[----:B------:R-:W4:Y:S04]  /*25de0*/  LDL.LU.64 R250, [R1+0xc28] ;  /* 0x000c280001fa7983 */ /* 0x000f280000300a00 */
[----:B------:R1:W-:Y:S01]  /*25df0*/  LDGSTS.E [R124+-0x37000], [R94.64], !P3 ;  /* 0xc90000005e7c7fae */ /* 0x0003e2000d921848 */
[----:B---3--:R-:W-:-:S04]  /*25e00*/  IMAD.WIDE R100, R0, 0x4, R146 ;  /* 0x0000000400647825 */ /* 0x008fc800078e0292 */
[C---:B--2---:R-:W-:Y:S01]  /*25e10*/  IMAD.WIDE R98, R0.reuse, 0x4, R140 ;  /* 0x0000000400627825 */ /* 0x044fe200078e028c */
        /* <DEDUP_REMOVED lines=14> */
[----:B----4-:R-:W-:-:S04]  /*25f00*/  IMAD.WIDE R100, R0, 0x4, R134 ;  /* 0x0000000400647825 */ /* 0x010fc800078e0286 */
[C---:B--2---:R-:W-:Y:S01]  /*25f10*/  IMAD.WIDE R98, R0.reuse, 0x4, R132 ;  /* 0x0000000400627825 */ /* 0x044fe200078e0284 */
[----:B------:R3:W-:Y:S03]  /*25f20*/  STL.64 [R1+0x180], R100 ;  /* 0x0001806401007387 */ /* 0x0007e60000100a00 */
[C---:B------:R-:W-:Y:S01]  /*25f30*/  IMAD.WIDE R96, R0.reuse, 0x4, R130 ;  /* 0x0000000400607825 */ /* 0x040fe200078e0282 */
[----:B------:R2:W-:Y:S04]  /*25f40*/  STL.64 [R1+0x178], R98 ;  /* 0x0001786201007387 */ /* 0x0005e80000100a00 */
[----:B------:R-:W4:Y:S04]  /*25f50*/  LDL.LU.64 R134, [R1+0xc90] ;  /* 0x000c900001867983 */ /* 0x000f280000300a00 */
[----:B------:R1:W-:Y:S04]  /*25f60*/  STL.64 [R1+0x170], R96 ;  /* 0x0001706001007387 */ /* 0x0003e80000100a00 */
[----:B------:R-:W4:Y:S04]  /*25f70*/  LDL.LU.64 R132, [R1+0xca8] ;  /* 0x000ca80001847983 */ /* 0x000f280000300a00 */
[----:B------:R-:W4:Y:S04]  /*25f80*/  LDL.LU.64 R130, [R1+0xcc0] ;  /* 0x000cc00001827983 */ /* 0x000f280000300a00 */
[----:B------:R3:W-:Y:S01]  /*25f90*/  LDGSTS.E [R127+-0x34e00], [R100.64], !P5 ;  /* 0xcb200000647f7fae */ /* 0x0007e2000e921848 */
[----:B-1----:R-:W-:-:S03]  /*25fa0*/  IMAD.WIDE R94, R0, 0x4, R250 ;  /* 0x00000004005e7825 */ /* 0x002fc600078e02fa */
[----:B------:R2:W-:Y:S04]  /*25fb0*/  LDGSTS.E [R126+-0x34c00], [R98.64], !P5 ;  /* 0xcb400000627e7fae */ /* 0x0005e8000e921848 */
[----:B------:R1:W-:Y:S04]  /*25fc0*/  LDGSTS.E [R125+-0x34a00], [R96.64], !P5 ;  /* 0xcb600000607d7fae */ /* 0x0003e8000e921848 */
[----:B------:R1:W-:Y:S04]  /*25fd0*/  STL.64 [R1+0x168], R94 ;  /* 0x0001685e01007387 */ /* 0x0003e80000100a00 */
[----:B------:R-:W4:Y:S01]  /*25fe0*/  LDL.LU.64 R250, [R1+0xcd8] ;  /* 0x000cd80001fa7983 */ /* 0x000f220000300a00 */
[----:B---3--:R-:W-:-:S04]  /*25ff0*/  IMAD.WIDE R100, R0, 0x4, R146 ;  /* 0x0000000400647825 */ /* 0x008fc800078e0292 */
[C---:B--2---:R-:W-:Y:S01]  /*26000*/  IMAD.WIDE R98, R0.reuse, 0x4, R140 ;  /* 0x0000000400627825 */ /* 0x044fe200078e028c */
[----:B------:R4:W-:Y:S03]  /*26010*/  STL.64 [R1+0x160], R100 ;  /* 0x0001606401007387 */ /* 0x0009e60000100a00 */
[----:B-1----:R-:W-:Y:S01]  /*26020*/  IMAD.WIDE R96, R0, 0x4, R136 ;  /* 0x0000000400607825 */ /* 0x002fe200078e0288 */
[----:B------:R1:W-:Y:S04]  /*26030*/  STL.64 [R1+0x158], R98 ;  /* 0x0001586201007387 */ /* 0x0003e80000100a00 */
[----:B------:R-:W2:Y:S04]  /*26040*/  LDL.LU.64 R146, [R1+0xcf0] ;  /* 0x000cf00001927983 */ /* 0x000ea80000300a00 */
[----:B------:R3:W-:Y:S04]  /*26050*/  STL.64 [R1+0x150], R96 ;  /* 0x0001506001007387 */ /* 0x0007e80000100a00 */
[----:B------:R-:W2:Y:S04]  /*26060*/  LDL.LU.64 R140, [R1+0xd00] ;  /* 0x000d0000018c7983 */ /* 0x000ea80000300a00 */
[----:B------:R-:W2:Y:S01]  /*26070*/  LDL.LU.64 R136, [R1+0xd10] ;  /* 0x000d100001887983 */ /* 0x000ea20000300a00 */
[----:B------:R-:W-:-:S04]  /*26080*/  IADD3 R128, R4, -0x19b, RZ ;  /* 0xfffffe6504807810 */ /* 0x000fc80007ffe0ff */
[----:B------:R-:W-:Y:S02]  /*26090*/  ISETP.GE.U32.AND P4, PT, R128, 0x7ffffde6, PT ;  /* 0x7ffffde68000780c */ /* 0x000fe40003f86070 */
[----:B------:R-:W-:-:S04]  /*260a0*/  IADD3 R128, R4, -0x19f, RZ ;  /* 0xfffffe6104807810 */ /* 0x000fc80007ffe0ff */
[----:B------:R-:W-:-:S07]  /*260b0*/  ISETP.GE.U32.AND P0, PT, R128, 0x7ffffde2, PT ;  /* 0x7ffffde28000780c */ /* 0x000fce0003f06070 */
[----:B------:R1:W-:Y:S04]  /*260c0*/  LDGSTS.E [R124+-0x33000], [R94.64], !P4 ;  /* 0xcd0000005e7c7fae */ /* 0x0003e8000e121848 */
[----:B------:R4:W-:Y:S04]  /*260d0*/  LDGSTS.E [R127+-0x32e00], [R100.64], !P4 ;  /* 0xcd200000647f7fae */ /* 0x0009e8000e121848 */
[----:B------:R3:W-:Y:S01]  /*260e0*/  LDGSTS.E [R126+-0x32c00], [R98.64], !P4 ;  /* 0xcd400000627e7fae */ /* 0x0007e2000e121848 */
[----:B-1----:R-:W-:-:S03]  /*260f0*/  IMAD.WIDE R94, R0, 0x4, R138 ;  /* 0x00000004005e7825 */ /* 0x002fc600078e028a */
[----:B------:R1:W-:Y:S04]  /*26100*/  LDGSTS.E [R125+-0x32a00], [R96.64], !P4 ;  /* 0xcd600000607d7fae */ /* 0x0003e8000e121848 */
[----:B------:R1:W-:Y:S04]  /*26110*/  STL.64 [R1+0x148], R94 ;  /* 0x0001485e01007387 */ /* 0x0003e80000100a00 */
[----:B------:R-:W2:Y:S04]  /*26120*/  LDL.LU.64 R138, [R1+0xd20] ;  /* 0x000d2000018a7983 */ /* 0x000ea80000300a00 */
[----:B------:R1:W-:Y:S01]  /*26130*/  LDGSTS.E [R124+-0x31000], [R94.64], !P0 ;  /* 0xcf0000005e7c7fae */ /* 0x0003e2000c121848 */
[----:B----4-:R-:W-:-:S04]  /*26140*/  IMAD.WIDE R100, R0, 0x4, R134 ;  /* 0x0000000400647825 */ /* 0x010fc800078e0286 */
[C---:B---3--:R-:W-:Y:S01]  /*26150*/  IMAD.WIDE R98, R0.reuse, 0x4, R132 ;  /* 0x0000000400627825 */ /* 0x048fe200078e0284 */
[----:B------:R2:W-:Y:S03]  /*26160*/  STL.64 [R1+0x140], R100 ;  /* 0x0001406401007387 */ /* 0x0005e60000100a00 */
[C---:B-1----:R-:W-:Y:S01]  /*26170*/  IMAD.WIDE R96, R0.reuse, 0x4, R130 ;  /* 0x0000000400607825 */ /* 0x042fe200078e0282 */
[----:B------:R1:W-:Y:S04]  /*26180*/  STL.64 [R1+0x138], R98 ;  /* 0x0001386201007387 */ /* 0x0003e80000100a00 */
[----:B------:R-:W3:Y:S04]  /*26190*/  LDL.LU.64 R134, [R1+0xd28] ;  /* 0x000d280001867983 */ /* 0x000ee80000300a00 */
[----:B------:R4:W-:Y:S04]  /*261a0*/  STL.64 [R1+0x130], R96 ;  /* 0x0001306001007387 */ /* 0x0009e80000100a00 */
[----:B------:R-:W3:Y:S04]  /*261b0*/  LDL.LU.64 R132, [R1+0xd40] ;  /* 0x000d400001847983 */ /* 0x000ee80000300a00 */
[----:B------:R-:W3:Y:S01]  /*261c0*/  LDL.LU.64 R130, [R1+0xd48] ;  /* 0x000d480001827983 */ /* 0x000ee20000300a00 */
[----:B------:R-:W-:-:S03]  /*261d0*/  IMAD.WIDE R94, R0, 0x4, R250 ;  /* 0x00000004005e7825 */ /* 0x000fc600078e02fa */
[----:B------:R2:W-:Y:S04]  /*261e0*/  LDGSTS.E [R127+-0x30e00], [R100.64], !P0 ;  /* 0xcf200000647f7fae */ /* 0x0005e8000c121848 */
[----:B------:R1:W-:Y:S04]  /*261f0*/  LDGSTS.E [R126+-0x30c00], [R98.64], !P0 ;  /* 0xcf400000627e7fae */ /* 0x0003e8000c121848 */
[----:B------:R4:W-:Y:S04]  /*26200*/  LDGSTS.E [R125+-0x30a00], [R96.64], !P0 ;  /* 0xcf600000607d7fae */ /* 0x0009e8000c121848 */
[----:B------:R1:W-:Y:S04]  /*26210*/  STL.64 [R1+0x128], R94 ;  /* 0x0001285e01007387 */ /* 0x0003e80000100a00 */
[----:B------:R-:W3:Y:S01]  /*26220*/  LDL.LU.64 R250, [R1+0xd58] ;  /* 0x000d580001fa7983 */ /* 0x000ee20000300a00 */
[----:B--2---:R-:W-:-:S04]  /*26230*/  IMAD.WIDE R100, R0, 0x4, R146 ;  /* 0x0000000400647825 */ /* 0x004fc800078e0292 */
[C---:B-1----:R-:W-:Y:S01]  /*26240*/  IMAD.WIDE R98, R0.reuse, 0x4, R140 ;  /* 0x0000000400627825 */ /* 0x042fe200078e028c */
[----:B------:R3:W-:Y:S03]  /*26250*/  STL.64 [R1+0x120], R100 ;  /* 0x0001206401007387 */ /* 0x0007e60000100a00 */
[----:B----4-:R-:W-:Y:S01]  /*26260*/  IMAD.WIDE R96, R0, 0x4, R136 ;  /* 0x0000000400607825 */ /* 0x010fe200078e0288 */
        /* <DEDUP_REMOVED lines=17> */
[----:B---3--:R-:W-:-:S04]  /*26380*/  IMAD.WIDE R100, R0, 0x4, R134 ;  /* 0x0000000400647825 */ /* 0x008fc800078e0286 */
[C---:B------:R-:W-:Y:S01]  /*26390*/  IMAD.WIDE R98, R0.reuse, 0x4, R132 ;  /* 0x0000000400627825 */ /* 0x040fe200078e0284 */
[----:B------:R2:W-:Y:S03]  /*263a0*/  STL.64 [R1+0x100], R100 ;  /* 0x0001006401007387 */ /* 0x0005e60000100a00 */
[C---:B----4-:R-:W-:Y:S01]  /*263b0*/  IMAD.WIDE R96, R0.reuse, 0x4, R130 ;  /* 0x0000000400607825 */ /* 0x050fe200078e0282 */
[----:B------:R3:W-:Y:S04]  /*263c0*/  STL.64 [R1+0xf8], R98 ;  /* 0x0000f86201007387 */ /* 0x0007e80000100a00 */
[----:B------:R-:W4:Y:S04]  /*263d0*/  LDL.LU.64 R134, [R1+0xe30] ;  /* 0x000e300001867983 */ /* 0x000f280000300a00 */
[----:B------:R2:W-:Y:S04]  /*263e0*/  STL.64 [R1+0xf0], R96 ;  /* 0x0000f06001007387 */ /* 0x0005e80000100a00 */
[----:B------:R-:W4:Y:S04]  /*263f0*/  LDL.LU.64 R132, [R1+0xe58] ;  /* 0x000e580001847983 */ /* 0x000f280000300a00 */
[----:B------:R-:W4:Y:S01]  /*26400*/  LDL.LU.64 R130, [R1+0xe80] ;  /* 0x000e800001827983 */ /* 0x000f220000300a00 */
[----:B-1----:R-:W-:-:S03]  /*26410*/  IMAD.WIDE R94, R0, 0x4, R250 ;  /* 0x00000004005e7825 */ /* 0x002fc600078e02fa */
[----:B------:R2:W-:Y:S04]  /*26420*/  LDGSTS.E [R127+-0x2ce00], [R100.64], !P6 ;  /* 0xd3200000647f7fae */ /* 0x0005e8000f121848 */
[----:B------:R3:W-:Y:S04]  /*26430*/  LDGSTS.E [R126+-0x2cc00], [R98.64], !P6 ;  /* 0xd3400000627e7fae */ /* 0x0007e8000f121848 */
[----:B------:R1:W-:Y:S04]  /*26440*/  LDGSTS.E [R125+-0x2ca00], [R96.64], !P6 ;  /* 0xd3600000607d7fae */ /* 0x0003e8000f121848 */
[----:B------:R1:W-:Y:S04]  /*26450*/  STL.64 [R1+0xe8], R94 ;  /* 0x0000e85e01007387 */ /* 0x0003e80000100a00 */
[----:B------:R-:W4:Y:S01]  /*26460*/  LDL.LU.64 R250, [R1+0xe98] ;  /* 0x000e980001fa7983 */ /* 0x000f220000300a00 */
[----:B--2---:R-:W-:-:S04]  /*26470*/  IMAD.WIDE R100, R0, 0x4, R146 ;  /* 0x0000000400647825 */ /* 0x004fc800078e0292 */
[C---:B---3--:R-:W-:Y:S01]  /*26480*/  IMAD.WIDE R98, R0.reuse, 0x4, R140 ;  /* 0x0000000400627825 */ /* 0x048fe200078e028c */
        /* <DEDUP_REMOVED lines=41> */
[----:B------:R-:W2:Y:S01]  /*26720*/  LDL.LU.64 R140, [R1+0xfa8] ;  /* 0x000fa800018c7983 */ /* 0x000ea20000300a00 */
[----:B------:R-:W-:-:S03]  /*26730*/  IADD3 R128, R4, -0x1b3, RZ ;  /* 0xfffffe4d04807810 */ /* 0x000fc60007ffe0ff */
[----:B------:R-:W2:Y:S01]  /*26740*/  LDL.LU.64 R136, [R1+0xfb0] ;  /* 0x000fb00001887983 */ /* 0x000ea20000300a00 */
        /* <DEDUP_REMOVED lines=23> */
[----:B------:R1:W-:Y:S04]  /*268c0*/  STL.64 [R1+0x68], R94 ;  /* 0x0000685e01007387 */ /* 0x0003e80000100a00 */
[----:B------:R-:W4:Y:S01]  /*268d0*/  LDL.LU.64 R250, [R1+0xfd8] ;  /* 0x000fd80001fa7983 */ /* 0x000f220000300a00 */
[----:B------:R-:W-:-:S03]  /*268e0*/  IADD3 R128, R4, -0x1bb, RZ ;  /* 0xfffffe4504807810 */ /* 0x000fc60007ffe0ff */
[----:B------:R1:W-:Y:S01]  /*268f0*/  LDGSTS.E [R125+-0x24a00], [R96.64], !P4 ;  /* 0xdb600000607d7fae */ /* 0x0003e2000e121848 */
[----:B--2---:R-:W-:-:S04]  /*26900*/  IMAD.WIDE R100, R0, 0x4, R146 ;  /* 0x0000000400647825 */ /* 0x004fc800078e0292 */
[----:B---3--:R-:W-:Y:S01]  /*26910*/  IMAD.WIDE R98, R0, 0x4, R140 ;  /* 0x0000000400627825 */ /* 0x008fe200078e028c */
[----:B------:R-:W-:Y:S04]  /*26920*/  STL.64 [R1+0x60], R100 ;  /* 0x0000606401007387 */ /* 0x000fe80000100a00 */
[----:B------:R4:W-:Y:S04]  /*26930*/  STL.64 [R1+0x58], R98 ;  /* 0x0000586201007387 */ /* 0x0009e80000100a00 */
[----:B------:R-:W2:Y:S01]  /*26940*/  LDL.LU.64 R144, [R1+0xfe0] ;  /* 0x000fe00001907983 */ /* 0x000ea20000300a00 */
[----:B------:R-:W-:-:S02]  /*26950*/  ISETP.GE.U32.AND P0, PT, R128, 0x7ffffdc6, PT ;  /* 0x7ffffdc68000780c */ /* 0x000fc40003f06070 */
[----:B------:R-:W-:-:S04]  /*26960*/  IADD3 R128, R4, -0x1bf, RZ ;  /* 0xfffffe4104807810 */ /* 0x000fc80007ffe0ff */
[----:B------:R-:W-:Y:S01]  /*26970*/  ISETP.GE.U32.AND P1, PT, R128, 0x7ffffdc2, PT ;  /* 0x7ffffdc28000780c */ /* 0x000fe20003f26070 */
[----:B-1----:R-:W-:-:S06]  /*26980*/  IMAD.WIDE R96, R0, 0x4, R136 ;  /* 0x0000000400607825 */ /* 0x002fcc00078e0288 */
[----:B------:R1:W-:Y:S04]  /*26990*/  LDGSTS.E [R124+-0x23000], [R94.64], !P0 ;  /* 0xdd0000005e7c7fae */ /* 0x0003e8000c121848 */
[----:B------:R3:W-:Y:S04]  /*269a0*/  STL.64 [R1+0x50], R96 ;  /* 0x0000506001007387 */ /* 0x0007e80000100a00 */
[----:B------:R2:W-:Y:S04]  /*269b0*/  LDGSTS.E [R127+-0x22e00], [R100.64], !P0 ;  /* 0xdd200000647f7fae */ /* 0x0005e8000c121848 */
[----:B------:R-:W2:Y:S01]  /*269c0*/  LDL.LU.64 R142, [R1+0xfe8] ;  /* 0x000fe800018e7983 */ /* 0x000ea20000300a00 */
[----:B-1----:R-:W-:-:S03]  /*269d0*/  IMAD.WIDE R94, R0, 0x4, R138 ;  /* 0x00000004005e7825 */ /* 0x002fc600078e028a */
[----:B------:R4:W-:Y:S04]  /*269e0*/  LDGSTS.E [R126+-0x22c00], [R98.64], !P0 ;  /* 0xdd400000627e7fae */ /* 0x0009e8000c121848 */
[----:B------:R-:W2:Y:S04]  /*269f0*/  LDL.LU.64 R140, [R1+0xff0] ;  /* 0x000ff000018c7983 */ /* 0x000ea80000300a00 */
        /* <DEDUP_REMOVED lines=8> */
[----:B------:R-:W-:Y:S04]  /*26a80*/  STL.64 [R1+0x28], R96 ;  /* 0x0000286001007387 */ /* 0x000fe80000100a00 */
[----:B------:R-:W4:Y:S04]  /*26a90*/  LDL.LU.64 R150, [R1+0x1000] ;  /* 0x0010000001967983 */ /* 0x000f280000300a00 */
[----:B------:R1:W-:Y:S04]  /*26aa0*/  STL.64 [R1+0x20], R94 ;  /* 0x0000205e01007387 */ /* 0x0003e80000100a00 */
[----:B------:R-:W3:Y:S04]  /*26ab0*/  LDL.LU.64 R148, [R1+0x1008] ;  /* 0x0010080001947983 */ /* 0x000ee80000300a00 */
[----:B------:R-:W3:Y:S04]  /*26ac0*/  LDL.LU.64 R146, [R1+0x1010] ;  /* 0x0010100001927983 */ /* 0x000ee80000300a00 */
[----:B------:R-:W3:Y:S04]  /*26ad0*/  LDL.LU.64 R136, [R1+0x1018] ;  /* 0x0010180001887983 */ /* 0x000ee80000300a00 */
[----:B------:R-:W3:Y:S04]  /*26ae0*/  LDL.LU.64 R158, [R1+0x1020] ;  /* 0x00102000019e7983 */ /* 0x000ee80000300a00 */
[----:B------:R-:W3:Y:S04]  /*26af0*/  LDL.LU.64 R156, [R1+0x1028] ;  /* 0x00102800019c7983 */ /* 0x000ee80000300a00 */
[----:B------:R-:W3:Y:S01]  /*26b00*/  LDL.LU.64 R154, [R1+0x1030] ;  /* 0x00103000019a7983 */ /* 0x000ee20000300a00 */
[----:B--2---:R-:W-:Y:S01]  /*26b10*/  IMAD.WIDE R248, R0, 0x4, R144 ;  /* 0x0000000400f87825 */ /* 0x004fe200078e0290 */
[----:B------:R-:W-:-:S02]  /*26b20*/  IADD3 R128, R4, -0x1c3, RZ ;  /* 0xfffffe3d04807810 */ /* 0x000fc40007ffe0ff */
[----:B------:R-:W2:Y:S04]  /*26b30*/  LDL.LU.64 R144, [R1+0x1038] ;  /* 0x0010380001907983 */ /* 0x000ea80000300a00 */
        /* <DEDUP_REMOVED lines=46> */
[----:B------:R-:W2:Y:S01]  /*26e20*/  LDL.LU.64 R120, [R1+0x1130] ;  /* 0x0011300001787983 */ /* 0x000ea20000300a00 */
[----:B------:R-:W-:-:S02]  /*26e30*/  ISETP.GE.U32.AND P6, PT, R128, 0x7ffffdbe, PT ;  /* 0x7ffffdbe8000780c */ /* 0x000fc40003fc6070 */
[----:B------:R-:W-:Y:S01]  /*26e40*/  IADD3 R128, R4, -0x1c7, RZ ;  /* 0xfffffe3904807810 */ /* 0x000fe20007ffe0ff */
[----:B------:R-:W-:Y:S01]  /*26e50*/  IMAD.WIDE R250, R0, 0x4, R250 ;  /* 0x0000000400fa7825 */ /* 0x000fe200078e02fa */
[----:B------:R1:W-:Y:S02]  /*26e60*/  LDGSTS.E [R127+-0x20e00], [R98.64], !P1 ;  /* 0xdf200000627f7fae */ /* 0x0003e4000c921848 */
[----:B------:R-:W-:Y:S02]  /*26e70*/  ISETP.GE.U32.AND P2, PT, R128, 0x7ffffdba, PT ;  /* 0x7ffffdba8000780c */ /* 0x000fe40003f46070 */
[----:B------:R-:W-:Y:S01]  /*26e80*/  IADD3 R128, R4, -0x1cb, RZ ;  /* 0xfffffe3504807810 */ /* 0x000fe20007ffe0ff */
[----:B------:R1:W-:Y:S03]  /*26e90*/  LDGSTS.E [R126+-0x20c00], [R96.64], !P1 ;  /* 0xdf400000607e7fae */ /* 0x0003e6000c921848 */
[----:B------:R-:W-:Y:S01]  /*26ea0*/  ISETP.GE.U32.AND P3, PT, R128, 0x7ffffdb6, PT ;  /* 0x7ffffdb68000780c */ /* 0x000fe20003f66070 */
[----:B------:R1:W-:Y:S01]  /*26eb0*/  LDGSTS.E [R125+-0x20a00], [R94.64], !P1 ;  /* 0xdf6000005e7d7fae */ /* 0x0003e2000c921848 */
[----:B------:R-:W-:-:S02]  /*26ec0*/  IADD3 R128, R4, -0x1cf, RZ ;  /* 0xfffffe3104807810 */ /* 0x000fc40007ffe0ff */
[C---:B------:R-:W-:Y:S01]  /*26ed0*/  IADD3 R133, R5.reuse, 0x100000, RZ ;  /* 0x0010000005857810 */ /* 0x040fe20007ffe0ff */
[----:B------:R1:W-:Y:S01]  /*26ee0*/  LDGSTS.E [R124+-0x1f000], [R250.64], !P6 ;  /* 0xe1000000fa7c7fae */ /* 0x0003e2000f121848 */
[----:B------:R-:W-:Y:S02]  /*26ef0*/  ISETP.GE.U32.AND P5, PT, R128, 0x7ffffdb2, PT ;  /* 0x7ffffdb28000780c */ /* 0x000fe40003fa6070 */
[----:B------:R-:W-:Y:S01]  /*26f00*/  IADD3 R128, R4, -0x1d3, RZ ;  /* 0xfffffe2d04807810 */ /* 0x000fe20007ffe0ff */
[----:B-1----:R-:W-:Y:S01]  /*26f10*/  IMAD.WIDE R126, R0, 0x4, R140 ;  /* 0x00000004007e7825 */ /* 0x002fe200078e028c */
[C---:B------:R-:W-:Y:S01]  /*26f20*/  IADD3 R132, R5.reuse, 0x100000, RZ ;  /* 0x0010000005847810 */ /* 0x040fe20007ffe0ff */
[----:B------:R3:W-:Y:S01]  /*26f30*/  LDGSTS.E [R133+-0x1ee00], [R248.64], !P6 ;  /* 0xe1200000f8857fae */ /* 0x0007e2000f121848 */
[----:B------:R-:W-:Y:S02]  /*26f40*/  ISETP.GE.U32.AND P4, PT, R128, 0x7ffffdae, PT ;  /* 0x7ffffdae8000780c */ /* 0x000fe40003f86070 */
[----:B------:R-:W-:Y:S01]  /*26f50*/  IADD3 R128, R4, -0x1d7, RZ ;  /* 0xfffffe2904807810 */ /* 0x000fe20007ffe0ff */
[----:B------:R-:W2:Y:S03]  /*26f60*/  LDL.LU.64 R240, [R1+0x1128] ;  /* 0x0011280001f07983 */ /* 0x000ea60000300a00 */
[----:B------:R-:W-:Y:S01]  /*26f70*/  ISETP.GE.U32.AND P0, PT, R128, 0x7ffffdaa, PT ;  /* 0x7ffffdaa8000780c */ /* 0x000fe20003f06070 */
[----:B------:R-:W-:Y:S01]  /*26f80*/  IMAD.WIDE R124, R0, 0x4, R142 ;  /* 0x00000004007c7825 */ /* 0x000fe200078e028e */
[----:B------:R-:W-:Y:S01]  /*26f90*/  IADD3 R128, R4, -0x1db, RZ ;  /* 0xfffffe2504807810 */ /* 0x000fe20007ffe0ff */
[----:B------:R-:W2:Y:S01]  /*26fa0*/  LDL.LU.64 R110, [R1+0x1120] ;  /* 0x00112000016e7983 */ /* 0x000ea20000300a00 */
[----:B------:R-:W-:-:S02]  /*26fb0*/  IADD3 R131, R5, 0x100000, RZ ;  /* 0x0010000005837810 */ /* 0x000fc40007ffe0ff */
[----:B------:R-:W-:Y:S01]  /*26fc0*/  ISETP.GE.U32.AND P1, PT, R128, 0x7ffffda6, PT ;  /* 0x7ffffda68000780c */ /* 0x000fe20003f26070 */
[----:B------:R-:W-:Y:S01]  /*26fd0*/  IMAD.WIDE R128, R0, 0x4, R138 ;  /* 0x0000000400807825 */ /* 0x000fe200078e028a */
[----:B------:R-:W-:Y:S01]  /*26fe0*/  IADD3 R130, R5, 0x100000, RZ ;  /* 0x0010000005827810 */ /* 0x000fe20007ffe0ff */
[----:B------:R3:W-:Y:S01]  /*26ff0*/  LDGSTS.E [R132+-0x1ec00], [R124.64], !P6 ;  /* 0xe14000007c847fae */ /* 0x0007e2000f121848 */
[----:B------:R-:W-:-:S03]  /*27000*/  IADD3 R134, R4, -0x1df, RZ ;  /* 0xfffffe2104867810 */ /* 0x000fc60007ffe0ff */
[----:B------:R4:W-:Y:S01]  /*27010*/  LDGSTS.E [R131+-0x1ea00], [R126.64], !P6 ;  /* 0xe16000007e837fae */ /* 0x0009e2000f121848 */
[----:B------:R-:W-:-:S03]  /*27020*/  IADD3 R141, R5, 0x100000, RZ ;  /* 0x00100000058d7810 */ /* 0x000fc60007ffe0ff */
[----:B------:R4:W-:Y:S01]  /*27030*/  LDGSTS.E [R130+-0x1d000], [R128.64], !P2 ;  /* 0xe300000080827fae */ /* 0x0009e2000d121848 */
[----:B------:R-:W-:Y:S02]  /*27040*/  ISETP.GE.U32.AND P6, PT, R134, 0x7ffffda2, PT ;  /* 0x7ffffda28600780c */ /* 0x000fe40003fc6070 */
[C---:B------:R-:W-:Y:S01]  /*27050*/  IADD3 R140, R5.reuse, 0x100000, RZ ;  /* 0x00100000058c7810 */ /* 0x040fe20007ffe0ff */
[----:B------:R-:W2:Y:S01]  /*27060*/  LDL.LU.64 R112, [R1+0x1118] ;  /* 0x0011180001707983 */ /* 0x000ea20000300a00 */
[C---:B------:R-:W-:Y:S02]  /*27070*/  IADD3 R139, R5.reuse, 0x100000, RZ ;  /* 0x00100000058b7810 */ /* 0x040fe40007ffe0ff */
[----:B------:R-:W-:Y:S01]  /*27080*/  IADD3 R138, R5, 0x100000, RZ ;  /* 0x00100000058a7810 */ /* 0x000fe20007ffe0ff */
[----:B------:R-:W2:Y:S01]  /*27090*/  LDL.LU.64 R118, [R1+0x1110] ;  /* 0x0011100001767983 */ /* 0x000ea20000300a00 */
[----:B------:R-:W-:-:S03]  /*270a0*/  IADD3 R142, R4, -0x1e3, RZ ;  /* 0xfffffe1d048e7810 */ /* 0x000fc60007ffe0ff */
[----:B------:R-:W2:Y:S04]  /*270b0*/  LDL.LU.64 R122, [R1+0x1628] ;  /* 0x00162800017a7983 */ /* 0x000ea80000300a00 */
[----:B------:R-:W2:Y:S01]  /*270c0*/  LDL.LU.64 R108, [R1+0x1620] ;  /* 0x00162000016c7983 */ /* 0x000ea20000300a00 */
[----:B----4-:R-:W-:-:S05]  /*270d0*/  IMAD.WIDE R130, R0, 0x4, R150 ;  /* 0x0000000400827825 */ /* 0x010fca00078e0296 */
[----:B------:R1:W-:Y:S01]  /*270e0*/  LDGSTS.E [R141+-0x1ce00], [R130.64], !P2 ;  /* 0xe3200000828d7fae */ /* 0x0003e2000d121848 */
[----:B---3--:R-:W-:-:S04]  /*270f0*/  IMAD.WIDE R132, R0, 0x4, R148 ;  /* 0x0000000400847825 */ /* 0x008fc800078e0294 */
        /* <DEDUP_REMOVED lines=8> */
[C---:B-1----:R-:W-:Y:S01]  /*27180*/  IMAD.WIDE R140, R0.reuse, 0x4, R156 ;  /* 0x00000004008c7825 */ /* 0x042fe200078e029c */
[C---:B------:R-:W-:Y:S02]  /*27190*/  IADD3 R147, R5.reuse, 0x100000, RZ ;  /* 0x0010000005937810 */ /* 0x040fe40007ffe0ff */
[----:B------:R-:W-:Y:S01]  /*271a0*/  IADD3 R146, R5, 0x100000, RZ ;  /* 0x0010000005927810 */ /* 0x000fe20007ffe0ff */
[----:B------:R-:W-:-:S04]  /*271b0*/  IMAD.WIDE R142, R0, 0x4, R154 ;  /* 0x00000004008e7825 */ /* 0x000fc800078e029a */
[----:B---3--:R-:W-:Y:S01]  /*271c0*/  IMAD.WIDE R138, R0, 0x4, R158 ;  /* 0x00000004008a7825 */ /* 0x008fe200078e029e */
[----:B------:R-:W-:-:S04]  /*271d0*/  IADD3 R150, R4, -0x1e7, RZ ;  /* 0xfffffe1904967810 */ /* 0x000fc80007ffe0ff */
[----:B------:R1:W-:Y:S01]  /*271e0*/  LDGSTS.E [R149+-0x1ae00], [R138.64], !P3 ;  /* 0xe52000008a957fae */ /* 0x0003e2000d921848 */
[----:B------:R-:W-:-:S03]  /*271f0*/  IADD3 R157, R5, 0x100000, RZ ;  /* 0x00100000059d7810 */ /* 0x000fc60007ffe0ff */
[----:B------:R1:W-:Y:S01]  /*27200*/  LDGSTS.E [R148+-0x1ac00], [R140.64], !P3 ;  /* 0xe54000008c947fae */ /* 0x0003e2000d921848 */
[----:B--2---:R-:W-:-:S03]  /*27210*/  IMAD.WIDE R144, R0, 0x4, R144 ;  /* 0x0000000400907825 */ /* 0x004fc600078e0290 */
[----:B------:R2:W-:Y:S01]  /*27220*/  LDGSTS.E [R147+-0x1aa00], [R142.64], !P3 ;  /* 0xe56000008e937fae */ /* 0x0005e2000d921848 */
[----:B------:R-:W-:-:S03]  /*27230*/  ISETP.GE.U32.AND P3, PT, R150, 0x7ffffd9a, PT ;  /* 0x7ffffd9a9600780c */ /* 0x000fc60003f66070 */
[----:B------:R2:W-:Y:S01]  /*27240*/  LDGSTS.E [R146+-0x19000], [R144.64], !P5 ;  /* 0xe700000090927fae */ /* 0x0005e2000e921848 */
[C---:B------:R-:W-:Y:S01]  /*27250*/  IADD3 R156, R5.reuse, 0x100000, RZ ;  /* 0x00100000059c7810 */ /* 0x040fe20007ffe0ff */
[C---:B-1----:R-:W-:Y:S01]  /*27260*/  IMAD.WIDE R148, R0.reuse, 0x4, R164 ;  /* 0x0000000400947825 */ /* 0x042fe200078e02a4 */
[C---:B------:R-:W-:Y:S02]  /*27270*/  IADD3 R155, R5.reuse, 0x100000, RZ ;  /* 0x00100000059b7810 */ /* 0x040fe40007ffe0ff */
[----:B------:R-:W-:Y:S01]  /*27280*/  IADD3 R154, R5, 0x100000, RZ ;  /* 0x00100000059a7810 */ /* 0x000fe20007ffe0ff */
[----:B------:R-:W-:-:S04]  /*27290*/  IMAD.WIDE R150, R0, 0x4, R162 ;  /* 0x0000000400967825 */ /* 0x000fc800078e02a2 */
        /* <DEDUP_REMOVED lines=145> */
[----:B------:R2:W-:Y:S01]  /*27bb0*/  LDGSTS.E [R234+-0x3000], [R232.64], !P6 ;  /* 0xfd000000e8ea7fae */ /* 0x0005e2000f121848 */
[----:B-1----:R-:W-:-:S04]  /*27bc0*/  IMAD.WIDE R236, R0, 0x4, R116 ;  /* 0x0000000400ec7825 */ /* 0x002fc800078e0274 */
[----:B--2---:R-:W-:Y:S02]  /*27bd0*/  IMAD.WIDE R234, R0, 0x4, R114 ;  /* 0x0000000400ea7825 */ /* 0x004fe400078e0272 */
[----:B------:R-:W2:Y:S04]  /*27be0*/  LDL.LU.64 R114, [R1+0x1618] ;  /* 0x0016180001727983 */ /* 0x000ea80000300a00 */
[----:B------:R-:W3:Y:S01]  /*27bf0*/  LDL.LU.64 R116, [R1+0x1610] ;  /* 0x0016100001747983 */ /* 0x000ee20000300a00 */
[----:B------:R-:W-:-:S04]  /*27c00*/  IADD3 R238, R4, -0x194, RZ ;  /* 0xfffffe6c04ee7810 */ /* 0x000fc80007ffe0ff */
[----:B------:R-:W-:Y:S01]  /*27c10*/  ISETP.GE.U32.AND P1, PT, R238, 0x7ffffded, PT ;  /* 0x7ffffdedee00780c */ /* 0x000fe20003f26070 */
[C---:B------:R-:W-:Y:S02]  /*27c20*/  IMAD.WIDE R238, R0.reuse, 0x4, R120 ;  /* 0x0000000400ee7825 */ /* 0x040fe400078e0278 */
[----:B------:R-:W4:Y:S01]  /*27c30*/  LDL.LU.64 R120, [R1+0x1608] ;  /* 0x0016080001787983 */ /* 0x000f220000300a00 */
[C---:B------:R-:W-:Y:S02]  /*27c40*/  IADD3 R245, R5.reuse, 0x100000, RZ ;  /* 0x0010000005f57810 */ /* 0x040fe40007ffe0ff */
[C---:B------:R-:W-:Y:S01]  /*27c50*/  IADD3 R244, R5.reuse, 0x100000, RZ ;  /* 0x0010000005f47810 */ /* 0x040fe20007ffe0ff */
[----:B------:R-:W-:Y:S01]  /*27c60*/  IMAD.WIDE R240, R0, 0x4, R240 ;  /* 0x0000000400f07825 */ /* 0x000fe200078e02f0 */
[C---:B------:R-:W-:Y:S01]  /*27c70*/  IADD3 R243, R5.reuse, 0x100000, RZ ;  /* 0x0010000005f37810 */ /* 0x040fe20007ffe0ff */
[----:B------:R1:W-:Y:S01]  /*27c80*/  LDGSTS.E [R245+-0x2e00], [R234.64], !P6 ;  /* 0xfd200000eaf57fae */ /* 0x0003e2000f121848 */
[----:B------:R-:W-:-:S02]  /*27c90*/  IADD3 R242, R5, 0x100000, RZ ;  /* 0x0010000005f27810 */ /* 0x000fc40007ffe0ff */
[----:B------:R-:W-:Y:S01]  /*27ca0*/  IADD3 R246, R4, -0x198, RZ ;  /* 0xfffffe6804f67810 */ /* 0x000fe20007ffe0ff */
[----:B------:R1:W-:Y:S04]  /*27cb0*/  LDGSTS.E [R244+-0x2c00], [R236.64], !P6 ;  /* 0xfd400000ecf47fae */ /* 0x0003e8000f121848 */
[----:B------:R1:W-:Y:S01]  /*27cc0*/  LDGSTS.E [R243+-0x2a00], [R238.64], !P6 ;  /* 0xfd600000eef37fae */ /* 0x0003e2000f121848 */
[----:B------:R-:W-:-:S03]  /*27cd0*/  ISETP.GE.U32.AND P6, PT, R246, 0x7ffffde9, PT ;  /* 0x7ffffde9f600780c */ /* 0x000fc60003fc6070 */
[----:B------:R1:W-:Y:S01]  /*27ce0*/  LDGSTS.E [R242+-0x1000], [R240.64], !P2 ;  /* 0xff000000f0f27fae */ /* 0x0003e2000d121848 */
[----:B------:R-:W-:-:S03]  /*27cf0*/  IMAD.WIDE R246, R0, 0x4, R118 ;  /* 0x0000000400f67825 */ /* 0x000fc600078e0276 */
[----:B------:R-:W1:Y:S02]  /*27d00*/  S2R R252, SR_TID.X ;  /* 0x0000000000fc7919 */ /* 0x000e640000002100 */
[----:B-1----:R-:W-:-:S04]  /*27d10*/  IMAD.WIDE R244, R0, 0x4, R112 ;  /* 0x0000000400f47825 */ /* 0x002fc800078e0270 */
[C---:B------:R-:W-:Y:S02]  /*27d20*/  IMAD.WIDE R242, R0.reuse, 0x4, R110 ;  /* 0x0000000400f27825 */ /* 0x040fe400078e026e */
[----:B------:R-:W4:Y:S04]  /*27d30*/  LDL.LU.64 R110, [R1+0x1600] ;  /* 0x00160000016e7983 */ /* 0x000f280000300a00 */
[----:B------:R-:W4:Y:S04]  /*27d40*/  LDL.LU.64 R112, [R1+0x15f8] ;  /* 0x0015f80001707983 */ /* 0x000f280000300a00 */
[----:B------:R-:W4:Y:S01]  /*27d50*/  LDL.LU.64 R118, [R1+0x15f0] ;  /* 0x0015f00001767983 */ /* 0x000f220000300a00 */
[C---:B------:R-:W-:Y:S01]  /*27d60*/  IADD3 R99, R5.reuse, 0x100000, RZ ;  /* 0x0010000005637810 */ /* 0x040fe20007ffe0ff */
[----:B------:R-:W-:Y:S01]  /*27d70*/  IMAD.WIDE R94, R0, 0x4, R122 ;  /* 0x00000004005e7825 */ /* 0x000fe200078e027a */
[----:B------:R-:W-:-:S03]  /*27d80*/  IADD3 R98, R5, 0x100000, RZ ;  /* 0x0010000005627810 */ /* 0x000fc60007ffe0ff */
[----:B------:R-:W-:Y:S01]  /*27d90*/  IMAD.WIDE R106, R0, 0x4, R108 ;  /* 0x00000004006a7825 */ /* 0x000fe200078e026c */
[----:B------:R3:W-:Y:S04]  /*27da0*/  LDGSTS.E [R99+-0xe00], [R242.64], !P2 ;  /* 0xff200000f2637fae */ /* 0x0007e8000d121848 */
[----:B------:R3:W-:Y:S04]  /*27db0*/  LDGSTS.E [R98+-0xc00], [R244.64], !P2 ;  /* 0xff400000f4627fae */ /* 0x0007e8000d121848 */
[----:B------:R4:W-:Y:S04]  /*27dc0*/  STL.64 [R1+0x210], R94 ;  /* 0x0002105e01007387 */ /* 0x0009e80000100a00 */
[----:B------:R-:W4:Y:S04]  /*27dd0*/  LDL.LU.64 R122, [R1+0x15e8] ;  /* 0x0015e800017a7983 */ /* 0x000f280000300a00 */
[----:B------:R1:W-:Y:S01]  /*27de0*/  STL.64 [R1+0x238], R106 ;  /* 0x0002386a01007387 */ /* 0x0003e20000100a00 */
[----:B------:R-:W-:-:S04]  /*27df0*/  LOP3.LUT R252, R252, 0x7f, RZ, 0xc0, !PT ;  /* 0x0000007ffcfc7812 */ /* 0x000fc800078ec0ff */
[----:B------:R-:W-:Y:S02]  /*27e00*/  SHF.L.U32 R252, R252, 0x2, RZ ;  /* 0x00000002fcfc7819 */ /* 0x000fe400000006ff */
[----:B------:R-:W-:Y:S02]  /*27e10*/  IADD3 R97, R5, 0x100000, RZ ;  /* 0x0010000005617810 */ /* 0x000fe40007ffe0ff */
[----:B------:R-:W-:-:S03]  /*27e20*/  LOP3.LUT R5, R252, 0x60, RZ, 0x3c, !PT ;  /* 0x00000060fc057812 */ /* 0x000fc600078e3cff */
[----:B------:R1:W-:Y:S01]  /*27e30*/  LDGSTS.E [R97+-0xa00], [R246.64], !P2 ;  /* 0xff600000f6617fae */ /* 0x0003e2000d121848 */
[----:B------:R-:W-:-:S05]  /*27e40*/  IADD3 R252, R5, 0x100000, RZ ;  /* 0x0010000005fc7810 */ /* 0x000fca0007ffe0ff */
[----:B------:R4:W-:Y:S01]  /*27e50*/  LDGSTS.E [R252+-0x3e800], [R94.64], !P3 ;  /* 0xc18000005efc7fae */ /* 0x0009e2000d921848 */
[----:B--2---:R-:W-:-:S04]  /*27e60*/  IMAD.WIDE R104, R0, 0x4, R114 ;  /* 0x0000000400687825 */ /* 0x004fc800078e0272 */
[C---:B---3--:R-:W-:Y:S01]  /*27e70*/  IMAD.WIDE R98, R0.reuse, 0x4, R116 ;  /* 0x0000000400627825 */ /* 0x048fe200078e0274 */
[----:B------:R2:W-:Y:S04]  /*27e80*/  STL.64 [R1+0x240], R104 ;  /* 0x0002406801007387 */ /* 0x0005e80000100a00 */
[----:B------:R-:W3:Y:S04]  /*27e90*/  LDL.LU.64 R108, [R1+0x15e0] ;  /* 0x0015e000016c7983 */ /* 0x000ee80000300a00 */
[----:B------:R1:W-:Y:S04]  /*27ea0*/  STL.64 [R1+0x248], R98 ;  /* 0x0002486201007387 */ /* 0x0003e80000100a00 */
[----:B------:R-:W3:Y:S04]  /*27eb0*/  LDL.LU.64 R114, [R1+0x15d8] ;  /* 0x0015d80001727983 */ /* 0x000ee80000300a00 */
[----:B------:R-:W3:Y:S01]  /*27ec0*/  LDL.LU.64 R116, [R1+0x15d0] ;  /* 0x0015d00001747983 */ /* 0x000ee20000300a00 */
[----:B----4-:R-:W-:-:S05]  /*27ed0*/  IMAD.WIDE R94, R0, 0x4, R120 ;  /* 0x00000004005e7825 */ /* 0x010fca00078e0278 */
[----:B------:R4:W-:Y:S04]  /*27ee0*/  STL.64 [R1+0x250], R94 ;  /* 0x0002505e01007387 */ /* 0x0009e80000100a00 */
[----:B------:R-:W3:Y:S01]  /*27ef0*/  LDL.LU.64 R120, [R1+0x15c8] ;  /* 0x0015c80001787983 */ /* 0x000ee20000300a00 */
[C---:B------:R-:W-:Y:S02]  /*27f00*/  IADD3 R101, R5.reuse, 0x100000, RZ ;  /* 0x0010000005657810 */ /* 0x040fe40007ffe0ff */
[C---:B------:R-:W-:Y:S02]  /*27f10*/  IADD3 R100, R5.reuse, 0x100000, RZ ;  /* 0x0010000005647810 */ /* 0x040fe40007ffe0ff */
[----:B-1----:R-:W-:Y:S01]  /*27f20*/  IADD3 R97, R5, 0x100000, RZ ;  /* 0x0010000005617810 */ /* 0x002fe20007ffe0ff */
[----:B------:R1:W-:Y:S04]  /*27f30*/  LDGSTS.E [R101+-0x3e600], [R106.64], !P3 ;  /* 0xc1a000006a657fae */ /* 0x0003e8000d921848 */
[----:B------:R2:W-:Y:S04]  /*27f40*/  LDGSTS.E [R100+-0x3e400], [R104.64], !P3 ;  /* 0xc1c0000068647fae */ /* 0x0005e8000d921848 */
[----:B------:R2:W-:Y:S01]  /*27f50*/  LDGSTS.E [R97+-0x3e200], [R98.64], !P3 ;  /* 0xc1e0000062617fae */ /* 0x0005e2000d921848 */
[----:B-1----:R-:W-:-:S03]  /*27f60*/  IMAD.WIDE R106, R0, 0x4, R110 ;  /* 0x00000004006a7825 */ /* 0x002fc600078e026e */
[----:B------:R4:W-:Y:S01]  /*27f70*/  LDGSTS.E [R252+-0x3c800], [R94.64], !P5 ;  /* 0xc38000005efc7fae */ /* 0x0009e2000e921848 */
[----:B--2---:R-:W-:-:S03]  /*27f80*/  IMAD.WIDE R104, R0, 0x4, R112 ;  /* 0x0000000400687825 */ /* 0x004fc600078e0270 */
[----:B------:R3:W-:Y:S01]  /*27f90*/  STL.64 [R1+0x258], R106 ;  /* 0x0002586a01007387 */ /* 0x0007e20000100a00 */
[----:B------:R-:W-:-:S03]  /*27fa0*/  IMAD.WIDE R98, R0, 0x4, R118 ;  /* 0x0000000400627825 */ /* 0x000fc600078e0276 */
[----:B------:R1:W-:Y:S04]  /*27fb0*/  STL.64 [R1+0x260], R104 ;  /* 0x0002606801007387 */ /* 0x0003e80000100a00 */
[----:B------:R-:W2:Y:S04]  /*27fc0*/  LDL.LU.64 R110, [R1+0x15c0] ;  /* 0x0015c000016e7983 */ /* 0x000ea80000300a00 */
[----:B------:R1:W-:Y:S04]  /*27fd0*/  STL.64 [R1+0x268], R98 ;  /* 0x0002686201007387 */ /* 0x0003e80000100a00 */
[----:B------:R-:W2:Y:S04]  /*27fe0*/  LDL.LU.64 R112, [R1+0x15a8] ;  /* 0x0015a80001707983 */ /* 0x000ea80000300a00 */
[----:B------:R-:W2:Y:S01]  /*27ff0*/  LDL.LU.64 R118, [R1+0x15a0] ;  /* 0x0015a00001767983 */ /* 0x000ea20000300a00 */
[----:B----4-:R-:W-:-:S03]  /*28000*/  IMAD.WIDE R94, R0, 0x4, R122 ;  /* 0x00000004005e7825 */ /* 0x010fc600078e027a */
[----:B------:R3:W-:Y:S04]  /*28010*/  LDGSTS.E [R101+-0x3c600], [R106.64], !P5 ;  /* 0xc3a000006a657fae */ /* 0x0007e8000e921848 */
[----:B------:R1:W-:Y:S04]  /*28020*/  LDGSTS.E [R100+-0x3c400], [R104.64], !P5 ;  /* 0xc3c0000068647fae */ /* 0x0003e8000e921848 */
[----:B------:R4:W-:Y:S04]  /*28030*/  LDGSTS.E [R97+-0x3c200], [R98.64], !P5 ;  /* 0xc3e0000062617fae */ /* 0x0009e8000e921848 */
[----:B------:R1:W-:Y:S04]  /*28040*/  STL.64 [R1+0x270], R94 ;  /* 0x0002705e01007387 */ /* 0x0003e80000100a00 */
[----:B------:R-:W2:Y:S04]  /*28050*/  LDL.LU.64 R122, [R1+0x1598] ;  /* 0x00159800017a7983 */ /* 0x000ea80000300a00 */
[----:B------:R1:W-:Y:S01]  /*28060*/  LDGSTS.E [R252+-0x3a800], [R94.64], !P4 ;  /* 0xc58000005efc7fae */ /* 0x0003e2000e121848 */
[----:B---3--:R-:W-:-:S04]  /*28070*/  IMAD.WIDE R106, R0, 0x4, R108 ;  /* 0x00000004006a7825 */ /* 0x008fc800078e026c */
[C---:B-1----:R-:W-:Y:S01]  /*28080*/  IMAD.WIDE R104, R0.reuse, 0x4, R114 ;  /* 0x0000000400687825 */ /* 0x042fe200078e0272 */
[----:B------:R2:W-:Y:S03]  /*28090*/  STL.64 [R1+0x278], R106 ;  /* 0x0002786a01007387 */ /* 0x0005e60000100a00 */
[C---:B----4-:R-:W-:Y:S01]  /*280a0*/  IMAD.WIDE R98, R0.reuse, 0x4, R116 ;  /* 0x0000000400627825 */ /* 0x050fe200078e0274 */
[----:B------:R1:W-:Y:S04]  /*280b0*/  STL.64 [R1+0x280], R104 ;  /* 0x0002806801007387 */ /* 0x0003e80000100a00 */
[----:B------:R-:W3:Y:S04]  /*280c0*/  LDL.LU.64 R108, [R1+0x1590] ;  /* 0x00159000016c7983 */ /* 0x000ee80000300a00 */
[----:B------:R4:W-:Y:S04]  /*280d0*/  STL.64 [R1+0x298], R98 ;  /* 0x0002986201007387 */ /* 0x0009e80000100a00 */
[----:B------:R-:W3:Y:S04]  /*280e0*/  LDL.LU.64 R114, [R1+0x1588] ;  /* 0x0015880001727983 */ /* 0x000ee80000300a00 */
[----:B------:R-:W3:Y:S01]  /*280f0*/  LDL.LU.64 R116, [R1+0x1580] ;  /* 0x0015800001747983 */ /* 0x000ee20000300a00 */
[----:B------:R-:W-:-:S03]  /*28100*/  IMAD.WIDE R94, R0, 0x4, R120 ;  /* 0x00000004005e7825 */ /* 0x000fc600078e0278 */
[----:B------:R2:W-:Y:S04]  /*28110*/  LDGSTS.E [R101+-0x3a600], [R106.64], !P4 ;  /* 0xc5a000006a657fae */ /* 0x0005e8000e121848 */
[----:B------:R1:W-:Y:S04]  /*28120*/  STL.64 [R1+0x2b0], R94 ;  /* 0x0002b05e01007387 */ /* 0x0003e80000100a00 */
[----:B------:R-:W3:Y:S04]  /*28130*/  LDL.LU.64 R120, [R1+0x1578] ;  /* 0x0015780001787983 */ /* 0x000ee80000300a00 */
[----:B------:R1:W-:Y:S04]  /*28140*/  LDGSTS.E [R100+-0x3a400], [R104.64], !P4 ;  /* 0xc5c0000068647fae */ /* 0x0003e8000e121848 */
[----:B------:R4:W-:Y:S01]  /*28150*/  LDGSTS.E [R97+-0x3a200], [R98.64], !P4 ;  /* 0xc5e0000062617fae */ /* 0x0009e2000e121848 */
[----:B--2---:R-:W-:-:S03]  /*28160*/  IMAD.WIDE R106, R0, 0x4, R110 ;  /* 0x00000004006a7825 */ /* 0x004fc600078e026e */
[----:B------:R2:W-:Y:S01]  /*28170*/  LDGSTS.E [R252+-0x38800], [R94.64], !P0 ;  /* 0xc78000005efc7fae */ /* 0x0005e2000c121848 */
[----:B-1----:R-:W-:-:S03]  /*28180*/  IMAD.WIDE R104, R0, 0x4, R112 ;  /* 0x0000000400687825 */ /* 0x002fc600078e0270 */
[----:B------:R3:W-:Y:S01]  /*28190*/  STL.64 [R1+0x2c8], R106 ;  /* 0x0002c86a01007387 */ /* 0x0007e20000100a00 */
[----:B----4-:R-:W-:-:S03]  /*281a0*/  IMAD.WIDE R98, R0, 0x4, R118 ;  /* 0x0000000400627825 */ /* 0x010fc600078e0276 */
[----:B------:R1:W-:Y:S04]  /*281b0*/  STL.64 [R1+0x2e0], R104 ;  /* 0x0002e06801007387 */ /* 0x0003e80000100a00 */
[----:B------:R-:W4:Y:S04]  /*281c0*/  LDL.LU.64 R110, [R1+0x1570] ;  /* 0x00157000016e7983 */ /* 0x000f280000300a00 */
[----:B------:R1:W-:Y:S04]  /*281d0*/  STL.64 [R1+0x2e8], R98 ;  /* 0x0002e86201007387 */ /* 0x0003e80000100a00 */
[----:B------:R-:W4:Y:S04]  /*281e0*/  LDL.LU.64 R112, [R1+0x1568] ;  /* 0x0015680001707983 */ /* 0x000f280000300a00 */
[----:B------:R-:W4:Y:S01]  /*281f0*/  LDL.LU.64 R118, [R1+0x1560] ;  /* 0x0015600001767983 */ /* 0x000f220000300a00 */
[----:B--2---:R-:W-:-:S03]  /*28200*/  IMAD.WIDE R94, R0, 0x4, R122 ;  /* 0x00000004005e7825 */ /* 0x004fc600078e027a */
[----:B------:R3:W-:Y:S04]  /*28210*/  LDGSTS.E [R101+-0x38600], [R106.64], !P0 ;  /* 0xc7a000006a657fae */ /* 0x0007e8000c121848 */
[----:B------:R1:W-:Y:S04]  /*28220*/  LDGSTS.E [R100+-0x38400], [R104.64], !P0 ;  /* 0xc7c0000068647fae */ /* 0x0003e8000c121848 */
[----:B------:R2:W-:Y:S04]  /*28230*/  LDGSTS.E [R97+-0x38200], [R98.64], !P0 ;  /* 0xc7e0000062617fae */ /* 0x0005e8000c121848 */
[----:B------:R1:W-:Y:S04]  /*28240*/  STL.64 [R1+0x2f0], R94 ;  /* 0x0002f05e01007387 */ /* 0x0003e80000100a00 */
[----:B------:R-:W4:Y:S04]  /*28250*/  LDL.LU.64 R122, [R1+0x1558] ;  /* 0x00155800017a7983 */ /* 0x000f280000300a00 */
[----:B------:R1:W-:Y:S01]  /*28260*/  LDGSTS.E [R252+-0x36800], [R94.64], !P1 ;  /* 0xc98000005efc7fae */ /* 0x0003e2000c921848 */
[----:B---3--:R-:W-:-:S04]  /*28270*/  IMAD.WIDE R106, R0, 0x4, R108 ;  /* 0x00000004006a7825 */ /* 0x008fc800078e026c */
[C---:B-1----:R-:W-:Y:S01]  /*28280*/  IMAD.WIDE R104, R0.reuse, 0x4, R114 ;  /* 0x0000000400687825 */ /* 0x042fe200078e0272 */
[----:B------:R4:W-:Y:S03]  /*28290*/  STL.64 [R1+0x2f8], R106 ;  /* 0x0002f86a01007387 */ /* 0x0009e60000100a00 */
[C---:B--2---:R-:W-:Y:S01]  /*282a0*/  IMAD.WIDE R98, R0.reuse, 0x4, R116 ;  /* 0x0000000400627825 */ /* 0x044fe200078e0274 */
[----:B------:R1:W-:Y:S04]  /*282b0*/  STL.64 [R1+0x300], R104 ;  /* 0x0003006801007387 */ /* 0x0003e80000100a00 */
[----:B------:R-:W2:Y:S04]  /*282c0*/  LDL.LU.64 R108, [R1+0x1550] ;  /* 0x00155000016c7983 */ /* 0x000ea80000300a00 */
[----:B------:R3:W-:Y:S04]  /*282d0*/  STL.64 [R1+0x308], R98 ;  /* 0x0003086201007387 */ /* 0x0007e80000100a00 */
[----:B------:R-:W2:Y:S04]  /*282e0*/  LDL.LU.64 R114, [R1+0x1548] ;  /* 0x0015480001727983 */ /* 0x000ea80000300a00 */
[----:B------:R-:W2:Y:S01]  /*282f0*/  LDL.LU.64 R116, [R1+0x1540] ;  /* 0x0015400001747983 */ /* 0x000ea20000300a00 */
[----:B------:R-:W-:-:S03]  /*28300*/  IMAD.WIDE R94, R0, 0x4, R120 ;  /* 0x00000004005e7825 */ /* 0x000fc600078e0278 */
[----:B------:R4:W-:Y:S04]  /*28310*/  LDGSTS.E [R101+-0x36600], [R106.64], !P1 ;  /* 0xc9a000006a657fae */ /* 0x0009e8000c921848 */
[----:B------:R1:W-:Y:S04]  /*28320*/  STL.64 [R1+0x310], R94 ;  /* 0x0003105e01007387 */ /* 0x0003e80000100a00 */
[----:B------:R-:W2:Y:S04]  /*28330*/  LDL.LU.64 R120, [R1+0x1538] ;  /* 0x0015380001787983 */ /* 0x000ea80000300a00 */
[----:B------:R1:W-:Y:S04]  /*28340*/  LDGSTS.E [R100+-0x36400], [R104.64], !P1 ;  /* 0xc9c0000068647fae */ /* 0x0003e8000c921848 */
[----:B------:R3:W-:Y:S01]  /*28350*/  LDGSTS.E [R97+-0x36200], [R98.64], !P1 ;  /* 0xc9e0000062617fae */ /* 0x0007e2000c921848 */
[----:B----4-:R-:W-:-:S03]  /*28360*/  IMAD.WIDE R106, R0, 0x4, R110 ;  /* 0x00000004006a7825 */ /* 0x010fc600078e026e */
[----:B------:R4:W-:Y:S01]  /*28370*/  LDGSTS.E [R252+-0x34800], [R94.64], !P6 ;  /* 0xcb8000005efc7fae */ /* 0x0009e2000f121848 */
[----:B-1----:R-:W-:-:S03]  /*28380*/  IMAD.WIDE R104, R0, 0x4, R112 ;  /* 0x0000000400687825 */ /* 0x002fc600078e0270 */
[----:B------:R2:W-:Y:S01]  /*28390*/  STL.64 [R1+0x318], R106 ;  /* 0x0003186a01007387 */ /* 0x0005e20000100a00 */
[----:B---3--:R-:W-:-:S03]  /*283a0*/  IMAD.WIDE R98, R0, 0x4, R118 ;  /* 0x0000000400627825 */ /* 0x008fc600078e0276 */
[----:B------:R1:W-:Y:S04]  /*283b0*/  STL.64 [R1+0x320], R104 ;  /* 0x0003206801007387 */ /* 0x0003e80000100a00 */
[----:B------:R-:W3:Y:S04]  /*283c0*/  LDL.LU.64 R110, [R1+0x1530] ;  /* 0x00153000016e7983 */ /* 0x000ee80000300a00 */
[----:B------:R1:W-:Y:S04]  /*283d0*/  STL.64 [R1+0x328], R98 ;  /* 0x0003286201007387 */ /* 0x0003e80000100a00 */
[----:B------:R-:W3:Y:S04]  /*283e0*/  LDL.LU.64 R112, [R1+0x1528] ;  /* 0x0015280001707983 */ /* 0x000ee80000300a00 */
[----:B------:R-:W3:Y:S01]  /*283f0*/  LDL.LU.64 R118, [R1+0x1520] ;  /* 0x0015200001767983 */ /* 0x000ee20000300a00 */
[----:B----4-:R-:W-:-:S03]  /*28400*/  IMAD.WIDE R94, R0, 0x4, R122 ;  /* 0x00000004005e7825 */ /* 0x010fc600078e027a */
[----:B------:R2:W-:Y:S04]  /*28410*/  LDGSTS.E [R101+-0x34600], [R106.64], !P6 ;  /* 0xcba000006a657fae */ /* 0x0005e8000f121848 */
[----:B------:R1:W-:Y:S04]  /*28420*/  LDGSTS.E [R100+-0x34400], [R104.64], !P6 ;  /* 0xcbc0000068647fae */ /* 0x0003e8000f121848 */
[----:B------:R4:W-:Y:S01]  /*28430*/  LDGSTS.E [R97+-0x34200], [R98.64], !P6 ;  /* 0xcbe0000062617fae */ /* 0x0009e2000f121848 */
[----:B------:R-:W-:-:S03]  /*28440*/  IADD3 R96, R4, -0x19c, RZ ;  /* 0xfffffe6404607810 */ /* 0x000fc60007ffe0ff */
[----:B------:R1:W-:Y:S04]  /*28450*/  STL.64 [R1+0x330], R94 ;  /* 0x0003305e01007387 */ /* 0x0003e80000100a00 */
[----:B------:R-:W3:Y:S01]  /*28460*/  LDL.LU.64 R122, [R1+0x8c0] ;  /* 0x0008c000017a7983 */ /* 0x000ee20000300a00 */
[----:B------:R-:W-:-:S13]  /*28470*/  ISETP.GE.U32.AND P2, PT, R96, 0x7ffffde5, PT ;  /* 0x7ffffde56000780c */ /* 0x000fda0003f46070 */
[----:B------:R1:W-:Y:S01]  /*28480*/  LDGSTS.E [R252+-0x32800], [R94.64], !P2 ;  /* 0xcd8000005efc7fae */ /* 0x0003e2000d121848 */
[----:B--2---:R-:W-:-:S04]  /*28490*/  IMAD.WIDE R106, R0, 0x4, R108 ;  /* 0x00000004006a7825 */ /* 0x004fc800078e026c */
[C---:B-1----:R-:W-:Y:S01]  /*284a0*/  IMAD.WIDE R104, R0.reuse, 0x4, R114 ;  /* 0x0000000400687825 */ /* 0x042fe200078e0272 */
[----:B------:R3:W-:Y:S03]  /*284b0*/  STL.64 [R1+0x338], R106 ;  /* 0x0003386a01007387 */ /* 0x0007e60000100a00 */
[C---:B----4-:R-:W-:Y:S01]  /*284c0*/  IMAD.WIDE R98, R0.reuse, 0x4, R116 ;  /* 0x0000000400627825 */ /* 0x050fe200078e0274 */
[----:B------:R1:W-:Y:S04]  /*284d0*/  STL.64 [R1+0x340], R104 ;  /* 0x0003406801007387 */ /* 0x0003e80000100a00 */
[----:B------:R-:W2:Y:S04]  /*284e0*/  LDL.LU.64 R108, [R1+0x8b8] ;  /* 0x0008b800016c7983 */ /* 0x000ea80000300a00 */
[----:B------:R4:W-:Y:S04]  /*284f0*/  STL.64 [R1+0x348], R98 ;  /* 0x0003486201007387 */ /* 0x0009e80000100a00 */
[----:B------:R-:W2:Y:S04]  /*28500*/  LDL.LU.64 R114, [R1+0x8b0] ;  /* 0x0008b00001727983 */ /* 0x000ea80000300a00 */
[----:B------:R-:W2:Y:S01]  /*28510*/  LDL.LU.64 R116, [R1+0x8a8] ;  /* 0x0008a80001747983 */ /* 0x000ea20000300a00 */
[----:B------:R-:W-:Y:S01]  /*28520*/  IMAD.WIDE R94, R0, 0x4, R120 ;  /* 0x00000004005e7825 */ /* 0x000fe200078e0278 */
[----:B------:R-:W-:-:S02]  /*28530*/  IADD3 R96, R4, -0x1a0, RZ ;  /* 0xfffffe6004607810 */ /* 0x000fc40007ffe0ff */
[----:B------:R3:W-:Y:S04]  /*28540*/  LDGSTS.E [R101+-0x32600], [R106.64], !P2 ;  /* 0xcda000006a657fae */ /* 0x0007e8000d121848 */
[----:B------:R1:W-:Y:S04]  /*28550*/  STL.64 [R1+0x350], R94 ;  /* 0x0003505e01007387 */ /* 0x0003e80000100a00 */
[----:B------:R-:W2:Y:S04]  /*28560*/  LDL.LU.64 R120, [R1+0x8a0] ;  /* 0x0008a00001787983 */ /* 0x000ea80000300a00 */
[----:B------:R1:W-:Y:S01]  /*28570*/  LDGSTS.E [R100+-0x32400], [R104.64], !P2 ;  /* 0xcdc0000068647fae */ /* 0x0003e2000d121848 */
[----:B------:R-:W-:-:S03]  /*28580*/  ISETP.GE.U32.AND P3, PT, R96, 0x7ffffde1, PT ;  /* 0x7ffffde16000780c */ /* 0x000fc60003f66070 */
        /* <DEDUP_REMOVED lines=13> */
[----:B-1----:R-:W-:-:S03]  /*28660*/  IMAD.WIDE R94, R0, 0x4, R122 ;  /* 0x00000004005e7825 */ /* 0x002fc600078e027a */
[----:B------:R4:W-:Y:S01]  /*28670*/  LDGSTS.E [R97+-0x30200], [R98.64], !P3 ;  /* 0xcfe0000062617fae */ /* 0x0009e2000d921848 */
[----:B------:R-:W-:-:S03]  /*28680*/  IADD3 R96, R4, -0x1a4, RZ ;  /* 0xfffffe5c04607810 */ /* 0x000fc60007ffe0ff */
[----:B------:R1:W-:Y:S04]  /*28690*/  STL.64 [R1+0x8c0], R94 ;  /* 0x0008c05e01007387 */ /* 0x0003e80000100a00 */
[----:B------:R-:W3:Y:S01]  /*286a0*/  LDL.LU.64 R122, [R1+0x880] ;  /* 0x00088000017a7983 */ /* 0x000ee20000300a00 */
[----:B------:R-:W-:-:S13]  /*286b0*/  ISETP.GE.U32.AND P5, PT, R96, 0x7ffffddd, PT ;  /* 0x7ffffddd6000780c */ /* 0x000fda0003fa6070 */
[----:B------:R1:W-:Y:S01]  /*286c0*/  LDGSTS.E [R252+-0x2e800], [R94.64], !P5 ;  /* 0xd18000005efc7fae */ /* 0x0003e2000e921848 */
[----:B--2---:R-:W-:-:S04]  /*286d0*/  IMAD.WIDE R106, R0, 0x4, R108 ;  /* 0x00000004006a7825 */ /* 0x004fc800078e026c */
        /* <DEDUP_REMOVED lines=8> */
[----:B-1----:R-:W-:Y:S01]  /*28760*/  IMAD.WIDE R94, R0, 0x4, R120 ;  /* 0x00000004005e7825 */ /* 0x002fe200078e0278 */
[----:B------:R-:W-:-:S02]  /*28770*/  IADD3 R96, R4, -0x1a8, RZ ;  /* 0xfffffe5804607810 */ /* 0x000fc40007ffe0ff */
[----:B------:R3:W-:Y:S04]  /*28780*/  LDGSTS.E [R101+-0x2e600], [R106.64], !P5 ;  /* 0xd1a000006a657fae */ /* 0x0007e8000e921848 */
[----:B------:R1:W-:Y:S04]  /*28790*/  STL.64 [R1+0x8a0], R94 ;  /* 0x0008a05e01007387 */ /* 0x0003e80000100a00 */
[----:B------:R-:W4:Y:S04]  /*287a0*/  LDL.LU.64 R120, [R1+0x860] ;  /* 0x0008600001787983 */ /* 0x000f280000300a00 */
[----:B------:R2:W-:Y:S01]  /*287b0*/  LDGSTS.E [R100+-0x2e400], [R104.64], !P5 ;  /* 0xd1c0000068647fae */ /* 0x0005e2000e921848 */
[----:B------:R-:W-:-:S03]  /*287c0*/  ISETP.GE.U32.AND P4, PT, R96, 0x7ffffdd9, PT ;  /* 0x7ffffdd96000780c */ /* 0x000fc60003f86070 */
[----:B------:R1:W-:Y:S01]  /*287d0*/  LDGSTS.E [R97+-0x2e200], [R98.64], !P5 ;  /* 0xd1e0000062617fae */ /* 0x0003e2000e921848 */
        /* <DEDUP_REMOVED lines=8> */
[----:B------:R-:W2:Y:S04]  /*28860*/  LDL.LU.64 R118, [R1+0x848] ;  /* 0x0008480001767983 */ /* 0x000ea80000300a00 */
[----:B------:R1:W-:Y:S01]  /*28870*/  LDGSTS.E [R252+-0x2c800], [R94.64], !P4 ;  /* 0xd38000005efc7fae */ /* 0x0003e2000e121848 */
[----:B------:R-:W-:-:S03]  /*28880*/  IADD3 R96, R4, -0x1ac, RZ ;  /* 0xfffffe5404607810 */ /* 0x000fc60007ffe0ff */
[----:B------:R4:W-:Y:S04]  /*28890*/  LDGSTS.E [R101+-0x2c600], [R106.64], !P4 ;  /* 0xd3a000006a657fae */ /* 0x0009e8000e121848 */
[----:B------:R3:W-:Y:S01]  /*288a0*/  LDGSTS.E [R100+-0x2c400], [R104.64], !P4 ;  /* 0xd3c0000068647fae */ /* 0x0007e2000e121848 */
[----:B-1----:R-:W-:-:S03]  /*288b0*/  IMAD.WIDE R94, R0, 0x4, R122 ;  /* 0x00000004005e7825 */ /* 0x002fc600078e027a */
[----:B------:R1:W-:Y:S01]  /*288c0*/  LDGSTS.E [R97+-0x2c200], [R98.64], !P4 ;  /* 0xd3e0000062617fae */ /* 0x0003e2000e121848 */
[----:B------:R-:W-:-:S03]  /*288d0*/  ISETP.GE.U32.AND P0, PT, R96, 0x7ffffdd5, PT ;  /* 0x7ffffdd56000780c */ /* 0x000fc60003f06070 */
[----:B------:R1:W-:Y:S04]  /*288e0*/  STL.64 [R1+0x880], R94 ;  /* 0x0008805e01007387 */ /* 0x0003e80000100a00 */
[----:B------:R-:W2:Y:S06]  /*288f0*/  LDL.LU.64 R122, [R1+0x840] ;  /* 0x00084000017a7983 */ /* 0x000eac0000300a00 */
        /* <DEDUP_REMOVED lines=10> */
[----:B------:R-:W-:Y:S01]  /*289a0*/  IMAD.WIDE R94, R0, 0x4, R120 ;  /* 0x00000004005e7825 */ /* 0x000fe200078e0278 */
[----:B------:R-:W-:-:S02]  /*289b0*/  IADD3 R96, R4, -0x1b0, RZ ;  /* 0xfffffe5004607810 */ /* 0x000fc40007ffe0ff */
[----:B------:R2:W-:Y:S04]  /*289c0*/  LDGSTS.E [R101+-0x2a600], [R106.64], !P0 ;  /* 0xd5a000006a657fae */ /* 0x0005e8000c121848 */
[----:B------:R1:W-:Y:S04]  /*289d0*/  STL.64 [R1+0x860], R94 ;  /* 0x0008605e01007387 */ /* 0x0003e80000100a00 */
[----:B------:R-:W3:Y:S04]  /*289e0*/  LDL.LU.64 R120, [R1+0x820] ;  /* 0x0008200001787983 */ /* 0x000ee80000300a00 */
[----:B------:R1:W-:Y:S01]  /*289f0*/  LDGSTS.E [R100+-0x2a400], [R104.64], !P0 ;  /* 0xd5c0000068647fae */ /* 0x0003e2000c121848 */
[----:B------:R-:W-:-:S03]  /*28a00*/  ISETP.GE.U32.AND P1, PT, R96, 0x7ffffdd1, PT ;  /* 0x7ffffdd16000780c */ /* 0x000fc60003f26070 */
[----:B------:R4:W-:Y:S01]  /*28a10*/  LDGSTS.E [R97+-0x2a200], [R98.64], !P0 ;  /* 0xd5e0000062617fae */ /* 0x0009e2000c121848 */
        /* <DEDUP_REMOVED lines=9> */
[----:B------:R-:W-:-:S03]  /*28ab0*/  IADD3 R96, R4, -0x1b4, RZ ;  /* 0xfffffe4c04607810 */ /* 0x000fc60007ffe0ff */
[----:B------:R1:W-:Y:S04]  /*28ac0*/  LDGSTS.E [R252+-0x28800], [R94.64], !P1 ;  /* 0xd78000005efc7fae */ /* 0x0003e8000c921848 */
        /* <DEDUP_REMOVED lines=34> */
[----:B------:R-:W-:-:S03]  /*28cf0*/  IADD3 R96, R4, -0x1bc, RZ ;  /* 0xfffffe4404607810 */ /* 0x000fc60007ffe0ff */
[----:B------:R1:W-:Y:S01]  /*28d00*/  LDGSTS.E [R252+-0x24800], [R94.64], !P2 ;  /* 0xdb8000005efc7fae */ /* 0x0003e2000d121848 */
[----:B------:R-:W-:-:S03]  /*28d10*/  ISETP.GE.U32.AND P3, PT, R96, 0x7ffffdc5, PT ;  /* 0x7ffffdc56000780c */ /* 0x000fc60003f66070 */
        /* <DEDUP_REMOVED lines=50> */
[----:B------:R-:W4:Y:S01]  /*29040*/  LDL.LU.64 R114, [R1+0x770] ;  /* 0x0007700001727983 */ /* 0x000f220000300a00 */
[----:B-1----:R-:W-:-:S03]  /*29050*/  IMAD.WIDE R94, R0, 0x4, R120 ;  /* 0x00000004005e7825 */ /* 0x002fc600078e0278 */
[----:B------:R-:W4:Y:S04]  /*29060*/  LDL.LU.64 R116, [R1+0x768] ;  /* 0x0007680001747983 */ /* 0x000f280000300a00 */
[----:B------:R1:W-:Y:S04]  /*29070*/  STL.64 [R1+0x7a0], R94 ;  /* 0x0007a05e01007387 */ /* 0x0003e80000100a00 */
[----:B------:R-:W4:Y:S01]  /*29080*/  LDL.LU.64 R120, [R1+0x760] ;  /* 0x0007600001787983 */ /* 0x000f220000300a00 */
[----:B------:R-:W-:-:S03]  /*29090*/  IADD3 R96, R4, -0x1c8, RZ ;  /* 0xfffffe3804607810 */ /* 0x000fc60007ffe0ff */
[----:B------:R2:W-:Y:S01]  /*290a0*/  LDGSTS.E [R101+-0x1e600], [R106.64], !P4 ;  /* 0xe1a000006a657fae */ /* 0x0005e2000e121848 */
[----:B------:R-:W-:-:S03]  /*290b0*/  ISETP.GE.U32.AND P0, PT, R96, 0x7ffffdb9, PT ;  /* 0x7ffffdb96000780c */ /* 0x000fc60003f06070 */
[----:B------:R3:W-:Y:S04]  /*290c0*/  LDGSTS.E [R100+-0x1e400], [R104.64], !P4 ;  /* 0xe1c0000068647fae */ /* 0x0007e8000e121848 */
[----:B------:R1:W-:Y:S01]  /*290d0*/  LDGSTS.E [R97+-0x1e200], [R98.64], !P4 ;  /* 0xe1e0000062617fae */ /* 0x0003e2000e121848 */
[----:B--2---:R-:W-:Y:S01]  /*290e0*/  IMAD.WIDE R106, R0, 0x4, R110 ;  /* 0x00000004006a7825 */ /* 0x004fe200078e026e */
[----:B------:R-:W-:-:S04]  /*290f0*/  IADD3 R96, R4, -0x1cc, RZ ;  /* 0xfffffe3404607810 */ /* 0x000fc80007ffe0ff */
[----:B------:R2:W-:Y:S01]  /*29100*/  LDGSTS.E [R252+-0x1c800], [R94.64], !P0 ;  /* 0xe38000005efc7fae */ /* 0x0005e2000c121848 */
[----:B---3--:R-:W-:-:S03]  /*29110*/  IMAD.WIDE R104, R0, 0x4, R112 ;  /* 0x0000000400687825 */ /* 0x008fc600078e0270 */
[----:B------:R4:W-:Y:S01]  /*29120*/  STL.64 [R1+0x798], R106 ;  /* 0x0007986a01007387 */ /* 0x0009e20000100a00 */
[----:B-1----:R-:W-:-:S03]  /*29130*/  IMAD.WIDE R98, R0, 0x4, R118 ;  /* 0x0000000400627825 */ /* 0x002fc600078e0276 */
[----:B------:R1:W-:Y:S04]  /*29140*/  STL.64 [R1+0x790], R104 ;  /* 0x0007906801007387 */ /* 0x0003e80000100a00 */
[----:B------:R-:W3:Y:S04]  /*29150*/  LDL.LU.64 R110, [R1+0x758] ;  /* 0x00075800016e7983 */ /* 0x000ee80000300a00 */
[----:B------:R1:W-:Y:S04]  /*29160*/  STL.64 [R1+0x788], R98 ;  /* 0x0007886201007387 */ /* 0x0003e80000100a00 */
[----:B------:R-:W3:Y:S04]  /*29170*/  LDL.LU.64 R112, [R1+0x750] ;  /* 0x0007500001707983 */ /* 0x000ee80000300a00 */
[----:B------:R-:W3:Y:S01]  /*29180*/  LDL.LU.64 R118, [R1+0x748] ;  /* 0x0007480001767983 */ /* 0x000ee20000300a00 */
[----:B------:R-:W-:-:S03]  /*29190*/  ISETP.GE.U32.AND P1, PT, R96, 0x7ffffdb5, PT ;  /* 0x7ffffdb56000780c */ /* 0x000fc60003f26070 */
[----:B------:R4:W-:Y:S01]  /*291a0*/  LDGSTS.E [R101+-0x1c600], [R106.64], !P0 ;  /* 0xe3a000006a657fae */ /* 0x0009e2000c121848 */
[----:B--2---:R-:W-:-:S03]  /*291b0*/  IMAD.WIDE R94, R0, 0x4, R122 ;  /* 0x00000004005e7825 */ /* 0x004fc600078e027a */
[----:B------:R1:W-:Y:S04]  /*291c0*/  LDGSTS.E [R100+-0x1c400], [R104.64], !P0 ;  /* 0xe3c0000068647fae */ /* 0x0003e8000c121848 */
[----:B------:R2:W-:Y:S04]  /*291d0*/  STL.64 [R1+0x780], R94 ;  /* 0x0007805e01007387 */ /* 0x0005e80000100a00 */
[----:B------:R1:W-:Y:S04]  /*291e0*/  LDGSTS.E [R97+-0x1c200], [R98.64], !P0 ;  /* 0xe3e0000062617fae */ /* 0x0003e8000c121848 */
[----:B------:R-:W3:Y:S04]  /*291f0*/  LDL.LU.64 R122, [R1+0x740] ;  /* 0x00074000017a7983 */ /* 0x000ee80000300a00 */
[----:B------:R2:W-:Y:S01]  /*29200*/  LDGSTS.E [R252+-0x1a800], [R94.64], !P1 ;  /* 0xe58000005efc7fae */ /* 0x0005e2000c921848 */
[----:B----4-:R-:W-:-:S04]  /*29210*/  IMAD.WIDE R106, R0, 0x4, R108 ;  /* 0x00000004006a7825 */ /* 0x010fc800078e026c */
[C---:B-1----:R-:W-:Y:S01]  /*29220*/  IMAD.WIDE R104, R0.reuse, 0x4, R114 ;  /* 0x0000000400687825 */ /* 0x042fe200078e0272 */
[----:B------:R3:W-:Y:S03]  /*29230*/  STL.64 [R1+0x778], R106 ;  /* 0x0007786a01007387 */ /* 0x0007e60000100a00 */
[C---:B------:R-:W-:Y:S01]  /*29240*/  IMAD.WIDE R98, R0.reuse, 0x4, R116 ;  /* 0x0000000400627825 */ /* 0x040fe200078e0274 */
[----:B------:R1:W-:Y:S04]  /*29250*/  STL.64 [R1+0x770], R104 ;  /* 0x0007706801007387 */ /* 0x0003e80000100a00 */
[----:B------:R-:W4:Y:S04]  /*29260*/  LDL.LU.64 R108, [R1+0x738] ;  /* 0x00073800016c7983 */ /* 0x000f280000300a00 */
[----:B------:R1:W-:Y:S01]  /*29270*/  STL.64 [R1+0x768], R98 ;  /* 0x0007686201007387 */ /* 0x0003e20000100a00 */
[----:B--2---:R-:W-:-:S03]  /*29280*/  IMAD.WIDE R94, R0, 0x4, R120 ;  /* 0x00000004005e7825 */ /* 0x004fc600078e0278 */
[----:B------:R-:W2:Y:S04]  /*29290*/  LDL.LU.64 R114, [R1+0x730] ;  /* 0x0007300001727983 */ /* 0x000ea80000300a00 */
[----:B------:R-:W2:Y:S04]  /*292a0*/  LDL.LU.64 R116, [R1+0x728] ;  /* 0x0007280001747983 */ /* 0x000ea80000300a00 */
[----:B------:R1:W-:Y:S04]  /*292b0*/  STL.64 [R1+0x760], R94 ;  /* 0x0007605e01007387 */ /* 0x0003e80000100a00 */
[----:B------:R-:W2:Y:S01]  /*292c0*/  LDL.LU.64 R120, [R1+0x720] ;  /* 0x0007200001787983 */ /* 0x000ea20000300a00 */
[----:B------:R-:W-:-:S03]  /*292d0*/  IADD3 R96, R4, -0x1d0, RZ ;  /* 0xfffffe3004607810 */ /* 0x000fc60007ffe0ff */
[----:B------:R3:W-:Y:S01]  /*292e0*/  LDGSTS.E [R101+-0x1a600], [R106.64], !P1 ;  /* 0xe5a000006a657fae */ /* 0x0007e2000c921848 */
[----:B------:R-:W-:-:S03]  /*292f0*/  ISETP.GE.U32.AND P6, PT, R96, 0x7ffffdb1, PT ;  /* 0x7ffffdb16000780c */ /* 0x000fc60003fc6070 */
[----:B------:R1:W-:Y:S04]  /*29300*/  LDGSTS.E [R100+-0x1a400], [R104.64], !P1 ;  /* 0xe5c0000068647fae */ /* 0x0003e8000c921848 */
[----:B------:R1:W-:Y:S01]  /*29310*/  LDGSTS.E [R97+-0x1a200], [R98.64], !P1 ;  /* 0xe5e0000062617fae */ /* 0x0003e2000c921848 */
[----:B---3--:R-:W-:Y:S01]  /*29320*/  IMAD.WIDE R106, R0, 0x4, R110 ;  /* 0x00000004006a7825 */ /* 0x008fe200078e026e */
[----:B------:R-:W-:-:S04]  /*29330*/  IADD3 R96, R4, -0x1d4, RZ ;  /* 0xfffffe2c04607810 */ /* 0x000fc80007ffe0ff */
[----:B------:R3:W-:Y:S01]  /*29340*/  LDGSTS.E [R252+-0x18800], [R94.64], !P6 ;  /* 0xe78000005efc7fae */ /* 0x0007e2000f121848 */
[----:B-1----:R-:W-:-:S03]  /*29350*/  IMAD.WIDE R104, R0, 0x4, R112 ;  /* 0x0000000400687825 */ /* 0x002fc600078e0270 */
[----:B------:R4:W-:Y:S01]  /*29360*/  STL.64 [R1+0x758], R106 ;  /* 0x0007586a01007387 */ /* 0x0009e20000100a00 */
[----:B------:R-:W-:-:S03]  /*29370*/  IMAD.WIDE R98, R0, 0x4, R118 ;  /* 0x0000000400627825 */ /* 0x000fc600078e0276 */
[----:B------:R2:W-:Y:S04]  /*29380*/  STL.64 [R1+0x750], R104 ;  /* 0x0007506801007387 */ /* 0x0005e80000100a00 */
[----:B------:R-:W2:Y:S04]  /*29390*/  LDL.LU.64 R110, [R1+0x718] ;  /* 0x00071800016e7983 */ /* 0x000ea80000300a00 */
[----:B------:R1:W-:Y:S04]  /*293a0*/  STL.64 [R1+0x748], R98 ;  /* 0x0007486201007387 */ /* 0x0003e80000100a00 */
[----:B------:R-:W2:Y:S04]  /*293b0*/  LDL.LU.64 R112, [R1+0x710] ;  /* 0x0007100001707983 */ /* 0x000ea80000300a00 */
[----:B------:R-:W2:Y:S01]  /*293c0*/  LDL.LU.64 R118, [R1+0x708] ;  /* 0x0007080001767983 */ /* 0x000ea20000300a00 */
[----:B------:R-:W-:Y:S01]  /*293d0*/  ISETP.GE.U32.AND P2, PT, R96, 0x7ffffdad, PT ;  /* 0x7ffffdad6000780c */ /* 0x000fe20003f46070 */
[----:B---3--:R-:W-:-:S02]  /*293e0*/  IMAD.WIDE R94, R0, 0x4, R122 ;  /* 0x00000004005e7825 */ /* 0x008fc400078e027a */
[----:B------:R4:W-:Y:S04]  /*293f0*/  LDGSTS.E [R101+-0x18600], [R106.64], !P6 ;  /* 0xe7a000006a657fae */ /* 0x0009e8000f121848 */
[----:B------:R3:W-:Y:S04]  /*29400*/  STL.64 [R1+0x740], R94 ;  /* 0x0007405e01007387 */ /* 0x0007e80000100a00 */
[----:B------:R2:W-:Y:S04]  /*29410*/  LDGSTS.E [R100+-0x18400], [R104.64], !P6 ;  /* 0xe7c0000068647fae */ /* 0x0005e8000f121848 */
[----:B------:R-:W2:Y:S04]  /*29420*/  LDL.LU.64 R122, [R1+0x700] ;  /* 0x00070000017a7983 */ /* 0x000ea80000300a00 */
[----:B------:R1:W-:Y:S04]  /*29430*/  LDGSTS.E [R97+-0x18200], [R98.64], !P6 ;  /* 0xe7e0000062617fae */ /* 0x0003e8000f121848 */
[----:B------:R3:W-:Y:S01]  /*29440*/  LDGSTS.E [R252+-0x16800], [R94.64], !P2 ;  /* 0xe98000005efc7fae */ /* 0x0007e2000d121848 */
[----:B----4-:R-:W-:-:S04]  /*29450*/  IMAD.WIDE R106, R0, 0x4, R108 ;  /* 0x00000004006a7825 */ /* 0x010fc800078e026c */
[C---:B--2---:R-:W-:Y:S01]  /*29460*/  IMAD.WIDE R104, R0.reuse, 0x4, R114 ;  /* 0x0000000400687825 */ /* 0x044fe200078e0272 */
[----:B------:R2:W-:Y:S03]  /*29470*/  STL.64 [R1+0x738], R106 ;  /* 0x0007386a01007387 */ /* 0x0005e60000100a00 */
[C---:B-1----:R-:W-:Y:S01]  /*29480*/  IMAD.WIDE R98, R0.reuse, 0x4, R116 ;  /* 0x0000000400627825 */ /* 0x042fe200078e0274 */
[----:B------:R1:W-:Y:S04]  /*29490*/  STL.64 [R1+0x730], R104 ;  /* 0x0007306801007387 */ /* 0x0003e80000100a00 */
[----:B------:R-:W4:Y:S04]  /*294a0*/  LDL.LU.64 R108, [R1+0x6f8] ;  /* 0x0006f800016c7983 */ /* 0x000f280000300a00 */
[----:B------:R1:W-:Y:S01]  /*294b0*/  STL.64 [R1+0x728], R98 ;  /* 0x0007286201007387 */ /* 0x0003e20000100a00 */
[----:B---3--:R-:W-:-:S03]  /*294c0*/  IMAD.WIDE R94, R0, 0x4, R120 ;  /* 0x00000004005e7825 */ /* 0x008fc600078e0278 */
[----:B------:R-:W3:Y:S04]  /*294d0*/  LDL.LU.64 R114, [R1+0x6f0] ;  /* 0x0006f00001727983 */ /* 0x000ee80000300a00 */
[----:B------:R-:W3:Y:S04]  /*294e0*/  LDL.LU.64 R116, [R1+0x6e8] ;  /* 0x0006e80001747983 */ /* 0x000ee80000300a00 */
[----:B------:R1:W-:Y:S04]  /*294f0*/  STL.64 [R1+0x720], R94 ;  /* 0x0007205e01007387 */ /* 0x0003e80000100a00 */
[----:B------:R-:W3:Y:S01]  /*29500*/  LDL.LU.64 R120, [R1+0x6e0] ;  /* 0x0006e00001787983 */ /* 0x000ee20000300a00 */
        /* <DEDUP_REMOVED lines=8> */
[----:B-1----:R-:W-:-:S03]  /*29590*/  IMAD.WIDE R104, R0, 0x4, R112 ;  /* 0x0000000400687825 */ /* 0x002fc600078e0270 */
[----:B------:R4:W-:Y:S01]  /*295a0*/  STL.64 [R1+0x718], R106 ;  /* 0x0007186a01007387 */ /* 0x0009e20000100a00 */
[----:B------:R-:W-:-:S03]  /*295b0*/  IMAD.WIDE R98, R0, 0x4, R118 ;  /* 0x0000000400627825 */ /* 0x000fc600078e0276 */
[----:B------:R3:W-:Y:S04]  /*295c0*/  STL.64 [R1+0x710], R104 ;  /* 0x0007106801007387 */ /* 0x0007e80000100a00 */
[----:B------:R-:W3:Y:S04]  /*295d0*/  LDL.LU.64 R110, [R1+0x6d8] ;  /* 0x0006d800016e7983 */ /* 0x000ee80000300a00 */
[----:B------:R1:W-:Y:S04]  /*295e0*/  STL.64 [R1+0x708], R98 ;  /* 0x0007086201007387 */ /* 0x0003e80000100a00 */
[----:B------:R-:W3:Y:S01]  /*295f0*/  LDL.LU.64 R112, [R1+0x6d0] ;  /* 0x0006d00001707983 */ /* 0x000ee20000300a00 */
[----:B------:R-:W-:Y:S01]  /*29600*/  ISETP.GE.U32.AND P5, PT, R96, 0x7ffffda5, PT ;  /* 0x7ffffda56000780c */ /* 0x000fe20003fa6070 */
[----:B--2---:R-:W-:-:S02]  /*29610*/  IMAD.WIDE R94, R0, 0x4, R122 ;  /* 0x00000004005e7825 */ /* 0x004fc400078e027a */
[----:B------:R-:W2:Y:S04]  /*29620*/  LDL.LU.64 R118, [R1+0x6c8] ;  /* 0x0006c80001767983 */ /* 0x000ea80000300a00 */
[----:B------:R1:W-:Y:S04]  /*29630*/  STL.64 [R1+0x700], R94 ;  /* 0x0007005e01007387 */ /* 0x0003e80000100a00 */
[----:B------:R4:W-:Y:S04]  /*29640*/  LDGSTS.E [R101+-0x14600], [R106.64], !P3 ;  /* 0xeba000006a657fae */ /* 0x0009e8000d921848 */
[----:B------:R-:W2:Y:S04]  /*29650*/  LDL.LU.64 R122, [R1+0x1518] ;  /* 0x00151800017a7983 */ /* 0x000ea80000300a00 */
[----:B------:R3:W-:Y:S04]  /*29660*/  LDGSTS.E [R100+-0x14400], [R104.64], !P3 ;  /* 0xebc0000068647fae */ /* 0x0007e8000d921848 */
[----:B------:R1:W-:Y:S04]  /*29670*/  LDGSTS.E [R97+-0x14200], [R98.64], !P3 ;  /* 0xebe0000062617fae */ /* 0x0003e8000d921848 */
[----:B------:R1:W-:Y:S01]  /*29680*/  LDGSTS.E [R252+-0x12800], [R94.64], !P5 ;  /* 0xed8000005efc7fae */ /* 0x0003e2000e921848 */
[----:B----4-:R-:W-:-:S03]  /*29690*/  IMAD.WIDE R106, R0, 0x4, R108 ;  /* 0x00000004006a7825 */ /* 0x010fc600078e026c */
[----:B------:R-:W4:Y:S01]  /*296a0*/  LDL.LU.64 R108, [R1+0x1510] ;  /* 0x00151000016c7983 */ /* 0x000f220000300a00 */
[----:B---3--:R-:W-:-:S03]  /*296b0*/  IMAD.WIDE R104, R0, 0x4, R114 ;  /* 0x0000000400687825 */ /* 0x008fc600078e0272 */
[----:B------:R3:W-:Y:S01]  /*296c0*/  STL.64 [R1+0x6f8], R106 ;  /* 0x0006f86a01007387 */ /* 0x0007e20000100a00 */
[----:B-1----:R-:W-:-:S03]  /*296d0*/  IMAD.WIDE R98, R0, 0x4, R116 ;  /* 0x0000000400627825 */ /* 0x002fc600078e0274 */
[----:B------:R-:W4:Y:S04]  /*296e0*/  LDL.LU.64 R114, [R1+0x1508] ;  /* 0x0015080001727983 */ /* 0x000f280000300a00 */
[----:B------:R1:W-:Y:S01]  /*296f0*/  STL.64 [R1+0x6f0], R104 ;  /* 0x0006f06801007387 */ /* 0x0003e20000100a00 */
[----:B------:R-:W-:-:S03]  /*29700*/  IMAD.WIDE R94, R0, 0x4, R120 ;  /* 0x00000004005e7825 */ /* 0x000fc600078e0278 */
[----:B------:R-:W4:Y:S04]  /*29710*/  LDL.LU.64 R116, [R1+0x1500] ;  /* 0x0015000001747983 */ /* 0x000f280000300a00 */
[----:B------:R2:W-:Y:S04]  /*29720*/  STL.64 [R1+0x6e8], R98 ;  /* 0x0006e86201007387 */ /* 0x0005e80000100a00 */
[----:B------:R-:W4:Y:S01]  /*29730*/  LDL.LU.64 R120, [R1+0x14f8] ;  /* 0x0014f80001787983 */ /* 0x000f220000300a00 */
[----:B------:R-:W-:-:S03]  /*29740*/  IADD3 R96, R4, -0x1e0, RZ ;  /* 0xfffffe2004607810 */ /* 0x000fc60007ffe0ff */
[----:B------:R3:W-:Y:S01]  /*29750*/  LDGSTS.E [R101+-0x12600], [R106.64], !P5 ;  /* 0xeda000006a657fae */ /* 0x0007e2000e921848 */
[----:B------:R-:W-:-:S03]  /*29760*/  ISETP.GE.U32.AND P4, PT, R96, 0x7ffffda1, PT ;  /* 0x7ffffda16000780c */ /* 0x000fc60003f86070 */
[----:B------:R1:W-:Y:S01]  /*29770*/  LDGSTS.E [R100+-0x12400], [R104.64], !P5 ;  /* 0xedc0000068647fae */ /* 0x0003e2000e921848 */
[----:B------:R-:W-:-:S03]  /*29780*/  IADD3 R96, R4, -0x1e4, RZ ;  /* 0xfffffe1c04607810 */ /* 0x000fc60007ffe0ff */
[----:B------:R1:W-:Y:S01]  /*29790*/  STL.64 [R1+0x6e0], R94 ;  /* 0x0006e05e01007387 */ /* 0x0003e20000100a00 */
[----:B------:R-:W-:-:S03]  /*297a0*/  ISETP.GE.U32.AND P0, PT, R96, 0x7ffffd9d, PT ;  /* 0x7ffffd9d6000780c */ /* 0x000fc60003f06070 */
[----:B------:R2:W-:Y:S04]  /*297b0*/  LDGSTS.E [R97+-0x12200], [R98.64], !P5 ;  /* 0xede0000062617fae */ /* 0x0005e8000e921848 */
[----:B------:R1:W-:Y:S01]  /*297c0*/  LDGSTS.E [R252+-0x10800], [R94.64], !P4 ;  /* 0xef8000005efc7fae */ /* 0x0003e2000e121848 */
[----:B---3--:R-:W-:-:S03]  /*297d0*/  IMAD.WIDE R106, R0, 0x4, R110 ;  /* 0x00000004006a7825 */ /* 0x008fc600078e026e */
[----:B------:R-:W3:Y:S01]  /*297e0*/  LDL.LU.64 R110, [R1+0x14f0] ;  /* 0x0014f000016e7983 */ /* 0x000ee20000300a00 */
[----:B-1----:R-:W-:-:S03]  /*297f0*/  IMAD.WIDE R104, R0, 0x4, R112 ;  /* 0x0000000400687825 */ /* 0x002fc600078e0270 */
[----:B------:R-:W-:Y:S04]  /*29800*/  STL.64 [R1+0x6d8], R106 ;  /* 0x0006d86a01007387 */ /* 0x000fe80000100a00 */
[----:B------:R-:W3:Y:S01]  /*29810*/  LDL.LU.64 R112, [R1+0x14e8] ;  /* 0x0014e80001707983 */ /* 0x000ee20000300a00 */
[----:B--2---:R-:W-:-:S03]  /*29820*/  IMAD.WIDE R98, R0, 0x4, R118 ;  /* 0x0000000400627825 */ /* 0x004fc600078e0276 */
[----:B------:R4:W-:Y:S04]  /*29830*/  STL.64 [R1+0x6d0], R104 ;  /* 0x0006d06801007387 */ /* 0x0009e80000100a00 */
[----:B------:R-:W3:Y:S04]  /*29840*/  LDL.LU.64 R118, [R1+0x14e0] ;  /* 0x0014e00001767983 */ /* 0x000ee80000300a00 */
[----:B------:R-:W-:Y:S01]  /*29850*/  STL.64 [R1+0x6c8], R98 ;  /* 0x0006c86201007387 */ /* 0x000fe20000100a00 */
[----:B------:R-:W-:-:S03]  /*29860*/  IMAD.WIDE R94, R0, 0x4, R122 ;  /* 0x00000004005e7825 */ /* 0x000fc600078e027a */
[----:B------:R-:W3:Y:S04]  /*29870*/  LDL.LU.64 R122, [R1+0x14d8] ;  /* 0x0014d800017a7983 */ /* 0x000ee80000300a00 */
[----:B------:R1:W-:Y:S04]  /*29880*/  LDGSTS.E [R101+-0x10600], [R106.64], !P4 ;  /* 0xefa000006a657fae */ /* 0x0003e8000e121848 */
[----:B------:R4:W-:Y:S04]  /*29890*/  LDGSTS.E [R100+-0x10400], [R104.64], !P4 ;  /* 0xefc0000068647fae */ /* 0x0009e8000e121848 */
[----:B------:R1:W-:Y:S04]  /*298a0*/  LDGSTS.E [R97+-0x10200], [R98.64], !P4 ;  /* 0xefe0000062617fae */ /* 0x0003e8000e121848 */
[----:B------:R1:W-:Y:S04]  /*298b0*/  STL.64 [R1+0x680], R94 ;  /* 0x0006805e01007387 */ /* 0x0003e80000100a00 */
[----:B------:R1:W-:Y:S01]  /*298c0*/  LDGSTS.E [R252+-0xe800], [R94.64], !P0 ;  /* 0xf18000005efc7fae */ /* 0x0003e2000c121848 */
[----:B----4-:R-:W-:-:S05]  /*298d0*/  IMAD.WIDE R104, R0, 0x4, R108 ;  /* 0x0000000400687825 */ /* 0x010fca00078e026c */
[----:B------:R4:W-:Y:S01]  /*298e0*/  STL.64 [R1+0x678], R104 ;  /* 0x0006786801007387 */ /* 0x0009e20000100a00 */
[----:B-1----:R-:W-:-:S04]  /*298f0*/  IMAD.WIDE R100, R0, 0x4, R114 ;  /* 0x0000000400647825 */ /* 0x002fc800078e0272 */
[C---:B------:R-:W-:Y:S02]  /*29900*/  IMAD.WIDE R94, R0.reuse, 0x4, R120 ;  /* 0x00000004005e7825 */ /* 0x040fe400078e0278 */
[----:B------:R-:W1:Y:S02]  /*29910*/  S2R R121, SR_TID.X ;  /* 0x0000000000797919 */ /* 0x000e640000002100 */
[----:B------:R-:W-:Y:S02]  /*29920*/  IMAD.WIDE R98, R0, 0x4, R116 ;  /* 0x0000000400627825 */ /* 0x000fe400078e0274 */
[----:B------:R-:W-:Y:S04]  /*29930*/  STL.64 [R1+0x670], R100 ;  /* 0x0006706401007387 */ /* 0x000fe80000100a00 */
[----:B------:R-:W2:Y:S04]  /*29940*/  LDL.LU.64 R108, [R1+0x14d0] ;  /* 0x0014d000016c7983 */ /* 0x000ea80000300a00 */
[----:B------:R1:W-:Y:S04]  /*29950*/  STL.64 [R1+0x668], R98 ;  /* 0x0006686201007387 */ /* 0x0003e80000100a00 */
[----:B------:R-:W2:Y:S04]  /*29960*/  LDL.LU.64 R114, [R1+0x14c8] ;  /* 0x0014c80001727983 */ /* 0x000ea80000300a00 */
[----:B------:R-:W2:Y:S04]  /*29970*/  LDL.LU.64 R116, [R1+0x14c0] ;  /* 0x0014c00001747983 */ /* 0x000ea80000300a00 */
[----:B------:R3:W-:Y:S01]  /*29980*/  STL.64 [R1+0x660], R94 ;  /* 0x0006605e01007387 */ /* 0x0007e20000100a00 */
[----:B-1----:R-:W-:-:S03]  /*29990*/  LOP3.LUT R107, R121, 0x7f, RZ, 0xc0, !PT ;  /* 0x0000007f796b7812 */ /* 0x002fc600078ec0ff */
[----:B------:R-:W2:Y:S01]  /*299a0*/  LDL.LU.64 R120, [R1+0x14b8] ;  /* 0x0014b80001787983 */ /* 0x000ea20000300a00 */
        /* <DEDUP_REMOVED lines=10> */
[----:B------:R-:W-:Y:S02]  /*29a50*/  IADD3 R96, R4, -0x1fc, RZ ;  /* 0xfffffe0404607810 */ /* 0x000fe40007ffe0ff */
[C---:B------:R-:W-:Y:S02]  /*29a60*/  IADD3 R103, R5.reuse, 0x100000, RZ ;  /* 0x0010000005677810 */ /* 0x040fe40007ffe0ff */
[----:B------:R-:W-:Y:S02]  /*29a70*/  ISETP.GE.U32.AND P4, PT, R96, 0x7ffffd85, PT ;  /* 0x7ffffd856000780c */ /* 0x000fe40003f86070 */
[----:B------:R-:W-:Y:S01]  /*29a80*/  IADD3 R96, R5, 0x100000, RZ ;  /* 0x0010000005607810 */ /* 0x000fe20007ffe0ff */
[----:B------:R4:W-:Y:S01]  /*29a90*/  LDGSTS.E [R103+-0xe600], [R104.64], !P0 ;  /* 0xf1a0000068677fae */ /* 0x0009e2000c121848 */
[----:B------:R-:W-:-:S03]  /*29aa0*/  IADD3 R106, R4, -0x180, RZ ;  /* 0xfffffe80046a7810 */ /* 0x000fc60007ffe0ff */
[----:B------:R1:W-:Y:S04]  /*29ab0*/  LDGSTS.E [R97+-0xe400], [R100.64], !P0 ;  /* 0xf1c0000064617fae */ /* 0x0003e8000c121848 */
[----:B------:R1:W-:Y:S01]  /*29ac0*/  LDGSTS.E [R96+-0xe200], [R98.64], !P0 ;  /* 0xf1e0000062607fae */ /* 0x0003e2000c121848 */
[----:B------:R-:W-:Y:S01]  /*29ad0*/  ISETP.GE.AND P0, PT, R107, R106, PT ;  /* 0x0000006a6b00720c */ /* 0x000fe20003f06270 */
[C---:B---3--:R-:W-:Y:S02]  /*29ae0*/  IMAD.WIDE R106, R0.reuse, 0x4, R110 ;  /* 0x00000004006a7825 */ /* 0x048fe400078e026e */
[----:B------:R3:W-:Y:S02]  /*29af0*/  LDGSTS.E [R252+-0xc800], [R94.64], !P1 ;  /* 0xf38000005efc7fae */ /* 0x0007e4000c921848 */
[----:B----4-:R-:W-:-:S02]  /*29b00*/  IMAD.WIDE R104, R0, 0x4, R112 ;  /* 0x0000000400687825 */ /* 0x010fc400078e0270 */
[----:B------:R-:W-:Y:S02]  /*29b10*/  STL.64 [R1+0x658], R106 ;  /* 0x0006586a01007387 */ /* 0x000fe40000100a00 */
[C---:B-1----:R-:W-:Y:S02]  /*29b20*/  IMAD.WIDE R98, R0.reuse, 0x4, R118 ;  /* 0x0000000400627825 */ /* 0x042fe400078e0276 */
[----:B------:R2:W-:Y:S02]  /*29b30*/  STL.64 [R1+0x650], R104 ;  /* 0x0006506801007387 */ /* 0x0005e40000100a00 */
[----:B---3--:R-:W-:Y:S02]  /*29b40*/  IMAD.WIDE R94, R0, 0x4, R122 ;  /* 0x00000004005e7825 */ /* 0x008fe400078e027a */
[----:B------:R-:W3:Y:S04]  /*29b50*/  LDL.LU.64 R110, [R1+0x14b0] ;  /* 0x0014b000016e7983 */ /* 0x000ee80000300a00 */
[----:B------:R1:W-:Y:S04]  /*29b60*/  STL.64 [R1+0x648], R98 ;  /* 0x0006486201007387 */ /* 0x0003e80000100a00 */
[----:B------:R-:W3:Y:S04]  /*29b70*/  LDL.LU.64 R112, [R1+0x14a8] ;  /* 0x0014a80001707983 */ /* 0x000ee80000300a00 */
[----:B------:R-:W3:Y:S04]  /*29b80*/  LDL.LU.64 R118, [R1+0x14a0] ;  /* 0x0014a00001767983 */ /* 0x000ee80000300a00 */
[----:B------:R1:W-:Y:S04]  /*29b90*/  STL.64 [R1+0x640], R94 ;  /* 0x0006405e01007387 */ /* 0x0003e80000100a00 */
[----:B------:R-:W3:Y:S01]  /*29ba0*/  LDL.LU.64 R122, [R1+0x1498] ;  /* 0x00149800017a7983 */ /* 0x000ee20000300a00 */
[----:B------:R-:W-:-:S02]  /*29bb0*/  IADD3 R101, R5, 0x100000, RZ ;  /* 0x0010000005657810 */ /* 0x000fc40007ffe0ff */
[----:B------:R-:W-:-:S03]  /*29bc0*/  IADD3 R100, R5, 0x100000, RZ ;  /* 0x0010000005647810 */ /* 0x000fc60007ffe0ff */
[----:B------:R1:W-:Y:S04]  /*29bd0*/  LDGSTS.E [R101+-0xc600], [R106.64], !P1 ;  /* 0xf3a000006a657fae */ /* 0x0003e8000c921848 */
[----:B------:R2:W-:Y:S04]  /*29be0*/  LDGSTS.E [R100+-0xc400], [R104.64], !P1 ;  /* 0xf3c0000068647fae */ /* 0x0005e8000c921848 */
[----:B------:R1:W-:Y:S04]  /*29bf0*/  LDGSTS.E [R97+-0xc200], [R98.64], !P1 ;  /* 0xf3e0000062617fae */ /* 0x0003e8000c921848 */
[----:B------:R1:W-:Y:S01]  /*29c00*/  LDGSTS.E [R252+-0xa800], [R94.64], !P6 ;  /* 0xf58000005efc7fae */ /* 0x0003e2000f121848 */
[----:B--2---:R-:W-:-:S04]  /*29c10*/  IMAD.WIDE R104, R0, 0x4, R108 ;  /* 0x0000000400687825 */ /* 0x004fc800078e026c */
[C---:B------:R-:W-:Y:S01]  /*29c20*/  IMAD.WIDE R108, R0.reuse, 0x4, R114 ;  /* 0x00000004006c7825 */ /* 0x040fe200078e0272 */
[----:B------:R2:W-:Y:S03]  /*29c30*/  STL.64 [R1+0x638], R104 ;  /* 0x0006386801007387 */ /* 0x0005e60000100a00 */
[C---:B-1----:R-:W-:Y:S01]  /*29c40*/  IMAD.WIDE R98, R0.reuse, 0x4, R116 ;  /* 0x0000000400627825 */ /* 0x042fe200078e0274 */
[----:B------:R-:W-:Y:S04]  /*29c50*/  STL.64 [R1+0x630], R108 ;  /* 0x0006306c01007387 */ /* 0x000fe80000100a00 */
[----:B------:R-:W-:Y:S01]  /*29c60*/  STL.64 [R1+0x628], R98 ;  /* 0x0006286201007387 */ /* 0x000fe20000100a00 */
[----:B------:R-:W-:-:S03]  /*29c70*/  IMAD.WIDE R94, R0, 0x4, R120 ;  /* 0x00000004005e7825 */ /* 0x000fc600078e0278 */
[----:B------:R-:W4:Y:S04]  /*29c80*/  LDL.LU.64 R114, [R1+0x1490] ;  /* 0x0014900001727983 */ /* 0x000f280000300a00 */
[----:B------:R-:W4:Y:S04]  /*29c90*/  LDL.LU.64 R106, [R1+0x1488] ;  /* 0x00148800016a7983 */ /* 0x000f280000300a00 */
[----:B------:R2:W-:Y:S04]  /*29ca0*/  LDGSTS.E [R101+-0xa600], [R104.64], !P6 ;  /* 0xf5a0000068657fae */ /* 0x0005e8000f121848 */
[----:B------:R3:W-:Y:S01]  /*29cb0*/  STL.64 [R1+0x620], R94 ;  /* 0x0006205e01007387 */ /* 0x0007e20000100a00 */
[----:B------:R-:W-:-:S03]  /*29cc0*/  IADD3 R96, R4, -0x201, RZ ;  /* 0xfffffdff04607810 */ /* 0x000fc60007ffe0ff */
[----:B------:R1:W-:Y:S04]  /*29cd0*/  LDGSTS.E [R100+-0xa400], [R108.64], !P6 ;  /* 0xf5c000006c647fae */ /* 0x0003e8000f121848 */
[----:B--2---:R-:W2:Y:S04]  /*29ce0*/  LDL.LU.64 R104, [R1+0x1480] ;  /* 0x0014800001687983 */ /* 0x004ea80000300a00 */
[----:B------:R-:W2:Y:S01]  /*29cf0*/  LDL.LU.64 R120, [R1+0x1478] ;  /* 0x0014780001787983 */ /* 0x000ea20000300a00 */
[----:B------:R-:W-:Y:S02]  /*29d00*/  ISETP.GE.U32.AND P1, PT, R96, 0x7ffffd80, PT ;  /* 0x7ffffd806000780c */ /* 0x000fe40003f26070 */
[----:B------:R-:W-:Y:S01]  /*29d10*/  IADD3 R96, R4, -0x205, RZ ;  /* 0xfffffdfb04607810 */ /* 0x000fe20007ffe0ff */
[----:B------:R1:W-:Y:S03]  /*29d20*/  LDGSTS.E [R97+-0xa200], [R98.64], !P6 ;  /* 0xf5e0000062617fae */ /* 0x0003e6000f121848 */
[----:B------:R-:W-:Y:S01]  /*29d30*/  ISETP.GE.U32.AND P6, PT, R96, 0x7ffffd7c, PT ;  /* 0x7ffffd7c6000780c */ /* 0x000fe20003fc6070 */
[----:B------:R3:W-:Y:S01]  /*29d40*/  LDGSTS.E [R252+-0x8800], [R94.64], !P2 ;  /* 0xf78000005efc7fae */ /* 0x0007e2000d121848 */
[----:B------:R-:W-:Y:S01]  /*29d50*/  IADD3 R116, R5, 0x100000, RZ ;  /* 0x0010000005747810 */ /* 0x000fe20007ffe0ff */
[----:B---3--:R-:W-:-:S04]  /*29d60*/  IMAD.WIDE R94, R0, 0x4, R110 ;  /* 0x00000004005e7825 */ /* 0x008fc800078e026e */
[C---:B-1----:R-:W-:Y:S01]  /*29d70*/  IMAD.WIDE R96, R0.reuse, 0x4, R112 ;  /* 0x0000000400607825 */ /* 0x042fe200078e0270 */
[----:B------:R1:W-:Y:S03]  /*29d80*/  STL.64 [R1+0x618], R94 ;  /* 0x0006185e01007387 */ /* 0x0003e60000100a00 */
[C---:B------:R-:W-:Y:S01]  /*29d90*/  IMAD.WIDE R108, R0.reuse, 0x4, R118 ;  /* 0x00000004006c7825 */ /* 0x040fe200078e0276 */
[----:B------:R3:W-:Y:S04]  /*29da0*/  STL.64 [R1+0x610], R96 ;  /* 0x0006106001007387 */ /* 0x0007e80000100a00 */
[----:B------:R1:W-:Y:S01]  /*29db0*/  LDGSTS.E [R116+-0x8600], [R94.64], !P2 ;  /* 0xf7a000005e747fae */ /* 0x0003e2000d121848 */
[----:B------:R-:W-:-:S03]  /*29dc0*/  IMAD.WIDE R98, R0, 0x4, R122 ;  /* 0x0000000400627825 */ /* 0x000fc600078e027a */
[----:B------:R3:W-:Y:S04]  /*29dd0*/  LDGSTS.E [R103+-0x8400], [R96.64], !P2 ;  /* 0xf7c0000060677fae */ /* 0x0007e8000d121848 */
[----:B------:R-:W2:Y:S04]  /*29de0*/  LDL.LU.64 R122, [R1+0x1470] ;  /* 0x00147000017a7983 */ /* 0x000ea80000300a00 */
[----:B------:R1:W-:Y:S04]  /*29df0*/  STL.64 [R1+0x608], R108 ;  /* 0x0006086c01007387 */ /* 0x0003e80000100a00 */
[----:B------:R-:W2:Y:S04]  /*29e00*/  LDL.LU.64 R110, [R1+0x1468] ;  /* 0x00146800016e7983 */ /* 0x000ea80000300a00 */
[----:B------:R-:W2:Y:S04]  /*29e10*/  LDL.LU.64 R112, [R1+0x1460] ;  /* 0x0014600001707983 */ /* 0x000ea80000300a00 */
[----:B------:R2:W-:Y:S04]  /*29e20*/  STL.64 [R1+0x600], R98 ;  /* 0x0006006201007387 */ /* 0x0005e80000100a00 */
[----:B------:R-:W2:Y:S04]  /*29e30*/  LDL.LU.64 R118, [R1+0x1458] ;  /* 0x0014580001767983 */ /* 0x000ea80000300a00 */
[----:B-1----:R1:W5:Y:S04]  /*29e40*/  LDL.LU.64 R94, [R1+0x1ca8] ;  /* 0x001ca800015e7983 */ /* 0x0023680000300a00 */
[----:B------:R-:W2:Y:S04]  /*29e50*/  LDL.LU.64 R116, [R1+0x1450] ;  /* 0x0014500001747983 */ /* 0x000ea80000300a00 */
[----:B------:R1:W-:Y:S04]  /*29e60*/  LDGSTS.E [R101+-0x8200], [R108.64], !P2 ;  /* 0xf7e000006c657fae */ /* 0x0003e8000d121848 */
[----:B------:R2:W-:Y:S04]  /*29e70*/  LDGSTS.E [R252+-0x6800], [R98.64], !P3 ;  /* 0xf980000062fc7fae */ /* 0x0005e8000d921848 */
[----:B---3--:R3:W5:Y:S01]  /*29e80*/  LDL.LU.64 R96, [R1+0x1ca0] ;  /* 0x001ca00001607983 */ /* 0x0087620000300a00 */
[----:B-1----:R-:W-:Y:S01]  /*29e90*/  IADD3 R108, R5, 0x100000, RZ ;  /* 0x00100000056c7810 */ /* 0x002fe20007ffe0ff */
[----:B----4-:R-:W-:-:S04]  /*29ea0*/  IMAD.WIDE R114, R0, 0x4, R114 ;  /* 0x0000000400727825 */ /* 0x010fc800078e0272 */
[C---:B------:R-:W-:Y:S01]  /*29eb0*/  IMAD.WIDE R106, R0.reuse, 0x4, R106 ;  /* 0x00000004006a7825 */ /* 0x040fe200078e026a */
[----:B------:R-:W-:Y:S04]  /*29ec0*/  STL.64 [R1+0x5f8], R114 ;  /* 0x0005f87201007387 */ /* 0x000fe80000100a00 */
[----:B------:R-:W-:Y:S04]  /*29ed0*/  STL.64 [R1+0x5f0], R106 ;  /* 0x0005f06a01007387 */ /* 0x000fe80000100a00 */
[----:B------:R1:W-:Y:S04]  /*29ee0*/  LDGSTS.E [R108+-0x6600], [R114.64], !P3 ;  /* 0xf9a00000726c7fae */ /* 0x0003e8000d921848 */
[----:B------:R4:W-:Y:S01]  /*29ef0*/  LDGSTS.E [R103+-0x6400], [R106.64], !P3 ;  /* 0xf9c000006a677fae */ /* 0x0009e2000d921848 */
[----:B--2---:R-:W-:-:S04]  /*29f00*/  IMAD.WIDE R104, R0, 0x4, R104 ;  /* 0x0000000400687825 */ /* 0x004fc800078e0268 */
[----:B------:R-:W-:Y:S01]  /*29f10*/  IMAD.WIDE R98, R0, 0x4, R120 ;  /* 0x0000000400627825 */ /* 0x000fe200078e0278 */
[----:B------:R2:W-:Y:S04]  /*29f20*/  STL.64 [R1+0x5e8], R104 ;  /* 0x0005e86801007387 */ /* 0x0005e80000100a00 */
[----:B------:R2:W-:Y:S04]  /*29f30*/  LDGSTS.E [R101+-0x6200], [R104.64], !P3 ;  /* 0xf9e0000068657fae */ /* 0x0005e8000d921848 */
[----:B------:R1:W-:Y:S01]  /*29f40*/  STL.64 [R1+0x5e0], R98 ;  /* 0x0005e06201007387 */ /* 0x0003e20000100a00 */
[----:B------:R-:W-:-:S03]  /*29f50*/  IADD3 R100, R4, -0x209, RZ ;  /* 0xfffffdf704647810 */ /* 0x000fc60007ffe0ff */
[----:B------:R1:W-:Y:S04]  /*29f60*/  LDGSTS.E [R252+-0x4800], [R98.64], !P5 ;  /* 0xfb80000062fc7fae */ /* 0x0003e8000e921848 */
[----:B--2---:R-:W2:Y:S04]  /*29f70*/  LDL.LU.64 R104, [R1+0x1448] ;  /* 0x0014480001687983 */ /* 0x004ea80000300a00 */
[----:B----4-:R-:W4:Y:S01]  /*29f80*/  LDL.LU.64 R106, [R1+0x1440] ;  /* 0x00144000016a7983 */ /* 0x010f220000300a00 */
[----:B------:R-:W-:Y:S02]  /*29f90*/  ISETP.GE.U32.AND P2, PT, R100, 0x7ffffd78, PT ;  /* 0x7ffffd786400780c */ /* 0x000fe40003f46070 */
[----:B------:R-:W-:-:S04]  /*29fa0*/  IADD3 R100, R4, -0x20d, RZ ;  /* 0xfffffdf304647810 */ /* 0x000fc80007ffe0ff */
[----:B------:R-:W-:Y:S02]  /*29fb0*/  ISETP.GE.U32.AND P3, PT, R100, 0x7ffffd74, PT ;  /* 0x7ffffd746400780c */ /* 0x000fe40003f66070 */
[----:B-1----:R-:W-:Y:S01]  /*29fc0*/  IADD3 R114, R5, 0x100000, RZ ;  /* 0x0010000005727810 */ /* 0x002fe20007ffe0ff */
[----:B------:R-:W-:-:S04]  /*29fd0*/  IMAD.WIDE R122, R0, 0x4, R122 ;  /* 0x00000004007a7825 */ /* 0x000fc800078e027a */
[C---:B------:R-:W-:Y:S01]  /*29fe0*/  IMAD.WIDE R98, R0.reuse, 0x4, R110 ;  /* 0x0000000400627825 */ /* 0x040fe200078e026e */
[----:B------:R1:W-:Y:S03]  /*29ff0*/  STL.64 [R1+0x5d8], R122 ;  /* 0x0005d87a01007387 */ /* 0x0003e60000100a00 */
[C---:B------:R-:W-:Y:S01]  /*2a000*/  IMAD.WIDE R100, R0.reuse, 0x4, R112 ;  /* 0x0000000400647825 */ /* 0x040fe200078e0270 */
[----:B------:R1:W-:Y:S04]  /*2a010*/  STL.64 [R1+0x5d0], R98 ;  /* 0x0005d06201007387 */ /* 0x0003e80000100a00 */
[----:B------:R-:W3:Y:S01]  /*2a020*/  LDL.LU.64 R108, [R1+0x1438] ;  /* 0x00143800016c7983 */ /* 0x000ee20000300a00 */
[----:B------:R-:W-:-:S03]  /*2a030*/  IMAD.WIDE R118, R0, 0x4, R118 ;  /* 0x0000000400767825 */ /* 0x000fc600078e0276 */
[----:B------:R1:W-:Y:S04]  /*2a040*/  STL.64 [R1+0x5c8], R100 ;  /* 0x0005c86401007387 */ /* 0x0003e80000100a00 */
[----:B------:R-:W3:Y:S01]  /*2a050*/  LDL.LU.64 R110, [R1+0x1430] ;  /* 0x00143000016e7983 */ /* 0x000ee20000300a00 */
[----:B------:R-:W-:-:S03]  /*2a060*/  IMAD.WIDE R116, R0, 0x4, R116 ;  /* 0x0000000400747825 */ /* 0x000fc600078e0274 */
[----:B------:R-:W-:Y:S04]  /*2a070*/  STL.64 [R1+0x5c0], R118 ;  /* 0x0005c07601007387 */ /* 0x000fe80000100a00 */
[----:B------:R-:W3:Y:S04]  /*2a080*/  LDL.LU.64 R112, [R1+0x1428] ;  /* 0x0014280001707983 */ /* 0x000ee80000300a00 */
[----:B------:R1:W-:Y:S04]  /*2a090*/  STL.64 [R1+0x5b8], R116 ;  /* 0x0005b87401007387 */ /* 0x0003e80000100a00 */
[----:B------:R1:W-:Y:S04]  /*2a0a0*/  LDGSTS.E [R114+-0x4600], [R122.64], !P5 ;  /* 0xfba000007a727fae */ /* 0x0003e8000e921848 */
[----:B-1----:R-:W3:Y:S01]  /*2a0b0*/  LDL.LU.64 R114, [R1+0x1420] ;  /* 0x0014200001727983 */ /* 0x002ee20000300a00 */
[C---:B------:R-:W-:Y:S01]  /*2a0c0*/  IADD3 R121, R5.reuse, 0x100000, RZ ;  /* 0x0010000005797810 */ /* 0x040fe20007ffe0ff */
[----:B------:R-:W-:Y:S01]  /*2a0d0*/  IMAD.MOV.U32 R123, RZ, RZ, 0x7f ;  /* 0x0000007fff7b7424 */ /* 0x000fe200078e00ff */
[----:B------:R-:W-:-:S03]  /*2a0e0*/  IADD3 R120, R5, 0x100000, RZ ;  /* 0x0010000005787810 */ /* 0x000fc60007ffe0ff */
[----:B------:R1:W-:Y:S01]  /*2a0f0*/  LDGSTS.E [R121+-0x4400], [R98.64], !P5 ;  /* 0xfbc0000062797fae */ /* 0x0003e2000e921848 */
[----:B------:R-:W-:-:S03]  /*2a100*/  IADD3 R123, R123, c[0x0][0x180], RZ ;  /* 0x000060007b7b7a10 */ /* 0x000fc60007ffe0ff */
[----:B------:R1:W-:Y:S01]  /*2a110*/  LDGSTS.E [R120+-0x4200], [R100.64], !P5 ;  /* 0xfbe0000064787fae */ /* 0x0003e2000e921848 */
[----:B------:R-:W-:-:S03]  /*2a120*/  IADD3 R5, R5, 0x100000, RZ ;  /* 0x0010000005057810 */ /* 0x000fc60007ffe0ff */
[----:B------:R1:W-:Y:S04]  /*2a130*/  LDGSTS.E [R103+-0x2800], [R118.64], !P4 ;  /* 0xfd80000076677fae */ /* 0x0003e8000e121848 */
[----:B-1----:R1:W5:Y:S01]  /*2a140*/  LDL.LU.64 R98, [R1+0x1c98] ;  /* 0x001c980001627983 */ /* 0x0023620000300a00 */
[----:B------:R-:W-:-:S03]  /*2a150*/  ISETP.GT.AND P5, PT, R123, 0x1ff, PT ;  /* 0x000001ff7b00780c */ /* 0x000fc60003fa4270 */
[----:B------:R1:W5:Y:S04]  /*2a160*/  LDL.LU.64 R100, [R1+0x1c90] ;  /* 0x001c900001647983 */ /* 0x0003680000300a00 */
[----:B------:R1:W-:Y:S01]  /*2a170*/  LDGSTS.E [R252+-0x2600], [R116.64], !P4 ;  /* 0xfda0000074fc7fae */ /* 0x0003e2000e121848 */
[----:B------:R-:W-:-:S03]  /*2a180*/  IADD3 R103, R4, -0x200, RZ ;  /* 0xfffffe0004677810 */ /* 0x000fc60007ffe0ff */
[----:B-1----:R-:W3:Y:S01]  /*2a190*/  LDL.LU.64 R116, [R1+0x1418] ;  /* 0x0014180001747983 */ /* 0x002ee20000300a00 */
[----:B------:R-:W-:-:S03]  /*2a1a0*/  SEL R252, RZ, 0x4, P0 ;  /* 0x00000004fffc7807 */ /* 0x000fc60000000000 */
[----:B------:R-:W3:Y:S01]  /*2a1b0*/  LDL.LU.64 R118, [R1+0x13d8] ;  /* 0x0013d80001767983 */ /* 0x000ee20000300a00 */
[----:B------:R-:W-:-:S03]  /*2a1c0*/  ISETP.GE.U32.AND P0, PT, R103, 0x7ffffd81, PT ;  /* 0x7ffffd816700780c */ /* 0x000fc60003f06070 */
[----:B------:R-:W3:Y:S04]  /*2a1d0*/  LDL.LU.64 R120, [R1+0x13a0] ;  /* 0x0013a00001787983 */ /* 0x000ee80000300a00 */
[----:B------:R-:W3:Y:S01]  /*2a1e0*/  LDL.LU.64 R122, [R1+0x1360] ;  /* 0x00136000017a7983 */ /* 0x000ee20000300a00 */
[----:B--2---:R-:W-:-:S04]  /*2a1f0*/  IMAD.WIDE R104, R0, 0x4, R104 ;  /* 0x0000000400687825 */ /* 0x004fc800078e0268 */
[----:B----4-:R-:W-:Y:S01]  /*2a200*/  IMAD.WIDE R106, R0, 0x4, R106 ;  /* 0x00000004006a7825 */ /* 0x010fe200078e026a */
[----:B------:R1:W-:Y:S04]  /*2a210*/  STL.64 [R1+0x5b0], R104 ;  /* 0x0005b06801007387 */ /* 0x0003e80000100a00 */
[----:B------:R2:W-:Y:S04]  /*2a220*/  STL.64 [R1+0x5a8], R106 ;  /* 0x0005a86a01007387 */ /* 0x0005e80000100a00 */
[----:B------:R4:W5:Y:S04]  /*2a230*/  LDL.LU R103, [R1+0x1c88] ;  /* 0x001c880001677983 */ /* 0x0009680000300800 */
[----:B------:R1:W-:Y:S04]  /*2a240*/  LDGSTS.E [R5+-0x2400], [R104.64], !P4 ;  /* 0xfdc0000068057fae */ /* 0x0003e8000e121848 */
[----:B-1----:R4:W5:Y:S04]  /*2a250*/  LDL.LU.64 R104, [R1+0x1c80] ;  /* 0x001c800001687983 */ /* 0x0029680000300a00 */
[----:B------:R-:W4:Y:S01]  /*2a260*/  LDL.LU R5, [R1+0x1c78] ;  /* 0x001c780001057983 */ /* 0x000f220000300800 */
[----:B------:R-:W-:-:S02]  /*2a270*/  IADD3 R0, R4, -0x211, RZ ;  /* 0xfffffdef04007810 */ /* 0x000fc40007ffe0ff */
[----:B------:R-:W-:Y:S01]  /*2a280*/  SEL R252, R252, RZ, P5 ;  /* 0x000000fffcfc7207 */ /* 0x000fe20002800000 */
[----:B------:R-:W1:Y:S01]  /*2a290*/  S2R R4, SR_TID.X ;  /* 0x0000000000047919 */ /* 0x000e620000002100 */
[----:B------:R-:W-:Y:S01]  /*2a2a0*/  ISETP.GE.U32.AND P5, PT, R0, 0x7ffffd70, PT ;  /* 0x7ffffd700000780c */ /* 0x000fe20003fa6070 */
[----:B------:R-:W-:-:S04]  /*2a2b0*/  IMAD.MOV.U32 R0, RZ, RZ, c[0x0][0x188] ;  /* 0x00006200ff007624 */ /* 0x000fc800078e00ff */
[----:B------:R-:W-:-:S04]  /*2a2c0*/  IMAD.SHL.U32 R0, R0, 0x80, RZ ;  /* 0x0000008000007824 */ /* 0x000fc800078e00ff */
[----:B---3--:R-:W-:-:S04]  /*2a2d0*/  IMAD.WIDE R108, R0, 0x4, R108 ;  /* 0x00000004006c7825 */ /* 0x008fc800078e026c */
[----:B------:R-:W-:-:S04]  /*2a2e0*/  IMAD.WIDE R110, R0, 0x4, R110 ;  /* 0x00000004006e7825 */ /* 0x000fc800078e026e */
[----:B------:R-:W-:Y:S01]  /*2a2f0*/  IMAD.WIDE R112, R0, 0x4, R112 ;  /* 0x0000000400707825 */ /* 0x000fe200078e0270 */
[----:B-1----:R-:W-:-:S03]  /*2a300*/  LOP3.LUT R4, R4, 0x7f, RZ, 0xc0, !PT ;  /* 0x0000007f04047812 */ /* 0x002fc600078ec0ff */
[----:B------:R-:W-:Y:S02]  /*2a310*/  IMAD.WIDE R114, R0, 0x4, R114 ;  /* 0x0000000400727825 */ /* 0x000fe400078e0272 */
[----:B------:R-:W1:Y:S02]  /*2a320*/  S2R R0, SR_TID.X ;  /* 0x0000000000007919 */ /* 0x000e640000002100 */
[----:B------:R-:W-:-:S05]  /*2a330*/  IMAD.SHL.U32 R4, R4, 0x4, RZ ;  /* 0x0000000404047824 */ /* 0x000fca00078e00ff */
[----:B------:R-:W-:-:S04]  /*2a340*/  LOP3.LUT R4, R4, 0x60, RZ, 0x3c, !PT ;  /* 0x0000006004047812 */ /* 0x000fc800078e3cff */
[----:B------:R-:W-:-:S05]  /*2a350*/  IADD3 R4, R4, 0x100000, RZ ;  /* 0x0010000004047810 */ /* 0x000fca0007ffe0ff */
[----:B------:R2:W-:Y:S01]  /*2a360*/  LDGSTS.E [R4+-0x2200], [R106.64], !P4 ;  /* 0xfde000006a047fae */ /* 0x0005e2000e121848 */
[----:B-1----:R-:W-:-:S04]  /*2a370*/  LOP3.LUT R0, R0, 0x7f, RZ, 0xc0, !PT ;  /* 0x0000007f00007812 */ /* 0x002fc800078ec0ff */
[----:B------:R-:W-:Y:S01]  /*2a380*/  SHF.L.U32 R0, R0, 0x2, RZ ;  /* 0x0000000200007819 */ /* 0x000fe200000006ff */
[----:B--2---:R1:W5:Y:S01]  /*2a390*/  LDL.LU.64 R106, [R1+0x1c70] ;  /* 0x001c7000016a7983 */ /* 0x0043620000300a00 */
[----:B------:R-:W-:Y:S02]  /*2a3a0*/  ISETP.NE.U32.AND P4, PT, R252, RZ, PT ;  /* 0x000000fffc00720c */ /* 0x000fe40003f85070 */
[----:B------:R-:W-:-:S04]  /*2a3b0*/  LOP3.LUT R0, R0, 0x60, RZ, 0x3c, !PT ;  /* 0x0000006000007812 */ /* 0x000fc800078e3cff */
[----:B------:R-:W-:Y:S01]  /*2a3c0*/  IADD3 R0, R0, 0x100000, RZ ;  /* 0x0010000000007810 */ /* 0x000fe20007ffe0ff */
[----:B------:R2:W-:Y:S04]  /*2a3d0*/  STL.64 [R1+0x5a0], R108 ;  /* 0x0005a06c01007387 */ /* 0x0005e80000100a00 */
[----:B------:R2:W-:Y:S04]  /*2a3e0*/  LDGSTS.E [R0+-0x800], [R108.64], !P0 ;  /* 0xff8000006c007fae */ /* 0x0005e8000c121848 */
[----:B--2---:R1:W5:Y:S04]  /*2a3f0*/  LDL.LU.64 R108, [R1+0x1c68] ;  /* 0x001c6800016c7983 */ /* 0x0043680000300a00 */
[----:B------:R2:W-:Y:S04]  /*2a400*/  STL.64 [R1+0x598], R110 ;  /* 0x0005986e01007387 */ /* 0x0005e80000100a00 */
[----:B------:R3:W-:Y:S01]  /*2a410*/  STL.64 [R1+0x590], R112 ;  /* 0x0005907001007387 */ /* 0x0007e20000100a00 */
[----:B----4-:R-:W-:-:S04]  /*2a420*/  LOP3.LUT R252, R5, 0x60, RZ, 0x3c, !PT ;  /* 0x0000006005fc7812 */ /* 0x010fc800078e3cff */
[----:B------:R-:W-:-:S05]  /*2a430*/  IADD3 R5, R252, 0x100000, RZ ;  /* 0x00100000fc057810 */ /* 0x000fca0007ffe0ff */
[----:B------:R2:W-:Y:S04]  /*2a440*/  LDGSTS.E [R5+-0x600], [R110.64], !P0 ;  /* 0xffa000006e057fae */ /* 0x0005e8000c121848 */
[----:B--2---:R1:W5:Y:S04]  /*2a450*/  LDL.LU.64 R110, [R1+0x1c60] ;  /* 0x001c6000016e7983 */ /* 0x0043680000300a00 */
[----:B------:R-:W2:Y:S01]  /*2a460*/  LDL.LU R5, [R1+0x1c58] ;  /* 0x001c580001057983 */ /* 0x000ea20000300800 */
[----:B------:R-:W-:-:S04]  /*2a470*/  MOV R4, c[0x0][0x180] ;  /* 0x0000600000047a02 */ /* 0x000fc80000000f00 */
[----:B------:R-:W-:Y:S02]  /*2a480*/  IADD3 R0, R4, -0x215, RZ ;  /* 0xfffffdeb04007810 */ /* 0x000fe40007ffe0ff */
[----:B------:R-:W4:Y:S01]  /*2a490*/  S2R R4, SR_TID.X ;  /* 0x0000000000047919 */ /* 0x000f220000002100 */
[----:B------:R-:W-:-:S03]  /*2a4a0*/  IADD3 R252, R252, 0x100000, RZ ;  /* 0x00100000fcfc7810 */ /* 0x000fc60007ffe0ff */
[----:B------:R1:W-:Y:S01]  /*2a4b0*/  STL.64 [R1+0x588], R114 ;  /* 0x0005887201007387 */ /* 0x0003e20000100a00 */
[----:B----4-:R-:W-:-:S05]  /*2a4c0*/  LOP3.LUT R4, R4, 0x7f, RZ, 0xc0, !PT ;  /* 0x0000007f04047812 */ /* 0x010fca00078ec0ff */
[----:B------:R-:W-:-:S05]  /*2a4d0*/  IMAD.SHL.U32 R4, R4, 0x4, RZ ;  /* 0x0000000404047824 */ /* 0x000fca00078e00ff */
[----:B------:R-:W-:-:S04]  /*2a4e0*/  LOP3.LUT R4, R4, 0x60, RZ, 0x3c, !PT ;  /* 0x0000006004047812 */ /* 0x000fc800078e3cff */
[----:B------:R-:W-:-:S05]  /*2a4f0*/  IADD3 R4, R4, 0x100000, RZ ;  /* 0x0010000004047810 */ /* 0x000fca0007ffe0ff */
[----:B------:R3:W-:Y:S04]  /*2a500*/  LDGSTS.E [R4+-0x400], [R112.64], !P0 ;  /* 0xffc0000070047fae */ /* 0x0007e8000c121848 */
[----:B------:R1:W-:Y:S04]  /*2a510*/  LDGSTS.E [R252+-0x200], [R114.64], !P0 ;  /* 0xffe0000072fc7fae */ /* 0x0003e8000c121848 */
[----:B---3--:R3:W5:Y:S04]  /*2a520*/  LDL.LU.64 R112, [R1+0x1c50] ;  /* 0x001c500001707983 */ /* 0x0087680000300a00 */
[----:B-1----:R3:W5:Y:S01]  /*2a530*/  LDL.LU.64 R114, [R1+0x1c48] ;  /* 0x001c480001727983 */ /* 0x0027620000300a00 */
[----:B--2---:R-:W-:-:S04]  /*2a540*/  IMAD.WIDE R116, R5, 0x4, R116 ;  /* 0x0000000405747825 */ /* 0x004fc800078e0274 */
[C---:B------:R-:W-:Y:S01]  /*2a550*/  IMAD.WIDE R118, R5.reuse, 0x4, R118 ;  /* 0x0000000405767825 */ /* 0x040fe200078e0276 */
[----:B------:R1:W-:Y:S03]  /*2a560*/  STL.64 [R1+0x580], R116 ;  /* 0x0005807401007387 */ /* 0x0003e60000100a00 */
[----:B------:R-:W-:-:S04]  /*2a570*/  IMAD.WIDE R120, R5, 0x4, R120 ;  /* 0x0000000405787825 */ /* 0x000fc800078e0278 */
[----:B------:R-:W-:Y:S01]  /*2a580*/  IMAD.WIDE R122, R5, 0x4, R122 ;  /* 0x00000004057a7825 */ /* 0x000fe200078e027a */
[----:B-1----:R3:W5:Y:S04]  /*2a590*/  LDL.LU.64 R116, [R1+0x1c40] ;  /* 0x001c400001747983 */ /* 0x0027680000300a00 */
[----:B------:R1:W-:Y:S04]  /*2a5a0*/  STL.64 [R1+0x540], R118 ;  /* 0x0005407601007387 */ /* 0x0003e80000100a00 */
[----:B-1----:R3:W5:Y:S04]  /*2a5b0*/  LDL.LU.64 R118, [R1+0x1c38] ;  /* 0x001c380001767983 */ /* 0x0027680000300a00 */
[----:B------:R1:W-:Y:S04]  /*2a5c0*/  STL.64 [R1+0x500], R120 ;  /* 0x0005007801007387 */ /* 0x0003e80000100a00 */
[----:B-1----:R3:W5:Y:S04]  /*2a5d0*/  LDL.LU.64 R120, [R1+0x1c30] ;  /* 0x001c300001787983 */ /* 0x0027680000300a00 */
[----:B------:R1:W-:Y:S04]  /*2a5e0*/  STL.64 [R1+0x4c0], R122 ;  /* 0x0004c07a01007387 */ /* 0x0003e80000100a00 */
[----:B-1----:R3:W5:Y:S04]  /*2a5f0*/  LDL.LU.64 R122, [R1+0x1c28] ;  /* 0x001c2800017a7983 */ /* 0x0027680000300a00 */
[----:B------:R-:W1:Y:S01]  /*2a600*/  S2R R252, SR_TID.X ;  /* 0x0000000000fc7919 */ /* 0x000e620000002100 */
[----:B------:R-:W-:Y:S01]  /*2a610*/  ISETP.GE.U32.AND P0, PT, R0, 0x7ffffd6c, PT ;  /* 0x7ffffd6c0000780c */ /* 0x000fe20003f06070 */
[----:B------:R-:W-:Y:S01]  /*2a620*/  IMAD.MOV.U32 R4, RZ, RZ, c[0x0][0x180] ;  /* 0x00006000ff047624 */ /* 0x000fe200078e00ff */
[----:B-1----:R-:W-:-:S04]  /*2a630*/  LOP3.LUT R252, R252, 0x7f, RZ, 0xc0, !PT ;  /* 0x0000007ffcfc7812 */ /* 0x002fc800078ec0ff */
[----:B------:R-:W-:-:S04]  /*2a640*/  SHF.L.U32 R252, R252, 0x2, RZ ;  /* 0x00000002fcfc7819 */ /* 0x000fc800000006ff */
[C---:B------:R-:W-:Y:S01]  /*2a650*/  IADD3 R0, R252.reuse, 0x100000, RZ ;  /* 0x00100000fc007810 */ /* 0x040fe20007ffe0ff */
[----:B------:R-:W-:Y:S01]  /*2a660*/  IMAD.MOV.U32 R0, RZ, RZ, c[0x0][0x188] ;  /* 0x00006200ff007624 */ /* 0x000fe200078e00ff */
[----:B------:R-:W-:-:S03]  /*2a670*/  IADD3 R252, R252, 0x100000, RZ ;  /* 0x00100000fcfc7810 */ /* 0x000fc60007ffe0ff */
[----:B------:R-:W-:Y:S02]  /*2a680*/  IMAD.SHL.U32 R0, R0, 0x80, RZ ;  /* 0x0000008000007824 */ /* 0x000fe400078e00ff */
[----:B---3--:R-:W-:Y:S04]  /*2a690*/  STL.64 [R1+0x1ca0], R216 ;  /* 0x001ca0d801007387 */ /* 0x008fe80000100a00 */
[----:B------:R-:W-:Y:S04]  /*2a6a0*/  STL.64 [R1+0x1c98], R218 ;  /* 0x001c98da01007387 */ /* 0x000fe80000100a00 */
[----:B------:R1:W-:Y:S04]  /*2a6b0*/  STL.64 [R1+0x1c90], R220 ;  /* 0x001c90dc01007387 */ /* 0x0003e80000100a00 */
[----:B------:R-:W0:Y:S04]  /*2a6c0*/  LDGDEPBAR ;  /* 0x00000000000079af */ /* 0x000e280000000000 */
[----:B-1----:R-:W2:Y:S04]  /*2a6d0*/  LDL.64 R220, [R1+0x4c0] ;  /* 0x0004c00001dc7983 */ /* 0x002ea80000100a00 */
[----:B------:R1:W-:Y:S04]  /*2a6e0*/  STL.64 [R1+0x1c88], R222 ;  /* 0x001c88de01007387 */ /* 0x0003e80000100a00 */
[----:B-1----:R-:W3:Y:S04]  /*2a6f0*/  LDL.LU.64 R222, [R1+0x1410] ;  /* 0x0014100001de7983 */ /* 0x002ee80000300a00 */
[----:B------:R1:W-:Y:S04]  /*2a700*/  STL.64 [R1+0x1c80], R224 ;  /* 0x001c80e001007387 */ /* 0x0003e80000100a00 */
[----:B-1----:R-:W4:Y:S04]  /*2a710*/  LDL.LU.64 R224, [R1+0x558] ;  /* 0x0005580001e07983 */ /* 0x002f280000300a00 */
[----:B------:R1:W-:Y:S04]  /*2a720*/  STL.64 [R1+0x1c78], R226 ;  /* 0x001c78e201007387 */ /* 0x0003e80000100a00 */
[----:B-1----:R-:W2:Y:S04]  /*2a730*/  LDL.64 R226, [R1+0x500] ;  /* 0x0005000001e27983 */ /* 0x002ea80000100a00 */
[----:B------:R1:W-:Y:S04]  /*2a740*/  STL.64 [R1+0x1c70], R228 ;  /* 0x001c70e401007387 */ /* 0x0003e80000100a00 */
[----:B-1----:R-:W2:Y:S04]  /*2a750*/  LDL.64 R228, [R1+0x580] ;  /* 0x0005800001e47983 */ /* 0x002ea80000100a00 */
[----:B------:R1:W-:Y:S04]  /*2a760*/  STL.64 [R1+0x1c68], R230 ;  /* 0x001c68e601007387 */ /* 0x0003e80000100a00 */
[----:B-1----:R-:W3:Y:S04]  /*2a770*/  LDL.64 R230, [R1+0x540] ;  /* 0x0005400001e67983 */ /* 0x002ee80000100a00 */
[----:B------:R-:W1:Y:S04]  /*2a780*/  S2R R216, SR_TID.X ;  /* 0x0000000000d87919 */ /* 0x000e680000002100 */
[----:B------:R1:W-:Y:S04]  /*2a790*/  STL.64 [R1+0x1c60], R232 ;  /* 0x001c60e801007387 */ /* 0x0003e80000100a00 */
[----:B-1----:R-:W4:Y:S04]  /*2a7a0*/  LDL.LU.64 R232, [R1+0x560] ;  /* 0x0005600001e87983 */ /* 0x002f280000300a00 */
[----:B------:R1:W-:Y:S01]  /*2a7b0*/  STL.64 [R1+0x1c58], R234 ;  /* 0x001c58ea01007387 */ /* 0x0003e20000100a00 */
[----:B------:R-:W-:-:S03]  /*2a7c0*/  LOP3.LUT R219, R216, 0x7f, RZ, 0xc0, !PT ;  /* 0x0000007fd8db7812 */ /* 0x000fc600078ec0ff */
[----:B-1----:R-:W4:Y:S04]  /*2a7d0*/  LDL.LU.64 R234, [R1+0x568] ;  /* 0x0005680001ea7983 */ /* 0x002f280000300a00 */
[----:B------:R-:W-:Y:S04]  /*2a7e0*/  STL.64 [R1+0x1c50], R236 ;  /* 0x001c50ec01007387 */ /* 0x000fe80000100a00 */
[----:B------:R-:W-:Y:S04]  /*2a7f0*/  STL.64 [R1+0x1c48], R238 ;  /* 0x001c48ee01007387 */ /* 0x000fe80000100a00 */
[----:B------:R-:W-:Y:S04]  /*2a800*/  STL.64 [R1+0x1c40], R240 ;  /* 0x001c40f001007387 */ /* 0x000fe80000100a00 */
[----:B------:R1:W-:Y:S01]  /*2a810*/  STL.64 [R1+0x1c38], R242 ;  /* 0x001c38f201007387 */ /* 0x0003e20000100a00 */
[C---:B------:R-:W-:Y:S01]  /*2a820*/  SHF.L.U32 R218, R219.reuse, 0x2, RZ ;  /* 0x00000002dbda7819 */ /* 0x040fe200000006ff */
[----:B------:R-:W-:-:S02]  /*2a830*/  IMAD.SHL.U32 R219, R219, 0x4, RZ ;  /* 0x00000004dbdb7824 */ /* 0x000fc400078e00ff */
[----:B------:R-:W1:Y:S01]  /*2a840*/  S2R R217, SR_TID.X ;  /* 0x0000000000d97919 */ /* 0x000e620000002100 */
[----:B------:R-:W-:-:S03]  /*2a850*/  IADD3 R218, R218, 0x100000, RZ ;  /* 0x00100000dada7810 */ /* 0x000fc60007ffe0ff */
[----:B-1----:R-:W4:Y:S04]  /*2a860*/  LDL.LU.64 R242, [R1+0x578] ;  /* 0x0005780001f27983 */ /* 0x002f280000300a00 */
[----:B------:R-:W-:Y:S04]  /*2a870*/  STL.64 [R1+0x1c30], R244 ;  /* 0x001c30f401007387 */ /* 0x000fe80000100a00 */
[----:B------:R1:W-:Y:S04]  /*2a880*/  STL.64 [R1+0x1c28], R246 ;  /* 0x001c28f601007387 */ /* 0x0003e80000100a00 */
[----:B------:R-:W4:Y:S04]  /*2a890*/  LDL.LU.64 R240, [R1+0x538] ;  /* 0x0005380001f07983 */ /* 0x000f280000300a00 */
[----:B------:R-:W4:Y:S01]  /*2a8a0*/  LDL.LU.64 R238, [R1+0x1398] ;  /* 0x0013980001ee7983 */ /* 0x000f220000300a00 */
[----:B------:R-:W-:-:S05]  /*2a8b0*/  LOP3.LUT R216, R217, 0x7f, RZ, 0xc0, !PT ;  /* 0x0000007fd9d87812 */ /* 0x000fca00078ec0ff */
[----:B-1----:R-:W-:Y:S01]  /*2a8c0*/  IMAD.SHL.U32 R247, R216, 0x4, RZ ;  /* 0x00000004d8f77824 */ /* 0x002fe200078e00ff */
[----:B--2---:R1:W-:Y:S02]  /*2a8d0*/  LDGSTS.E [R218+0x58000], [R228.64], P4 ;  /* 0x58000000e4da7fae */ /* 0x0043e4000a121848 */
[C---:B-1----:R-:W-:Y:S02]  /*2a8e0*/  IADD3 R229, R219.reuse, 0x100000, RZ ;  /* 0x00100000dbe57810 */ /* 0x042fe40007ffe0ff */
[----:B------:R-:W-:Y:S02]  /*2a8f0*/  IADD3 R218, R219, 0x100000, RZ ;  /* 0x00100000dbda7810 */ /* 0x000fe40007ffe0ff */
[----:B------:R-:W1:Y:S04]  /*2a900*/  S2R R219, SR_TID.X ;  /* 0x0000000000db7919 */ /* 0x000e680000002100 */
[----:B---3--:R2:W-:Y:S04]  /*2a910*/  LDGSTS.E [R229+0x59000], [R230.64], P4 ;  /* 0x59000000e6e57fae */ /* 0x0085e8000a121848 */
[----:B------:R3:W-:Y:S04]  /*2a920*/  LDGSTS.E [R218+0x5a000], [R226.64], P4 ;  /* 0x5a000000e2da7fae */ /* 0x0007e8000a121848 */
[----:B------:R1:W-:Y:S04]  /*2a930*/  LDGSTS.E [R252+0x5b000], [R220.64], P4 ;  /* 0x5b000000dcfc7fae */ /* 0x0003e8000a121848 */
[----:B--2---:R-:W2:Y:S04]  /*2a940*/  LDL.LU.64 R230, [R1+0x1358] ;  /* 0x0013580001e67983 */ /* 0x004ea80000300a00 */
[----:B------:R-:W2:Y:S04]  /*2a950*/  LDL.LU.64 R228, [R1+0x570] ;  /* 0x0005700001e47983 */ /* 0x000ea80000300a00 */
[----:B-1----:R-:W2:Y:S01]  /*2a960*/  LDL.LU.64 R220, [R1+0x518] ;  /* 0x0005180001dc7983 */ /* 0x002ea20000300a00 */
[----:B------:R-:W-:Y:S01]  /*2a970*/  LOP3.LUT R219, R219, 0x7f, RZ, 0xc0, !PT ;  /* 0x0000007fdbdb7812 */ /* 0x000fe200078ec0ff */
[----:B----4-:R-:W-:-:S03]  /*2a980*/  IMAD.WIDE R232, R5, 0x4, R232 ;  /* 0x0000000405e87825 */ /* 0x010fc600078e02e8 */
[----:B------:R-:W-:Y:S01]  /*2a990*/  SHF.L.U32 R219, R219, 0x2, RZ ;  /* 0x00000002dbdb7819 */ /* 0x000fe200000006ff */
[----:B------:R-:W-:Y:S01]  /*2a9a0*/  IMAD.WIDE R224, R5, 0x4, R224 ;  /* 0x0000000405e07825 */ /* 0x000fe200078e02e0 */
[----:B------:R-:W-:Y:S02]  /*2a9b0*/  IADD3 R236, R247, 0x100000, RZ ;  /* 0x00100000f7ec7810 */ /* 0x000fe40007ffe0ff */
[----:B---3--:R-:W-:Y:S01]  /*2a9c0*/  LOP3.LUT R218, R219, 0x10, RZ, 0x3c, !PT ;  /* 0x00000010dbda7812 */ /* 0x008fe200078e3cff */
[----:B------:R-:W-:Y:S01]  /*2a9d0*/  IMAD.WIDE R234, R5, 0x4, R234 ;  /* 0x0000000405ea7825 */ /* 0x000fe200078e02ea */
[----:B------:R-:W-:-:S03]  /*2a9e0*/  IADD3 R227, R247, 0x100000, RZ ;  /* 0x00100000f7e37810 */ /* 0x000fc60007ffe0ff */
[----:B------:R-:W-:Y:S01]  /*2a9f0*/  IMAD.WIDE R222, R5, 0x4, R222 ;  /* 0x0000000405de7825 */ /* 0x000fe200078e02de */
[C---:B------:R-:W-:Y:S02]  /*2aa00*/  IADD3 R226, R247.reuse, 0x100000, RZ ;  /* 0x00100000f7e27810 */ /* 0x040fe40007ffe0ff */
[----:B------:R-:W-:Y:S02]  /*2aa10*/  IADD3 R219, R247, 0x100000, RZ ;  /* 0x00100000f7db7810 */ /* 0x000fe40007ffe0ff */
[----:B------:R-:W-:Y:S01]  /*2aa20*/  IADD3 R252, R218, 0x100000, RZ ;  /* 0x00100000dafc7810 */ /* 0x000fe20007ffe0ff */
[----:B------:R-:W-:-:S05]  /*2aa30*/  IMAD.WIDE R242, R5, 0x4, R242 ;  /* 0x0000000405f27825 */ /* 0x000fca00078e02f2 */
[----:B------:R1:W-:Y:S04]  /*2aa40*/  STL.64 [R1+0x480], R242 ;  /* 0x000480f201007387 */ /* 0x0003e80000100a00 */
[----:B------:R-:W-:Y:S04]  /*2aa50*/  STL.64 [R1+0x440], R234 ;  /* 0x000440ea01007387 */ /* 0x000fe80000100a00 */
[----:B------:R3:W-:Y:S04]  /*2aa60*/  STL.64 [R1+0x400], R232 ;  /* 0x000400e801007387 */ /* 0x0007e80000100a00 */
[----:B------:R4:W-:Y:S04]  /*2aa70*/  STL.64 [R1+0x3c0], R224 ;  /* 0x0003c0e001007387 */ /* 0x0009e80000100a00 */
[----:B------:R1:W-:Y:S04]  /*2aa80*/  LDGSTS.E [R236+0x5c000], [R242.64], P4 ;  /* 0x5c000000f2ec7fae */ /* 0x0003e8000a121848 */
[----:B------:R3:W-:Y:S04]  /*2aa90*/  STL.64 [R1+0x578], R222 ;  /* 0x000578de01007387 */ /* 0x0007e80000100a00 */
[----:B------:R3:W-:Y:S04]  /*2aaa0*/  LDGSTS.E [R227+0x5d000], [R234.64], P4 ;  /* 0x5d000000eae37fae */ /* 0x0007e8000a121848 */
[----:B-1----:R-:W2:Y:S04]  /*2aab0*/  LDL.LU.64 R242, [R1+0x4e8] ;  /* 0x0004e80001f27983 */ /* 0x002ea80000300a00 */
[----:B------:R3:W-:Y:S04]  /*2aac0*/  LDGSTS.E [R226+0x5e000], [R232.64], P4 ;  /* 0x5e000000e8e27fae */ /* 0x0007e8000a121848 */
[----:B------:R-:W2:Y:S04]  /*2aad0*/  LDL.LU.64 R236, [R1+0x4d8] ;  /* 0x0004d80001ec7983 */ /* 0x000ea80000300a00 */
[----:B------:R4:W-:Y:S04]  /*2aae0*/  LDGSTS.E [R219+0x5f000], [R224.64], P4 ;  /* 0x5f000000e0db7fae */ /* 0x0009e8000a121848 */
[----:B---3--:R-:W3:Y:S04]  /*2aaf0*/  LDL.LU.64 R232, [R1+0x1408] ;  /* 0x0014080001e87983 */ /* 0x008ee80000300a00 */
[----:B------:R1:W-:Y:S04]  /*2ab00*/  LDGSTS.E [R252+0x58200], [R222.64], P4 ;  /* 0x58200000defc7fae */ /* 0x0003e8000a121848 */
[----:B----4-:R-:W3:Y:S01]  /*2ab10*/  LDL.LU.64 R224, [R1+0x13d0] ;  /* 0x0013d00001e07983 */ /* 0x010ee20000300a00 */
[----:B------:R-:W-:-:S03]  /*2ab20*/  IMAD.WIDE R240, R5, 0x4, R240 ;  /* 0x0000000405f07825 */ /* 0x000fc600078e02f0 */
[----:B-1----:R-:W3:Y:S01]  /*2ab30*/  LDL.LU.64 R222, [R1+0x1390] ;  /* 0x0013900001de7983 */ /* 0x002ee20000300a00 */
[C---:B------:R-:W-:Y:S01]  /*2ab40*/  IMAD.WIDE R238, R5.reuse, 0x4, R238 ;  /* 0x0000000405ee7825 */ /* 0x040fe200078e02ee */
[C---:B------:R-:W-:Y:S02]  /*2ab50*/  IADD3 R219, R218.reuse, 0x100000, RZ ;  /* 0x00100000dadb7810 */ /* 0x040fe40007ffe0ff */
[C---:B------:R-:W-:Y:S01]  /*2ab60*/  IADD3 R234, R218.reuse, 0x100000, RZ ;  /* 0x00100000daea7810 */ /* 0x040fe20007ffe0ff */
[----:B------:R1:W-:Y:S01]  /*2ab70*/  STL.64 [R1+0x538], R240 ;  /* 0x000538f001007387 */ /* 0x0003e20000100a00 */
[C---:B------:R-:W-:Y:S02]  /*2ab80*/  IADD3 R227, R218.reuse, 0x100000, RZ ;  /* 0x00100000dae37810 */ /* 0x040fe40007ffe0ff */
[----:B------:R-:W-:Y:S01]  /*2ab90*/  IADD3 R226, R218, 0x100000, RZ ;  /* 0x00100000dae27810 */ /* 0x000fe20007ffe0ff */
[----:B------:R-:W-:Y:S04]  /*2aba0*/  STL.64 [R1+0x4f8], R238 ;  /* 0x0004f8ee01007387 */ /* 0x000fe80000100a00 */
[----:B------:R1:W-:Y:S04]  /*2abb0*/  LDGSTS.E [R219+0x59200], [R240.64], P4 ;  /* 0x59200000f0db7fae */ /* 0x0003e8000a121848 */
[----:B------:R1:W-:Y:S01]  /*2abc0*/  LDGSTS.E [R234+0x5a200], [R238.64], P4 ;  /* 0x5a200000eeea7fae */ /* 0x0003e2000a121848 */
[----:B--2---:R-:W-:-:S04]  /*2abd0*/  IMAD.WIDE R230, R5, 0x4, R230 ;  /* 0x0000000405e67825 */ /* 0x004fc800078e02e6 */
[C---:B------:R-:W-:Y:S01]  /*2abe0*/  IMAD.WIDE R228, R5.reuse, 0x4, R228 ;  /* 0x0000000405e47825 */ /* 0x040fe200078e02e4 */
[----:B------:R2:W-:Y:S03]  /*2abf0*/  STL.64 [R1+0x4b8], R230 ;  /* 0x0004b8e601007387 */ /* 0x0005e60000100a00 */
[----:B------:R-:W-:Y:S01]  /*2ac00*/  IMAD.WIDE R220, R5, 0x4, R220 ;  /* 0x0000000405dc7825 */ /* 0x000fe200078e02dc */
[----:B------:R-:W-:Y:S04]  /*2ac10*/  STL.64 [R1+0x478], R228 ;  /* 0x000478e401007387 */ /* 0x000fe80000100a00 */
[----:B------:R2:W-:Y:S04]  /*2ac20*/  STL.64 [R1+0x438], R220 ;  /* 0x000438dc01007387 */ /* 0x0005e80000100a00 */
[----:B-1----:R-:W4:Y:S04]  /*2ac30*/  LDL.LU.64 R240, [R1+0x1350] ;  /* 0x0013500001f07983 */ /* 0x002f280000300a00 */
[----:B------:R2:W-:Y:S04]  /*2ac40*/  LDGSTS.E [R227+0x5b200], [R230.64], P4 ;  /* 0x5b200000e6e37fae */ /* 0x0005e8000a121848 */
[----:B------:R-:W4:Y:S04]  /*2ac50*/  LDL.LU.64 R234, [R1+0x528] ;  /* 0x0005280001ea7983 */ /* 0x000f280000300a00 */
[----:B------:R1:W-:Y:S04]  /*2ac60*/  LDGSTS.E [R226+0x5c200], [R228.64], P4 ;  /* 0x5c200000e4e27fae */ /* 0x0003e8000a121848 */
[----:B--2---:R-:W2:Y:S04]  /*2ac70*/  LDL.LU.64 R230, [R1+0x4a8] ;  /* 0x0004a80001e67983 */ /* 0x004ea80000300a00 */
[----:B------:R1:W-:Y:S04]  /*2ac80*/  LDGSTS.E [R252+0x5d200], [R220.64], P4 ;  /* 0x5d200000dcfc7fae */ /* 0x0003e8000a121848 */
[----:B-1----:R-:W2:Y:S04]  /*2ac90*/  LDL.LU.64 R226, [R1+0x468] ;  /* 0x0004680001e27983 */ /* 0x002ea80000300a00 */
[----:B------:R-:W2:Y:S01]  /*2aca0*/  LDL.LU.64 R220, [R1+0x458] ;  /* 0x0004580001dc7983 */ /* 0x000ea20000300a00 */
[----:B------:R-:W-:Y:S01]  /*2acb0*/  IMAD.SHL.U32 R219, R216, 0x4, RZ ;  /* 0x00000004d8db7824 */ /* 0x000fe200078e00ff */
[----:B------:R-:W-:-:S04]  /*2acc0*/  IADD3 R238, R218, 0x100000, RZ ;  /* 0x00100000daee7810 */ /* 0x000fc80007ffe0ff */
[----:B------:R-:W-:Y:S02]  /*2acd0*/  LOP3.LUT R245, R219, 0x20, RZ, 0x3c, !PT ;  /* 0x00000020dbf57812 */ /* 0x000fe400078e3cff */
[----:B------:R-:W-:Y:S02]  /*2ace0*/  IADD3 R229, R218, 0x100000, RZ ;  /* 0x00100000dae57810 */ /* 0x000fe40007ffe0ff */
[C---:B------:R-:W-:Y:S02]  /*2acf0*/  IADD3 R228, R245.reuse, 0x100000, RZ ;  /* 0x00100000f5e47810 */ /* 0x040fe40007ffe0ff */
[C---:B------:R-:W-:Y:S02]  /*2ad00*/  IADD3 R218, R245.reuse, 0x100000, RZ ;  /* 0x00100000f5da7810 */ /* 0x040fe40007ffe0ff */
[----:B------:R-:W-:Y:S01]  /*2ad10*/  IADD3 R252, R245, 0x100000, RZ ;  /* 0x00100000f5fc7810 */ /* 0x000fe20007ffe0ff */
[----:B------:R-:W-:-:S04]  /*2ad20*/  IMAD.WIDE R242, R5, 0x4, R242 ;  /* 0x0000000405f27825 */ /* 0x000fc800078e02f2 */
[C---:B------:R-:W-:Y:S01]  /*2ad30*/  IMAD.WIDE R236, R5.reuse, 0x4, R236 ;  /* 0x0000000405ec7825 */ /* 0x040fe200078e02ec */
[----:B------:R1:W-:Y:S03]  /*2ad40*/  STL.64 [R1+0x3f8], R242 ;  /* 0x0003f8f201007387 */ /* 0x0003e60000100a00 */
[C---:B---3--:R-:W-:Y:S01]  /*2ad50*/  IMAD.WIDE R232, R5.reuse, 0x4, R232 ;  /* 0x0000000405e87825 */ /* 0x048fe200078e02e8 */
        /* <DEDUP_REMOVED lines=10> */
[----:B---3--:R-:W2:Y:S04]  /*2ae00*/  LDL.LU.64 R236, [R1+0x13c8] ;  /* 0x0013c80001ec7983 */ /* 0x008ea80000300a00 */
[----:B------:R1:W-:Y:S04]  /*2ae10*/  LDGSTS.E [R218+0x59400], [R224.64], P4 ;  /* 0x59400000e0da7fae */ /* 0x0003e8000a121848 */
[----:B-1----:R-:W2:Y:S04]  /*2ae20*/  LDL.LU.64 R232, [R1+0x1388] ;  /* 0x0013880001e87983 */ /* 0x002ea80000300a00 */
[----:B------:R1:W-:Y:S04]  /*2ae30*/  LDGSTS.E [R252+0x5a400], [R222.64], P4 ;  /* 0x5a400000defc7fae */ /* 0x0003e8000a121848 */
[----:B------:R-:W2:Y:S01]  /*2ae40*/  LDL.LU.64 R224, [R1+0x1348] ;  /* 0x0013480001e07983 */ /* 0x000ea20000300a00 */
[----:B------:R-:W-:-:S03]  /*2ae50*/  IADD3 R238, R245, 0x100000, RZ ;  /* 0x00100000f5ee7810 */ /* 0x000fc60007ffe0ff */
[----:B-1----:R-:W2:Y:S01]  /*2ae60*/  LDL.LU.64 R222, [R1+0x1320] ;  /* 0x0013200001de7983 */ /* 0x002ea20000300a00 */
[----:B------:R-:W-:Y:S01]  /*2ae70*/  IADD3 R229, R245, 0x100000, RZ ;  /* 0x00100000f5e57810 */ /* 0x000fe20007ffe0ff */
[----:B----4-:R-:W-:-:S04]  /*2ae80*/  IMAD.WIDE R240, R5, 0x4, R240 ;  /* 0x0000000405f07825 */ /* 0x010fc800078e02f0 */
[C---:B------:R-:W-:Y:S01]  /*2ae90*/  IMAD.WIDE R234, R5.reuse, 0x4, R234 ;  /* 0x0000000405ea7825 */ /* 0x040fe200078e02ea */
[----:B------:R1:W-:Y:S03]  /*2aea0*/  STL.64 [R1+0x4b0], R240 ;  /* 0x0004b0f001007387 */ /* 0x0003e60000100a00 */
[C---:B--2---:R-:W-:Y:S01]  /*2aeb0*/  IMAD.WIDE R230, R5.reuse, 0x4, R230 ;  /* 0x0000000405e67825 */ /* 0x044fe200078e02e6 */
        /* <DEDUP_REMOVED lines=10> */
[----:B--2---:R-:W2:Y:S04]  /*2af60*/  LDL.LU.64 R234, [R1+0x3e8] ;  /* 0x0003e80001ea7983 */ /* 0x004ea80000300a00 */
[----:B------:R1:W-:Y:S04]  /*2af70*/  LDGSTS.E [R218+0x5e400], [R226.64], P4 ;  /* 0x5e400000e2da7fae */ /* 0x0003e8000a121848 */
[----:B----4-:R-:W4:Y:S04]  /*2af80*/  LDL.LU.64 R230, [R1+0x408] ;  /* 0x0004080001e67983 */ /* 0x010f280000300a00 */
[----:B------:R1:W-:Y:S04]  /*2af90*/  LDGSTS.E [R252+0x5f400], [R220.64], P4 ;  /* 0x5f400000dcfc7fae */ /* 0x0003e8000a121848 */
[----:B-1----:R-:W4:Y:S04]  /*2afa0*/  LDL.LU.64 R226, [R1+0x13f8] ;  /* 0x0013f80001e27983 */ /* 0x002f280000300a00 */
[----:B------:R-:W4:Y:S01]  /*2afb0*/  LDL.LU.64 R220, [R1+0x13c0] ;  /* 0x0013c00001dc7983 */ /* 0x000f220000300a00 */
[----:B------:R-:W-:-:S05]  /*2afc0*/  LOP3.LUT R217, R217, 0x7f, RZ, 0xc0, !PT ;  /* 0x0000007fd9d97812 */ /* 0x000fca00078ec0ff */
[----:B------:R-:W-:-:S05]  /*2afd0*/  IMAD.SHL.U32 R217, R217, 0x4, RZ ;  /* 0x00000004d9d97824 */ /* 0x000fca00078e00ff */
[----:B------:R-:W-:-:S04]  /*2afe0*/  LOP3.LUT R218, R217, 0x30, RZ, 0x3c, !PT ;  /* 0x00000030d9da7812 */ /* 0x000fc800078e3cff */
[C---:B------:R-:W-:Y:S02]  /*2aff0*/  IADD3 R238, R218.reuse, 0x100000, RZ ;  /* 0x00100000daee7810 */ /* 0x040fe40007ffe0ff */
[C---:B------:R-:W-:Y:S02]  /*2b000*/  IADD3 R229, R218.reuse, 0x100000, RZ ;  /* 0x00100000dae57810 */ /* 0x040fe40007ffe0ff */
[C---:B------:R-:W-:Y:S02]  /*2b010*/  IADD3 R228, R218.reuse, 0x100000, RZ ;  /* 0x00100000dae47810 */ /* 0x040fe40007ffe0ff */
[C---:B------:R-:W-:Y:S02]  /*2b020*/  IADD3 R217, R218.reuse, 0x100000, RZ ;  /* 0x00100000dad97810 */ /* 0x040fe40007ffe0ff */
[----:B------:R-:W-:Y:S01]  /*2b030*/  IADD3 R252, R218, 0x100000, RZ ;  /* 0x00100000dafc7810 */ /* 0x000fe20007ffe0ff */
[----:B------:R-:W-:-:S04]  /*2b040*/  IMAD.WIDE R242, R5, 0x4, R242 ;  /* 0x0000000405f27825 */ /* 0x000fc800078e02f2 */
[C---:B------:R-:W-:Y:S01]  /*2b050*/  IMAD.WIDE R236, R5.reuse, 0x4, R236 ;  /* 0x0000000405ec7825 */ /* 0x040fe200078e02ec */
[----:B------:R1:W-:Y:S03]  /*2b060*/  STL.64 [R1+0x568], R242 ;  /* 0x000568f201007387 */ /* 0x0003e60000100a00 */
[C---:B------:R-:W-:Y:S01]  /*2b070*/  IMAD.WIDE R232, R5.reuse, 0x4, R232 ;  /* 0x0000000405e87825 */ /* 0x040fe200078e02e8 */
        /* <DEDUP_REMOVED lines=8> */
[----:B-1----:R-:W4:Y:S04]  /*2b100*/  LDL.LU.64 R242, [R1+0x1380] ;  /* 0x0013800001f27983 */ /* 0x002f280000300a00 */
[----:B------:R1:W-:Y:S04]  /*2b110*/  LDGSTS.E [R228+0x5a600], [R232.64], P4 ;  /* 0x5a600000e8e47fae */ /* 0x0003e8000a121848 */
[----:B------:R-:W4:Y:S04]  /*2b120*/  LDL.LU.64 R238, [R1+0x1340] ;  /* 0x0013400001ee7983 */ /* 0x000f280000300a00 */
[----:B------:R1:W-:Y:S04]  /*2b130*/  LDGSTS.E [R217+0x5b600], [R224.64], P4 ;  /* 0x5b600000e0d97fae */ /* 0x0003e8000a121848 */
[----:B-1----:R-:W4:Y:S01]  /*2b140*/  LDL.LU.64 R232, [R1+0x1318] ;  /* 0x0013180001e87983 */ /* 0x002f220000300a00 */
[----:B------:R-:W-:-:S03]  /*2b150*/  SHF.L.U32 R216, R216, 0x2, RZ ;  /* 0x00000002d8d87819 */ /* 0x000fc600000006ff */
[----:B------:R1:W-:Y:S04]  /*2b160*/  LDGSTS.E [R252+0x5c600], [R222.64], P4 ;  /* 0x5c600000defc7fae */ /* 0x0003e8000a121848 */
[----:B------:R-:W4:Y:S01]  /*2b170*/  LDL.LU.64 R224, [R1+0x498] ;  /* 0x0004980001e07983 */ /* 0x000f220000300a00 */
[----:B------:R-:W-:-:S03]  /*2b180*/  LOP3.LUT R217, R216, 0x40, RZ, 0x3c, !PT ;  /* 0x00000040d8d97812 */ /* 0x000fc600078e3cff */
[----:B-1----:R-:W4:Y:S01]  /*2b190*/  LDL.LU.64 R222, [R1+0x418] ;  /* 0x0004180001de7983 */ /* 0x002f220000300a00 */
[----:B------:R-:W-:Y:S02]  /*2b1a0*/  IADD3 R236, R218, 0x100000, RZ ;  /* 0x00100000daec7810 */ /* 0x000fe40007ffe0ff */
[C---:B------:R-:W-:Y:S02]  /*2b1b0*/  IADD3 R218, R217.reuse, 0x100000, RZ ;  /* 0x00100000d9da7810 */ /* 0x040fe40007ffe0ff */
[----:B------:R-:W-:Y:S01]  /*2b1c0*/  IADD3 R252, R217, 0x100000, RZ ;  /* 0x00100000d9fc7810 */ /* 0x000fe20007ffe0ff */
[----:B---3--:R-:W-:-:S04]  /*2b1d0*/  IMAD.WIDE R240, R5, 0x4, R240 ;  /* 0x0000000405f07825 */ /* 0x008fc800078e02f0 */
[C---:B--2---:R-:W-:Y:S01]  /*2b1e0*/  IMAD.WIDE R234, R5.reuse, 0x4, R234 ;  /* 0x0000000405ea7825 */ /* 0x044fe200078e02ea */
[----:B------:R-:W-:Y:S03]  /*2b1f0*/  STL.64 [R1+0x428], R240 ;  /* 0x000428f001007387 */ /* 0x000fe60000100a00 */
[C---:B----4-:R-:W-:Y:S01]  /*2b200*/  IMAD.WIDE R230, R5.reuse, 0x4, R230 ;  /* 0x0000000405e67825 */ /* 0x050fe200078e02e6 */
        /* <DEDUP_REMOVED lines=8> */
[----:B---3--:R-:W3:Y:S04]  /*2b290*/  LDL.LU.64 R236, [R1+0x3d8] ;  /* 0x0003d80001ec7983 */ /* 0x008ee80000300a00 */
[----:B------:R2:W-:Y:S04]  /*2b2a0*/  LDGSTS.E [R228+0x5f600], [R230.64], P4 ;  /* 0x5f600000e6e47fae */ /* 0x0005e8000a121848 */
[----:B-1----:R-:W3:Y:S04]  /*2b2b0*/  LDL.LU.64 R234, [R1+0x13f0] ;  /* 0x0013f00001ea7983 */ /* 0x002ee80000300a00 */
[----:B------:R1:W-:Y:S04]  /*2b2c0*/  LDGSTS.E [R218+0x58800], [R226.64], P4 ;  /* 0x58800000e2da7fae */ /* 0x0003e8000a121848 */
[----:B--2---:R-:W2:Y:S04]  /*2b2d0*/  LDL.LU.64 R228, [R1+0x13b8] ;  /* 0x0013b80001e47983 */ /* 0x004ea80000300a00 */
[----:B------:R4:W-:Y:S04]  /*2b2e0*/  LDGSTS.E [R252+0x59800], [R220.64], P4 ;  /* 0x59800000dcfc7fae */ /* 0x0009e8000a121848 */
[----:B-1----:R-:W2:Y:S04]  /*2b2f0*/  LDL.LU.64 R226, [R1+0x1378] ;  /* 0x0013780001e27983 */ /* 0x002ea80000300a00 */
[----:B----4-:R-:W4:Y:S01]  /*2b300*/  LDL.LU.64 R220, [R1+0x1338] ;  /* 0x0013380001dc7983 */ /* 0x010f220000300a00 */
[----:B------:R-:W-:-:S02]  /*2b310*/  IADD3 R240, R217, 0x100000, RZ ;  /* 0x00100000d9f07810 */ /* 0x000fc40007ffe0ff */
[C---:B------:R-:W-:Y:S02]  /*2b320*/  IADD3 R231, R217.reuse, 0x100000, RZ ;  /* 0x00100000d9e77810 */ /* 0x040fe40007ffe0ff */
[----:B------:R-:W-:Y:S01]  /*2b330*/  IADD3 R230, R217, 0x100000, RZ ;  /* 0x00100000d9e67810 */ /* 0x000fe20007ffe0ff */
[----:B------:R-:W-:-:S04]  /*2b340*/  IMAD.WIDE R242, R5, 0x4, R242 ;  /* 0x0000000405f27825 */ /* 0x000fc800078e02f2 */
[C---:B------:R-:W-:Y:S01]  /*2b350*/  IMAD.WIDE R238, R5.reuse, 0x4, R238 ;  /* 0x0000000405ee7825 */ /* 0x040fe200078e02ee */
[----:B------:R-:W-:Y:S03]  /*2b360*/  STL.64 [R1+0x4e0], R242 ;  /* 0x0004e0f201007387 */ /* 0x000fe60000100a00 */
[C---:B------:R-:W-:Y:S01]  /*2b370*/  IMAD.WIDE R232, R5.reuse, 0x4, R232 ;  /* 0x0000000405e87825 */ /* 0x040fe200078e02e8 */
[----:B------:R1:W-:Y:S03]  /*2b380*/  STL.64 [R1+0x4a0], R238 ;  /* 0x0004a0ee01007387 */ /* 0x0003e60000100a00 */
[C---:B------:R-:W-:Y:S01]  /*2b390*/  IMAD.WIDE R224, R5.reuse, 0x4, R224 ;  /* 0x0000000405e07825 */ /* 0x040fe200078e02e0 */
[----:B------:R1:W-:Y:S04]  /*2b3a0*/  STL.64 [R1+0x460], R232 ;  /* 0x000460e801007387 */ /* 0x0003e80000100a00 */
[----:B------:R1:W-:Y:S01]  /*2b3b0*/  LDGSTS.E [R240+0x5a800], [R242.64], P4 ;  /* 0x5a800000f2f07fae */ /* 0x0003e2000a121848 */
[----:B------:R-:W-:-:S03]  /*2b3c0*/  IMAD.WIDE R222, R5, 0x4, R222 ;  /* 0x0000000405de7825 */ /* 0x000fc600078e02de */
        /* <DEDUP_REMOVED lines=8> */
[----:B------:R-:W4:Y:S04]  /*2b450*/  LDL.LU.64 R232, [R1+0x488] ;  /* 0x0004880001e87983 */ /* 0x000f280000300a00 */
[----:B-1----:R-:W4:Y:S01]  /*2b460*/  LDL.LU.64 R224, [R1+0x380] ;  /* 0x0003800001e07983 */ /* 0x002f220000300a00 */
[----:B------:R-:W-:-:S03]  /*2b470*/  LOP3.LUT R222, R216, 0x50, RZ, 0x3c, !PT ;  /* 0x00000050d8de7812 */ /* 0x000fc600078e3cff */
[----:B------:R-:W4:Y:S01]  /*2b480*/  LDL.LU.64 R216, [R1+0x13e8] ;  /* 0x0013e80001d87983 */ /* 0x000f220000300a00 */
[C---:B------:R-:W-:Y:S02]  /*2b490*/  IADD3 R230, R222.reuse, 0x100000, RZ ;  /* 0x00100000dee67810 */ /* 0x040fe40007ffe0ff */
[C---:B------:R-:W-:Y:S02]  /*2b4a0*/  IADD3 R223, R222.reuse, 0x100000, RZ ;  /* 0x00100000dedf7810 */ /* 0x040fe40007ffe0ff */
[C---:B------:R-:W-:Y:S02]  /*2b4b0*/  IADD3 R218, R222.reuse, 0x100000, RZ ;  /* 0x00100000deda7810 */ /* 0x040fe40007ffe0ff */
[----:B------:R-:W-:Y:S01]  /*2b4c0*/  IADD3 R252, R222, 0x100000, RZ ;  /* 0x00100000defc7810 */ /* 0x000fe20007ffe0ff */
[----:B---3--:R-:W-:-:S04]  /*2b4d0*/  IMAD.WIDE R236, R5, 0x4, R236 ;  /* 0x0000000405ec7825 */ /* 0x008fc800078e02ec */
[C---:B------:R-:W-:Y:S01]  /*2b4e0*/  IMAD.WIDE R234, R5.reuse, 0x4, R234 ;  /* 0x0000000405ea7825 */ /* 0x040fe200078e02ea */
[----:B------:R1:W-:Y:S03]  /*2b4f0*/  STL.64 [R1+0x388], R236 ;  /* 0x000388ec01007387 */ /* 0x0003e60000100a00 */
[C---:B--2---:R-:W-:Y:S01]  /*2b500*/  IMAD.WIDE R228, R5.reuse, 0x4, R228 ;  /* 0x0000000405e47825 */ /* 0x044fe200078e02e4 */
[----:B------:R-:W-:Y:S04]  /*2b510*/  STL.64 [R1+0x558], R234 ;  /* 0x000558ea01007387 */ /* 0x000fe80000100a00 */
[----:B------:R1:W-:Y:S01]  /*2b520*/  LDGSTS.E [R231+0x5f800], [R236.64], P4 ;  /* 0x5f800000ece77fae */ /* 0x0003e2000a121848 */
[----:B------:R-:W-:-:S03]  /*2b530*/  IMAD.WIDE R226, R5, 0x4, R226 ;  /* 0x0000000405e27825 */ /* 0x000fc600078e02e2 */
[----:B------:R-:W-:Y:S04]  /*2b540*/  STL.64 [R1+0x518], R228 ;  /* 0x000518e401007387 */ /* 0x000fe80000100a00 */
[----:B------:R2:W-:Y:S01]  /*2b550*/  LDGSTS.E [R230+0x58a00], [R234.64], P4 ;  /* 0x58a00000eae67fae */ /* 0x0005e2000a121848 */
[----:B----4-:R-:W-:-:S03]  /*2b560*/  IMAD.WIDE R220, R5, 0x4, R220 ;  /* 0x0000000405dc7825 */ /* 0x010fc600078e02dc */
[----:B------:R3:W-:Y:S04]  /*2b570*/  STL.64 [R1+0x4d8], R226 ;  /* 0x0004d8e201007387 */ /* 0x0007e80000100a00 */
[----:B------:R2:W-:Y:S04]  /*2b580*/  LDGSTS.E [R223+0x59a00], [R228.64], P4 ;  /* 0x59a00000e4df7fae */ /* 0x0005e8000a121848 */
[----:B------:R2:W-:Y:S04]  /*2b590*/  STL.64 [R1+0x498], R220 ;  /* 0x000498dc01007387 */ /* 0x0005e80000100a00 */
[----:B------:R3:W-:Y:S04]  /*2b5a0*/  LDGSTS.E [R218+0x5aa00], [R226.64], P4 ;  /* 0x5aa00000e2da7fae */ /* 0x0007e8000a121848 */
[----:B-1----:R-:W4:Y:S04]  /*2b5b0*/  LDL.LU.64 R236, [R1+0x13b0] ;  /* 0x0013b00001ec7983 */ /* 0x002f280000300a00 */
[----:B------:R1:W-:Y:S04]  /*2b5c0*/  LDGSTS.E [R252+0x5ba00], [R220.64], P4 ;  /* 0x5ba00000dcfc7fae */ /* 0x0003e8000a121848 */
[----:B---3--:R-:W3:Y:S04]  /*2b5d0*/  LDL.LU.64 R226, [R1+0x1370] ;  /* 0x0013700001e27983 */ /* 0x008ee80000300a00 */
[----:B--2---:R-:W3:Y:S04]  /*2b5e0*/  LDL.LU.64 R230, [R1+0x1330] ;  /* 0x0013300001e67983 */ /* 0x004ee80000300a00 */
[----:B------:R-:W3:Y:S04]  /*2b5f0*/  LDL.LU.64 R228, [R1+0x548] ;  /* 0x0005480001e47983 */ /* 0x000ee80000300a00 */
[----:B-1----:R-:W3:Y:S01]  /*2b600*/  LDL.LU.64 R220, [R1+0x4c8] ;  /* 0x0004c80001dc7983 */ /* 0x002ee20000300a00 */
[----:B------:R-:W-:-:S02]  /*2b610*/  IADD3 R235, R222, 0x100000, RZ ;  /* 0x00100000deeb7810 */ /* 0x000fc40007ffe0ff */
[----:B------:R-:W-:Y:S02]  /*2b620*/  LOP3.LUT R218, R219, 0x60, RZ, 0x3c, !PT ;  /* 0x00000060dbda7812 */ /* 0x000fe400078e3cff */
[C---:B------:R-:W-:Y:S02]  /*2b630*/  IADD3 R234, R222.reuse, 0x100000, RZ ;  /* 0x00100000deea7810 */ /* 0x040fe40007ffe0ff */
[----:B------:R-:W-:Y:S02]  /*2b640*/  IADD3 R222, R222, 0x100000, RZ ;  /* 0x00100000dede7810 */ /* 0x000fe40007ffe0ff */
[----:B------:R-:W-:Y:S01]  /*2b650*/  IADD3 R252, R218, 0x100000, RZ ;  /* 0x00100000dafc7810 */ /* 0x000fe20007ffe0ff */
[----:B------:R-:W-:-:S04]  /*2b660*/  IMAD.WIDE R240, R5, 0x4, R240 ;  /* 0x0000000405f07825 */ /* 0x000fc800078e02f0 */
[C---:B------:R-:W-:Y:S01]  /*2b670*/  IMAD.WIDE R238, R5.reuse, 0x4, R238 ;  /* 0x0000000405ee7825 */ /* 0x040fe200078e02ee */
[----:B------:R-:W-:Y:S04]  /*2b680*/  STL.64 [R1+0x458], R240 ;  /* 0x000458f001007387 */ /* 0x000fe80000100a00 */
[----:B------:R1:W-:Y:S01]  /*2b690*/  LDGSTS.E [R235+0x5ca00], [R240.64], P4 ;  /* 0x5ca00000f0eb7fae */ /* 0x0003e2000a121848 */
[----:B------:R-:W-:-:S03]  /*2b6a0*/  IMAD.WIDE R232, R5, 0x4, R232 ;  /* 0x0000000405e87825 */ /* 0x000fc600078e02e8 */
[----:B------:R-:W-:Y:S01]  /*2b6b0*/  STL.64 [R1+0x418], R238 ;  /* 0x000418ee01007387 */ /* 0x000fe20000100a00 */
[----:B------:R-:W-:-:S03]  /*2b6c0*/  IMAD.WIDE R224, R5, 0x4, R224 ;  /* 0x0000000405e07825 */ /* 0x000fc600078e02e0 */
[----:B------:R1:W-:Y:S01]  /*2b6d0*/  LDGSTS.E [R234+0x5da00], [R238.64], P4 ;  /* 0x5da00000eeea7fae */ /* 0x0003e2000a121848 */
[----:B------:R-:W-:-:S03]  /*2b6e0*/  IMAD.WIDE R216, R5, 0x4, R216 ;  /* 0x0000000405d87825 */ /* 0x000fc600078e02d8 */
[----:B------:R-:W-:Y:S04]  /*2b6f0*/  STL.64 [R1+0x3d8], R232 ;  /* 0x0003d8e801007387 */ /* 0x000fe80000100a00 */
[----:B------:R1:W-:Y:S04]  /*2b700*/  LDGSTS.E [R223+0x5ea00], [R232.64], P4 ;  /* 0x5ea00000e8df7fae */ /* 0x0003e8000a121848 */
[----:B------:R-:W-:Y:S04]  /*2b710*/  STL.64 [R1+0x380], R224 ;  /* 0x000380e001007387 */ /* 0x000fe80000100a00 */
[----:B------:R1:W-:Y:S04]  /*2b720*/  LDGSTS.E [R222+0x5fa00], [R224.64], P4 ;  /* 0x5fa00000e0de7fae */ /* 0x0003e8000a121848 */
[----:B------:R1:W-:Y:S04]  /*2b730*/  STL.64 [R1+0x550], R216 ;  /* 0x000550d801007387 */ /* 0x0003e80000100a00 */
[----:B------:R1:W-:Y:S02]  /*2b740*/  LDGSTS.E [R252+0x58c00], [R216.64], P4 ;  /* 0x58c00000d8fc7fae */ /* 0x0003e4000a121848 */
[----:B-1----:R-:W-:-:S02]  /*2b750*/  IADD3 R223, R218, 0x100000, RZ ;  /* 0x00100000dadf7810 */ /* 0x002fc40007ffe0ff */
[----:B------:R-:W2:Y:S04]  /*2b760*/  LDL.LU.64 R216, [R1+0x448] ;  /* 0x0004480001d87983 */ /* 0x000ea80000300a00 */
[----:B------:R-:W2:Y:S04]  /*2b770*/  LDL.LU.64 R240, [R1+0x3c8] ;  /* 0x0003c80001f07983 */ /* 0x000ea80000300a00 */
[----:B------:R-:W2:Y:S04]  /*2b780*/  LDL.LU.64 R238, [R1+0x13e0] ;  /* 0x0013e00001ee7983 */ /* 0x000ea80000300a00 */
[----:B------:R-:W2:Y:S04]  /*2b790*/  LDL.LU.64 R234, [R1+0x13a8] ;  /* 0x0013a80001ea7983 */ /* 0x000ea80000300a00 */
[----:B------:R-:W2:Y:S01]  /*2b7a0*/  LDL.LU.64 R232, [R1+0x1368] ;  /* 0x0013680001e87983 */ /* 0x000ea20000300a00 */
[----:B------:R-:W-:-:S02]  /*2b7b0*/  IADD3 R225, R218, 0x100000, RZ ;  /* 0x00100000dae17810 */ /* 0x000fc40007ffe0ff */
[C---:B------:R-:W-:Y:S02]  /*2b7c0*/  IADD3 R222, R218.reuse, 0x100000, RZ ;  /* 0x00100000dade7810 */ /* 0x040fe40007ffe0ff */
[----:B------:R-:W-:Y:S01]  /*2b7d0*/  IADD3 R224, R218, 0x100000, RZ ;  /* 0x00100000dae07810 */ /* 0x000fe20007ffe0ff */
[----:B----4-:R-:W-:-:S05]  /*2b7e0*/  IMAD.WIDE R242, R5, 0x4, R236 ;  /* 0x0000000405f27825 */ /* 0x010fca00078e02ec */
[----:B------:R1:W-:Y:S01]  /*2b7f0*/  LDGSTS.E [R225+0x59c00], [R242.64], P4 ;  /* 0x59c00000f2e17fae */ /* 0x0003e2000a121848 */
[----:B---3--:R-:W-:-:S03]  /*2b800*/  IMAD.WIDE R236, R5, 0x4, R226 ;  /* 0x0000000405ec7825 */ /* 0x008fc600078e02e2 */
[----:B------:R-:W3:Y:S01]  /*2b810*/  LDL.LU.64 R226, [R1+0x1328] ;  /* 0x0013280001e27983 */ /* 0x000ee20000300a00 */
[----:B------:R-:W-:-:S03]  /*2b820*/  IMAD.WIDE R230, R5, 0x4, R230 ;  /* 0x0000000405e67825 */ /* 0x000fc600078e02e6 */
[----:B------:R-:W-:Y:S01]  /*2b830*/  STL.64 [R1+0x510], R242 ;  /* 0x000510f201007387 */ /* 0x000fe20000100a00 */
[----:B------:R-:W-:-:S03]  /*2b840*/  IMAD.WIDE R228, R5, 0x4, R228 ;  /* 0x0000000405e47825 */ /* 0x000fc600078e02e4 */
[----:B------:R-:W-:Y:S01]  /*2b850*/  STL.64 [R1+0x4d0], R236 ;  /* 0x0004d0ec01007387 */ /* 0x000fe20000100a00 */
[----:B------:R-:W-:-:S03]  /*2b860*/  IMAD.WIDE R220, R5, 0x4, R220 ;  /* 0x0000000405dc7825 */ /* 0x000fc600078e02dc */
[----:B------:R4:W-:Y:S04]  /*2b870*/  STL.64 [R1+0x490], R230 ;  /* 0x000490e601007387 */ /* 0x0009e80000100a00 */
[----:B------:R1:W-:Y:S04]  /*2b880*/  LDGSTS.E [R223+0x5ac00], [R236.64], P4 ;  /* 0x5ac00000ecdf7fae */ /* 0x0003e8000a121848 */
[----:B------:R1:W-:Y:S04]  /*2b890*/  STL.64 [R1+0x450], R228 ;  /* 0x000450e401007387 */ /* 0x0003e80000100a00 */
[----:B------:R1:W-:Y:S04]  /*2b8a0*/  LDGSTS.E [R222+0x5bc00], [R230.64], P4 ;  /* 0x5bc00000e6de7fae */ /* 0x0003e8000a121848 */
[----:B------:R4:W-:Y:S04]  /*2b8b0*/  STL.64 [R1+0x410], R220 ;  /* 0x000410dc01007387 */ /* 0x0009e80000100a00 */
[----:B------:R4:W-:Y:S04]  /*2b8c0*/  LDGSTS.E [R224+0x5cc00], [R228.64], P4 ;  /* 0x5cc00000e4e07fae */ /* 0x0009e8000a121848 */
[----:B-1----:R-:W3:Y:S04]  /*2b8d0*/  LDL.LU.64 R222, [R1+0x1308] ;  /* 0x0013080001de7983 */ /* 0x002ee80000300a00 */
[----:B----4-:R-:W4:Y:S04]  /*2b8e0*/  LDL.LU.64 R230, [R1+0x1300] ;  /* 0x0013000001e67983 */ /* 0x010f280000300a00 */
[----:B------:R-:W4:Y:S04]  /*2b8f0*/  LDL.LU.64 R224, [R1+0x12f8] ;  /* 0x0012f80001e07983 */ /* 0x000f280000300a00 */
[----:B------:R-:W4:Y:S04]  /*2b900*/  LDL.LU.64 R228, [R1+0x370] ;  /* 0x0003700001e47983 */ /* 0x000f280000300a00 */
[----:B------:R1:W-:Y:S04]  /*2b910*/  LDGSTS.E [R252+0x5dc00], [R220.64], P4 ;  /* 0x5dc00000dcfc7fae */ /* 0x0003e8000a121848 */
[----:B-1----:R-:W4:Y:S01]  /*2b920*/  LDL.LU.64 R220, [R1+0x6c0] ;  /* 0x0006c00001dc7983 */ /* 0x002f220000300a00 */
[----:B------:R-:W-:-:S02]  /*2b930*/  LOP3.LUT R219, R219, 0x70, RZ, 0x3c, !PT ;  /* 0x00000070dbdb7812 */ /* 0x000fc400078e3cff */
[C---:B------:R-:W-:Y:S02]  /*2b940*/  IADD3 R242, R218.reuse, 0x100000, RZ ;  /* 0x00100000daf27810 */ /* 0x040fe40007ffe0ff */
[----:B------:R-:W-:Y:S02]  /*2b950*/  IADD3 R237, R218, 0x100000, RZ ;  /* 0x00100000daed7810 */ /* 0x000fe40007ffe0ff */
[C---:B------:R-:W-:Y:S02]  /*2b960*/  IADD3 R236, R219.reuse, 0x100000, RZ ;  /* 0x00100000dbec7810 */ /* 0x040fe40007ffe0ff */
[C---:B------:R-:W-:Y:S02]  /*2b970*/  IADD3 R218, R219.reuse, 0x100000, RZ ;  /* 0x00100000dbda7810 */ /* 0x040fe40007ffe0ff */
[----:B------:R-:W-:Y:S01]  /*2b980*/  IADD3 R252, R219, 0x100000, RZ ;  /* 0x00100000dbfc7810 */ /* 0x000fe20007ffe0ff */
[----:B--2---:R-:W-:-:S04]  /*2b990*/  IMAD.WIDE R216, R5, 0x4, R216 ;  /* 0x0000000405d87825 */ /* 0x004fc800078e02d8 */
[C---:B------:R-:W-:Y:S01]  /*2b9a0*/  IMAD.WIDE R240, R5.reuse, 0x4, R240 ;  /* 0x0000000405f07825 */ /* 0x040fe200078e02f0 */
[----:B------:R1:W-:Y:S03]  /*2b9b0*/  STL.64 [R1+0x3d0], R216 ;  /* 0x0003d0d801007387 */ /* 0x0003e60000100a00 */
[C---:B------:R-:W-:Y:S01]  /*2b9c0*/  IMAD.WIDE R238, R5.reuse, 0x4, R238 ;  /* 0x0000000405ee7825 */ /* 0x040fe200078e02ee */
[----:B------:R-:W-:Y:S03]  /*2b9d0*/  STL.64 [R1+0x378], R240 ;  /* 0x000378f001007387 */ /* 0x000fe60000100a00 */
[C---:B------:R-:W-:Y:S01]  /*2b9e0*/  IMAD.WIDE R234, R5.reuse, 0x4, R234 ;  /* 0x0000000405ea7825 */ /* 0x040fe200078e02ea */
[----:B------:R1:W-:Y:S03]  /*2b9f0*/  LDGSTS.E [R242+0x5ec00], [R216.64], P4 ;  /* 0x5ec00000d8f27fae */ /* 0x0003e6000a121848 */
[----:B------:R-:W-:Y:S01]  /*2ba00*/  IMAD.WIDE R232, R5, 0x4, R232 ;  /* 0x0000000405e87825 */ /* 0x000fe200078e02e8 */
[----:B------:R3:W-:Y:S04]  /*2ba10*/  LDGSTS.E [R237+0x5fc00], [R240.64], P4 ;  /* 0x5fc00000f0ed7fae */ /* 0x0007e8000a121848 */
[----:B------:R2:W-:Y:S04]  /*2ba20*/  LDGSTS.E [R236+0x58e00], [R238.64], P4 ;  /* 0x58e00000eeec7fae */ /* 0x0005e8000a121848 */
[----:B-1----:R-:W4:Y:S04]  /*2ba30*/  LDL.LU.64 R216, [R1+0x1ca0] ;  /* 0x001ca00001d87983 */ /* 0x002f280000300a00 */
[----:B------:R-:W-:Y:S04]  /*2ba40*/  STL.64 [R1+0x548], R238 ;  /* 0x000548ee01007387 */ /* 0x000fe80000100a00 */
[----:B------:R1:W-:Y:S04]  /*2ba50*/  STL.64 [R1+0x508], R234 ;  /* 0x000508ea01007387 */ /* 0x0003e80000100a00 */
[----:B------:R1:W-:Y:S04]  /*2ba60*/  STL.64 [R1+0x4c8], R232 ;  /* 0x0004c8e801007387 */ /* 0x0003e80000100a00 */
[----:B------:R1:W-:Y:S04]  /*2ba70*/  LDGSTS.E [R218+0x59e00], [R234.64], P4 ;  /* 0x59e00000eada7fae */ /* 0x0003e8000a121848 */
[----:B------:R2:W-:Y:S04]  /*2ba80*/  LDGSTS.E [R252+0x5ae00], [R232.64], P4 ;  /* 0x5ae00000e8fc7fae */ /* 0x0005e8000a121848 */
[----:B-1----:R-:W4:Y:S04]  /*2ba90*/  LDL.LU.64 R234, [R1+0x6b8] ;  /* 0x0006b80001ea7983 */ /* 0x002f280000300a00 */
[----:B--2---:R-:W2:Y:S01]  /*2baa0*/  LDL.LU.64 R232, [R1+0x6b0] ;  /* 0x0006b00001e87983 */ /* 0x004ea20000300a00 */
[----:B------:R-:W-:Y:S01]  /*2bab0*/  IADD3 R219, R219, 0x100000, RZ ;  /* 0x00100000dbdb7810 */ /* 0x000fe20007ffe0ff */
[----:B---3--:R-:W-:-:S02]  /*2bac0*/  IMAD.WIDE R240, R5, 0x4, R226 ;  /* 0x0000000405f07825 */ /* 0x008fc400078e02e2 */
[----:B------:R-:W3:Y:S04]  /*2bad0*/  LDL.LU.64 R226, [R1+0x6a8] ;  /* 0x0006a80001e27983 */ /* 0x000ee80000300a00 */
[----:B------:R1:W-:Y:S04]  /*2bae0*/  LDGSTS.E [R252+0x5be00], [R240.64], P4 ;  /* 0x5be00000f0fc7fae */ /* 0x0003e8000a121848 */
[----:B------:R-:W-:Y:S01]  /*2baf0*/  STL.64 [R1+0x488], R240 ;  /* 0x000488f001007387 */ /* 0x000fe20000100a00 */
[----:B------:R-:W-:-:S03]  /*2bb00*/  IMAD.WIDE R238, R5, 0x4, R222 ;  /* 0x0000000405ee7825 */ /* 0x000fc600078e02de */
[----:B------:R-:W3:Y:S01]  /*2bb10*/  LDL.LU.64 R222, [R1+0x12f0] ;  /* 0x0012f00001de7983 */ /* 0x000ee20000300a00 */
[----:B----4-:R-:W-:-:S03]  /*2bb20*/  IMAD.WIDE R230, R5, 0x4, R230 ;  /* 0x0000000405e67825 */ /* 0x010fc600078e02e6 */
[----:B------:R4:W-:Y:S01]  /*2bb30*/  LDGSTS.E [R236+0x5ce00], [R238.64], P4 ;  /* 0x5ce00000eeec7fae */ /* 0x0009e2000a121848 */
[----:B------:R-:W-:-:S03]  /*2bb40*/  IMAD.WIDE R224, R5, 0x4, R224 ;  /* 0x0000000405e07825 */ /* 0x000fc600078e02e0 */
[----:B------:R-:W-:Y:S04]  /*2bb50*/  STL.64 [R1+0x448], R238 ;  /* 0x000448ee01007387 */ /* 0x000fe80000100a00 */
[----:B------:R1:W-:Y:S01]  /*2bb60*/  STL.64 [R1+0x408], R230 ;  /* 0x000408e601007387 */ /* 0x0003e20000100a00 */
[----:B----4-:R-:W-:-:S03]  /*2bb70*/  IMAD.WIDE R236, R5, 0x4, R228 ;  /* 0x0000000405ec7825 */ /* 0x010fc600078e02e4 */
[----:B------:R4:W-:Y:S04]  /*2bb80*/  STL.64 [R1+0x3c8], R224 ;  /* 0x0003c8e001007387 */ /* 0x0009e80000100a00 */
[----:B------:R1:W-:Y:S04]  /*2bb90*/  LDGSTS.E [R218+0x5de00], [R230.64], P4 ;  /* 0x5de00000e6da7fae */ /* 0x0003e8000a121848 */
[----:B------:R4:W-:Y:S04]  /*2bba0*/  STL.64 [R1+0x370], R236 ;  /* 0x000370ec01007387 */ /* 0x0009e80000100a00 */
[----:B------:R4:W-:Y:S04]  /*2bbb0*/  LDGSTS.E [R252+0x5ee00], [R224.64], P4 ;  /* 0x5ee00000e0fc7fae */ /* 0x0009e8000a121848 */
[----:B-1----:R-:W3:Y:S04]  /*2bbc0*/  LDL.LU.64 R230, [R1+0x12e8] ;  /* 0x0012e80001e67983 */ /* 0x002ee80000300a00 */
[----:B------:R-:W3:Y:S04]  /*2bbd0*/  LDL.LU.64 R228, [R1+0x12e0] ;  /* 0x0012e00001e47983 */ /* 0x000ee80000300a00 */
[----:B----4-:R-:W4:Y:S01]  /*2bbe0*/  LDL.LU.64 R224, [R1+0x12d8] ;  /* 0x0012d80001e07983 */ /* 0x010f220000300a00 */
[----:B------:R-:W-:Y:S01]  /*2bbf0*/  IADD3 R218, R4, -0x219, RZ ;  /* 0xfffffde704da7810 */ /* 0x000fe20007ffe0ff */
[----:B------:R-:W-:-:S02]  /*2bc00*/  IMAD.WIDE R220, R0, 0x4, R220 ;  /* 0x0000000400dc7825 */ /* 0x000fc400078e02dc */
[----:B------:R1:W-:Y:S01]  /*2bc10*/  LDGSTS.E [R219+0x5fe00], [R236.64], P4 ;  /* 0x5fe00000ecdb7fae */ /* 0x0003e2000a121848 */
[----:B------:R-:W-:-:S03]  /*2bc20*/  ISETP.GE.U32.AND P4, PT, R218, 0x7ffffd68, PT ;  /* 0x7ffffd68da00780c */ /* 0x000fc60003f86070 */
[----:B------:R1:W-:Y:S04]  /*2bc30*/  STL.64 [R1+0x6c0], R220 ;  /* 0x0006c0dc01007387 */ /* 0x0003e80000100a00 */
[----:B------:R-:W0:Y:S04]  /*2bc40*/  LDGDEPBAR ;  /* 0x00000000000079af */ /* 0x000e280000000000 */
[----:B-1----:R-:W4:Y:S01]  /*2bc50*/  LDL.LU.64 R218, [R1+0x12d0] ;  /* 0x0012d00001da7983 */ /* 0x002f220000300a00 */
[----:B------:R-:W-:-:S03]  /*2bc60*/  IADD3 R252, R247, 0x100000, RZ ;  /* 0x00100000f7fc7810 */ /* 0x000fc60007ffe0ff */
[----:B------:R-:W-:Y:S01]  /*2bc70*/  BAR.SYNC.DEFER_BLOCKING 0x0 ;  /* 0x0000000000007b1d */ /* 0x000fe20000010000 */
[----:B------:R-:W-:-:S05]  /*2bc80*/  IADD3 R237, R247, 0x100000, RZ ;  /* 0x00100000f7ed7810 */ /* 0x000fca0007ffe0ff */
[----:B------:R-:W-:Y:S01]  /*2bc90*/  @!PT LDS RZ, [RZ] ;  /* 0x00000000fffff984 */ /* 0x000fe20000000800 */
[----:B------:R-:W-:Y:S01]  /*2bca0*/  @!PT LDS RZ, [RZ] ;  /* 0x00000000fffff984 */ /* 0x000fe20000000800 */
[----:B------:R-:W-:Y:S01]  /*2bcb0*/  @!PT LDS RZ, [RZ] ;  /* 0x00000000fffff984 */ /* 0x000fe20000000800 */
[----:B------:R1:W-:Y:S02]  /*2bcc0*/  LDGSTS.E [R252], [R220.64], !P1 ;  /* 0x00000000dcfc7fae */ /* 0x0003e4000c921848 */
[C---:B-1----:R-:W-:Y:S02]  /*2bcd0*/  IADD3 R221, R247.reuse, 0x100000, RZ ;  /* 0x00100000f7dd7810 */ /* 0x042fe40007ffe0ff */
[----:B------:R-:W-:Y:S01]  /*2bce0*/  IADD3 R220, R247, 0x100000, RZ ;  /* 0x00100000f7dc7810 */ /* 0x000fe20007ffe0ff */
[----:B------:R-:W-:-:S04]  /*2bcf0*/  IMAD.WIDE R242, R0, 0x4, R234 ;  /* 0x0000000400f27825 */ /* 0x000fc800078e02ea */
[C---:B--2---:R-:W-:Y:S01]  /*2bd00*/  IMAD.WIDE R240, R0.reuse, 0x4, R232 ;  /* 0x0000000400f07825 */ /* 0x044fe200078e02e8 */
[----:B------:R1:W-:Y:S04]  /*2bd10*/  STL.64 [R1+0x6b8], R242 ;  /* 0x0006b8f201007387 */ /* 0x0003e80000100a00 */
[----:B------:R2:W-:Y:S04]  /*2bd20*/  STL.64 [R1+0x6b0], R240 ;  /* 0x0006b0f001007387 */ /* 0x0005e80000100a00 */
[----:B------:R-:W4:Y:S04]  /*2bd30*/  LDL.LU.64 R234, [R1+0x12c8] ;  /* 0x0012c80001ea7983 */ /* 0x000f280000300a00 */
[----:B------:R1:W-:Y:S04]  /*2bd40*/  LDGSTS.E [R221+0x200], [R242.64], !P1 ;  /* 0x00200000f2dd7fae */ /* 0x0003e8000c921848 */
[----:B------:R1:W-:Y:S01]  /*2bd50*/  LDGSTS.E [R220+0x400], [R240.64], !P1 ;  /* 0x00400000f0dc7fae */ /* 0x0003e2000c921848 */
[----:B---3--:R-:W-:-:S05]  /*2bd60*/  IMAD.WIDE R238, R0, 0x4, R226 ;  /* 0x0000000400ee7825 */ /* 0x008fca00078e02e2 */
[----:B------:R4:W-:Y:S04]  /*2bd70*/  STL.64 [R1+0x6a8], R238 ;  /* 0x0006a8ee01007387 */ /* 0x0009e80000100a00 */
[----:B------:R-:W3:Y:S04]  /*2bd80*/  LDL.LU.64 R232, [R1+0x12c0] ;  /* 0x0012c00001e87983 */ /* 0x000ee80000300a00 */
[----:B------:R-:W3:Y:S04]  /*2bd90*/  LDL.LU.64 R226, [R1+0x12b8] ;  /* 0x0012b80001e27983 */ /* 0x000ee80000300a00 */
[----:B------:R4:W-:Y:S01]  /*2bda0*/  LDGSTS.E [R237+0x600], [R238.64], !P1 ;  /* 0x00600000eeed7fae */ /* 0x0009e2000c921848 */
[----:B------:R-:W-:-:S05]  /*2bdb0*/  IMAD.WIDE R222, R0, 0x4, R222 ;  /* 0x0000000400de7825 */ /* 0x000fca00078e02de */
[----:B------:R2:W-:Y:S04]  /*2bdc0*/  STL.64 [R1+0x8e8], R222 ;  /* 0x0008e8de01007387 */ /* 0x0005e80000100a00 */
[----:B-1----:R-:W3:Y:S04]  /*2bdd0*/  LDL.LU.64 R220, [R1+0x12b0] ;  /* 0x0012b00001dc7983 */ /* 0x002ee80000300a00 */
[----:B------:R1:W-:Y:S01]  /*2bde0*/  LDGSTS.E [R252+0x2000], [R222.64], !P6 ;  /* 0x02000000defc7fae */ /* 0x0003e2000f121848 */
[----:B------:R-:W-:-:S04]  /*2bdf0*/  IMAD.WIDE R242, R0, 0x4, R230 ;  /* 0x0000000400f27825 */ /* 0x000fc800078e02e6 */
[C---:B--2---:R-:W-:Y:S01]  /*2be00*/  IMAD.WIDE R240, R0.reuse, 0x4, R228 ;  /* 0x0000000400f07825 */ /* 0x044fe200078e02e4 */
[----:B------:R-:W-:Y:S03]  /*2be10*/  STL.64 [R1+0x8f0], R242 ;  /* 0x0008f0f201007387 */ /* 0x000fe60000100a00 */
[C---:B----4-:R-:W-:Y:S01]  /*2be20*/  IMAD.WIDE R238, R0.reuse, 0x4, R224 ;  /* 0x0000000400ee7825 */ /* 0x050fe200078e02e0 */
[----:B------:R-:W-:Y:S04]  /*2be30*/  STL.64 [R1+0x8f8], R240 ;  /* 0x0008f8f001007387 */ /* 0x000fe80000100a00 */
[----:B------:R-:W2:Y:S04]  /*2be40*/  LDL.LU.64 R230, [R1+0x12a8] ;  /* 0x0012a80001e67983 */ /* 0x000ea80000300a00 */
[----:B------:R-:W-:Y:S04]  /*2be50*/  STL.64 [R1+0x900], R238 ;  /* 0x000900ee01007387 */ /* 0x000fe80000100a00 */
[----:B------:R-:W4:Y:S04]  /*2be60*/  LDL.LU.64 R228, [R1+0x12a0] ;  /* 0x0012a00001e47983 */ /* 0x000f280000300a00 */
[----:B------:R-:W4:Y:S01]  /*2be70*/  LDL.LU.64 R224, [R1+0x1298] ;  /* 0x0012980001e07983 */ /* 0x000f220000300a00 */
[C---:B-1----:R-:W-:Y:S01]  /*2be80*/  IADD3 R223, R247.reuse, 0x100000, RZ ;  /* 0x00100000f7df7810 */ /* 0x042fe20007ffe0ff */
[----:B------:R-:W-:Y:S01]  /*2be90*/  IMAD.WIDE R218, R0, 0x4, R218 ;  /* 0x0000000400da7825 */ /* 0x000fe200078e02da */
[----:B------:R-:W-:-:S03]  /*2bea0*/  IADD3 R222, R247, 0x100000, RZ ;  /* 0x00100000f7de7810 */ /* 0x000fc60007ffe0ff */
[----:B------:R1:W-:Y:S04]  /*2beb0*/  LDGSTS.E [R223+0x2200], [R242.64], !P6 ;  /* 0x02200000f2df7fae */ /* 0x0003e8000f121848 */
[----:B------:R1:W-:Y:S04]  /*2bec0*/  STL.64 [R1+0x938], R218 ;  /* 0x000938da01007387 */ /* 0x0003e80000100a00 */
[----:B------:R1:W-:Y:S04]  /*2bed0*/  LDGSTS.E [R222+0x2400], [R240.64], !P6 ;  /* 0x02400000f0de7fae */ /* 0x0003e8000f121848 */
[----:B------:R3:W-:Y:S04]  /*2bee0*/  LDGSTS.E [R237+0x2600], [R238.64], !P6 ;  /* 0x02600000eeed7fae */ /* 0x0007e8000f121848 */
[----:B------:R1:W-:Y:S04]  /*2bef0*/  LDGSTS.E [R252+0x4000], [R218.64], !P2 ;  /* 0x04000000dafc7fae */ /* 0x0003e8000d121848 */
[----:B-1----:R-:W4:Y:S01]  /*2bf00*/  LDL.LU.64 R222, [R1+0x1290] ;  /* 0x0012900001de7983 */ /* 0x002f220000300a00 */
[----:B------:R-:W-:-:S02]  /*2bf10*/  IADD3 R219, R247, 0x100000, RZ ;  /* 0x00100000f7db7810 */ /* 0x000fc40007ffe0ff */
[----:B------:R-:W-:Y:S01]  /*2bf20*/  IADD3 R218, R247, 0x100000, RZ ;  /* 0x00100000f7da7810 */ /* 0x000fe20007ffe0ff */
[----:B------:R-:W-:-:S05]  /*2bf30*/  IMAD.WIDE R242, R0, 0x4, R234 ;  /* 0x0000000400f27825 */ /* 0x000fca00078e02ea */
[----:B------:R2:W-:Y:S04]  /*2bf40*/  STL.64 [R1+0x940], R242 ;  /* 0x000940f201007387 */ /* 0x0005e80000100a00 */
[----:B------:R1:W-:Y:S01]  /*2bf50*/  LDGSTS.E [R219+0x4200], [R242.64], !P2 ;  /* 0x04200000f2db7fae */ /* 0x0003e2000d121848 */
[----:B---3--:R-:W-:-:S04]  /*2bf60*/  IMAD.WIDE R240, R0, 0x4, R232 ;  /* 0x0000000400f07825 */ /* 0x008fc800078e02e8 */
[C---:B------:R-:W-:Y:S01]  /*2bf70*/  IMAD.WIDE R238, R0.reuse, 0x4, R226 ;  /* 0x0000000400ee7825 */ /* 0x040fe200078e02e2 */
[----:B------:R4:W-:Y:S04]  /*2bf80*/  STL.64 [R1+0x958], R240 ;  /* 0x000958f001007387 */ /* 0x0009e80000100a00 */
[----:B------:R-:W3:Y:S04]  /*2bf90*/  LDL.LU.64 R234, [R1+0x1288] ;  /* 0x0012880001ea7983 */ /* 0x000ee80000300a00 */
[----:B------:R1:W-:Y:S04]  /*2bfa0*/  STL.64 [R1+0x970], R238 ;  /* 0x000970ee01007387 */ /* 0x0003e80000100a00 */
[----:B------:R-:W3:Y:S04]  /*2bfb0*/  LDL.LU.64 R232, [R1+0x1280] ;  /* 0x0012800001e87983 */ /* 0x000ee80000300a00 */
[----:B------:R-:W3:Y:S04]  /*2bfc0*/  LDL.LU.64 R226, [R1+0x1278] ;  /* 0x0012780001e27983 */ /* 0x000ee80000300a00 */
[----:B------:R1:W-:Y:S04]  /*2bfd0*/  LDGSTS.E [R218+0x4400], [R240.64], !P2 ;  /* 0x04400000f0da7fae */ /* 0x0003e8000d121848 */
[----:B------:R1:W-:Y:S01]  /*2bfe0*/  LDGSTS.E [R237+0x4600], [R238.64], !P2 ;  /* 0x04600000eeed7fae */ /* 0x0003e2000d121848 */
[----:B------:R-:W-:-:S05]  /*2bff0*/  IMAD.WIDE R220, R0, 0x4, R220 ;  /* 0x0000000400dc7825 */ /* 0x000fca00078e02dc */
[----:B------:R2:W-:Y:S04]  /*2c000*/  STL.64 [R1+0x9c8], R220 ;  /* 0x0009c8dc01007387 */ /* 0x0005e80000100a00 */
[----:B-1----:R-:W3:Y:S04]  /*2c010*/  LDL.LU.64 R218, [R1+0x1270] ;  /* 0x0012700001da7983 */ /* 0x002ee80000300a00 */
[----:B------:R1:W-:Y:S01]  /*2c020*/  LDGSTS.E [R252+0x6000], [R220.64], !P3 ;  /* 0x06000000dcfc7fae */ /* 0x0003e2000d921848 */
[----:B--2---:R-:W-:-:S04]  /*2c030*/  IMAD.WIDE R242, R0, 0x4, R230 ;  /* 0x0000000400f27825 */ /* 0x004fc800078e02e6 */
[C---:B----4-:R-:W-:Y:S01]  /*2c040*/  IMAD.WIDE R240, R0.reuse, 0x4, R228 ;  /* 0x0000000400f07825 */ /* 0x050fe200078e02e4 */
[----:B------:R-:W-:Y:S03]  /*2c050*/  STL.64 [R1+0x9d8], R242 ;  /* 0x0009d8f201007387 */ /* 0x000fe60000100a00 */
[----:B------:R-:W-:Y:S01]  /*2c060*/  IMAD.WIDE R238, R0, 0x4, R224 ;  /* 0x0000000400ee7825 */ /* 0x000fe200078e02e0 */
[----:B------:R-:W-:Y:S04]  /*2c070*/  STL.64 [R1+0x9e8], R240 ;  /* 0x0009e8f001007387 */ /* 0x000fe80000100a00 */
[----:B------:R-:W2:Y:S04]  /*2c080*/  LDL.LU.64 R230, [R1+0x1268] ;  /* 0x0012680001e67983 */ /* 0x000ea80000300a00 */
[----:B------:R-:W-:Y:S04]  /*2c090*/  STL.64 [R1+0x9f0], R238 ;  /* 0x0009f0ee01007387 */ /* 0x000fe80000100a00 */
[----:B------:R-:W4:Y:S04]  /*2c0a0*/  LDL.LU.64 R228, [R1+0x1260] ;  /* 0x0012600001e47983 */ /* 0x000f280000300a00 */
[----:B------:R-:W4:Y:S01]  /*2c0b0*/  LDL.LU.64 R224, [R1+0x1258] ;  /* 0x0012580001e07983 */ /* 0x000f220000300a00 */
[----:B-1----:R-:W-:-:S02]  /*2c0c0*/  IADD3 R221, R247, 0x100000, RZ ;  /* 0x00100000f7dd7810 */ /* 0x002fc40007ffe0ff */
[----:B------:R-:W-:-:S03]  /*2c0d0*/  IADD3 R220, R247, 0x100000, RZ ;  /* 0x00100000f7dc7810 */ /* 0x000fc60007ffe0ff */
[----:B------:R1:W-:Y:S01]  /*2c0e0*/  LDGSTS.E [R221+0x6200], [R242.64], !P3 ;  /* 0x06200000f2dd7fae */ /* 0x0003e2000d921848 */
[----:B------:R-:W-:-:S03]  /*2c0f0*/  IMAD.WIDE R222, R0, 0x4, R222 ;  /* 0x0000000400de7825 */ /* 0x000fc600078e02de */
[----:B------:R1:W-:Y:S04]  /*2c100*/  LDGSTS.E [R220+0x6400], [R240.64], !P3 ;  /* 0x06400000f0dc7fae */ /* 0x0003e8000d921848 */
[----:B------:R1:W-:Y:S04]  /*2c110*/  STL.64 [R1+0xa88], R222 ;  /* 0x000a88de01007387 */ /* 0x0003e80000100a00 */
[----:B------:R3:W-:Y:S04]  /*2c120*/  LDGSTS.E [R237+0x6600], [R238.64], !P3 ;  /* 0x06600000eeed7fae */ /* 0x0007e8000d921848 */
[----:B-1----:R-:W4:Y:S04]  /*2c130*/  LDL.LU.64 R220, [R1+0x1250] ;  /* 0x0012500001dc7983 */ /* 0x002f280000300a00 */
[----:B------:R1:W-:Y:S02]  /*2c140*/  LDGSTS.E [R252+0x8000], [R222.64], !P5 ;  /* 0x08000000defc7fae */ /* 0x0003e4000e921848 */
[----:B-1----:R-:W-:-:S02]  /*2c150*/  IADD3 R223, R247, 0x100000, RZ ;  /* 0x00100000f7df7810 */ /* 0x002fc40007ffe0ff */
[----:B------:R-:W-:Y:S01]  /*2c160*/  IADD3 R222, R247, 0x100000, RZ ;  /* 0x00100000f7de7810 */ /* 0x000fe20007ffe0ff */
[----:B---3--:R-:W-:-:S04]  /*2c170*/  IMAD.WIDE R242, R0, 0x4, R234 ;  /* 0x0000000400f27825 */ /* 0x008fc800078e02ea */
[C---:B------:R-:W-:Y:S01]  /*2c180*/  IMAD.WIDE R240, R0.reuse, 0x4, R232 ;  /* 0x0000000400f07825 */ /* 0x040fe200078e02e8 */
[----:B------:R2:W-:Y:S03]  /*2c190*/  STL.64 [R1+0xa98], R242 ;  /* 0x000a98f201007387 */ /* 0x0005e60000100a00 */
[C---:B------:R-:W-:Y:S01]  /*2c1a0*/  IMAD.WIDE R238, R0.reuse, 0x4, R226 ;  /* 0x0000000400ee7825 */ /* 0x040fe200078e02e2 */
[----:B------:R4:W-:Y:S04]  /*2c1b0*/  STL.64 [R1+0xaa8], R240 ;  /* 0x000aa8f001007387 */ /* 0x0009e80000100a00 */
[----:B------:R-:W3:Y:S04]  /*2c1c0*/  LDL.LU.64 R234, [R1+0x1248] ;  /* 0x0012480001ea7983 */ /* 0x000ee80000300a00 */
[----:B------:R1:W-:Y:S04]  /*2c1d0*/  STL.64 [R1+0xab0], R238 ;  /* 0x000ab0ee01007387 */ /* 0x0003e80000100a00 */
[----:B------:R-:W3:Y:S04]  /*2c1e0*/  LDL.LU.64 R232, [R1+0x1240] ;  /* 0x0012400001e87983 */ /* 0x000ee80000300a00 */
[----:B------:R-:W3:Y:S04]  /*2c1f0*/  LDL.LU.64 R226, [R1+0x1238] ;  /* 0x0012380001e27983 */ /* 0x000ee80000300a00 */
[----:B------:R1:W-:Y:S01]  /*2c200*/  LDGSTS.E [R223+0x8200], [R242.64], !P5 ;  /* 0x08200000f2df7fae */ /* 0x0003e2000e921848 */
[----:B------:R-:W-:-:S03]  /*2c210*/  IMAD.WIDE R218, R0, 0x4, R218 ;  /* 0x0000000400da7825 */ /* 0x000fc600078e02da */
[----:B------:R1:W-:Y:S04]  /*2c220*/  LDGSTS.E [R222+0x8400], [R240.64], !P5 ;  /* 0x08400000f0de7fae */ /* 0x0003e8000e921848 */
[----:B------:R2:W-:Y:S04]  /*2c230*/  LDGSTS.E [R237+0x8600], [R238.64], !P5 ;  /* 0x08600000eeed7fae */ /* 0x0005e8000e921848 */
        /* <DEDUP_REMOVED lines=13> */
[C---:B------:R-:W-:Y:S01]  /*2c310*/  IADD3 R218, R247.reuse, 0x100000, RZ ;  /* 0x00100000f7da7810 */ /* 0x040fe20007ffe0ff */
[----:B------:R-:W-:Y:S02]  /*2c320*/  IMAD.WIDE R220, R0, 0x4, R220 ;  /* 0x0000000400dc7825 */ /* 0x000fe400078e02dc */
[----:B------:R1:W-:Y:S04]  /*2c330*/  LDGSTS.E [R219+0xa200], [R242.64], !P0 ;  /* 0x0a200000f2db7fae */ /* 0x0003e8000c121848 */
[----:B------:R1:W-:Y:S04]  /*2c340*/  STL.64 [R1+0xbf0], R220 ;  /* 0x000bf0dc01007387 */ /* 0x0003e80000100a00 */
[----:B------:R1:W-:Y:S04]  /*2c350*/  LDGSTS.E [R218+0xa400], [R240.64], !P0 ;  /* 0x0a400000f0da7fae */ /* 0x0003e8000c121848 */
[----:B------:R3:W-:Y:S04]  /*2c360*/  LDGSTS.E [R237+0xa600], [R238.64], !P0 ;  /* 0x0a600000eeed7fae */ /* 0x0007e8000c121848 */
[----:B------:R1:W-:Y:S04]  /*2c370*/  LDGSTS.E [R252+0xc000], [R220.64], !P4 ;  /* 0x0c000000dcfc7fae */ /* 0x0003e8000e121848 */
[----:B-1----:R-:W4:Y:S01]  /*2c380*/  LDL.LU.64 R218, [R1+0x1210] ;  /* 0x0012100001da7983 */ /* 0x002f220000300a00 */
[----:B------:R-:W-:-:S02]  /*2c390*/  IADD3 R221, R247, 0x100000, RZ ;  /* 0x00100000f7dd7810 */ /* 0x000fc40007ffe0ff */
[----:B------:R-:W-:Y:S02]  /*2c3a0*/  IADD3 R220, R247, 0x100000, RZ ;  /* 0x00100000f7dc7810 */ /* 0x000fe40007ffe0ff */
[----:B------:R-:W-:-:S04]  /*2c3b0*/  IADD3 R236, R4, -0x21d, RZ ;  /* 0xfffffde304ec7810 */ /* 0x000fc80007ffe0ff */
[----:B------:R-:W-:Y:S01]  /*2c3c0*/  ISETP.GE.U32.AND P1, PT, R236, 0x7ffffd64, PT ;  /* 0x7ffffd64ec00780c */ /* 0x000fe20003f26070 */
        /* <DEDUP_REMOVED lines=8> */
[----:B------:R-:W3:Y:S01]  /*2c450*/  LDL.LU.64 R226, [R1+0x11f8] ;  /* 0x0011f80001e27983 */ /* 0x000ee20000300a00 */
[----:B------:R-:W-:-:S03]  /*2c460*/  IMAD.WIDE R222, R0, 0x4, R222 ;  /* 0x0000000400de7825 */ /* 0x000fc600078e02de */
[----:B------:R1:W-:Y:S04]  /*2c470*/  LDGSTS.E [R221+0xc200], [R242.64], !P4 ;  /* 0x0c200000f2dd7fae */ /* 0x0003e8000e121848 */
        /* <DEDUP_REMOVED lines=19> */
[----:B------:R1:W-:Y:S01]  /*2c5b0*/  STL.64 [R1+0xc78], R218 ;  /* 0x000c78da01007387 */ /* 0x0003e20000100a00 */
[----:B------:R-:W-:-:S03]  /*2c5c0*/  IADD3 R236, R4, -0x221, RZ ;  /* 0xfffffddf04ec7810 */ /* 0x000fc60007ffe0ff */
[----:B------:R3:W-:Y:S04]  /*2c5d0*/  LDGSTS.E [R237+0xe600], [R238.64], !P1 ;  /* 0x0e600000eeed7fae */ /* 0x0007e8000c921848 */
[----:B-1----:R-:W4:Y:S01]  /*2c5e0*/  LDL.LU.64 R222, [R1+0x11d0] ;  /* 0x0011d00001de7983 */ /* 0x002f220000300a00 */
[----:B------:R-:W-:-:S13]  /*2c5f0*/  ISETP.GE.U32.AND P6, PT, R236, 0x7ffffd60, PT ;  /* 0x7ffffd60ec00780c */ /* 0x000fda0003fc6070 */
[----:B------:R1:W-:Y:S02]  /*2c600*/  LDGSTS.E [R252+0x10000], [R218.64], !P6 ;  /* 0x10000000dafc7fae */ /* 0x0003e4000f121848 */
[C---:B-1----:R-:W-:Y:S02]  /*2c610*/  IADD3 R219, R247.reuse, 0x100000, RZ ;  /* 0x00100000f7db7810 */ /* 0x042fe40007ffe0ff */
        /* <DEDUP_REMOVED lines=29> */
[----:B------:R-:W-:Y:S01]  /*2c7f0*/  IADD3 R220, R247, 0x100000, RZ ;  /* 0x00100000f7dc7810 */ /* 0x000fe20007ffe0ff */
[----:B------:R-:W-:Y:S02]  /*2c800*/  IMAD.WIDE R222, R0, 0x4, R222 ;  /* 0x0000000400de7825 */ /* 0x000fe400078e02de */
[----:B------:R1:W-:Y:S04]  /*2c810*/  LDGSTS.E [R221+0x12200], [R242.64], !P2 ;  /* 0x12200000f2dd7fae */ /* 0x0003e8000d121848 */
[----:B------:R1:W-:Y:S04]  /*2c820*/  STL.64 [R1+0xda0], R222 ;  /* 0x000da0de01007387 */ /* 0x0003e80000100a00 */
[----:B------:R1:W-:Y:S01]  /*2c830*/  LDGSTS.E [R220+0x12400], [R240.64], !P2 ;  /* 0x12400000f0dc7fae */ /* 0x0003e2000d121848 */
        /* <DEDUP_REMOVED lines=284> */
[----:B------:R1:W-:Y:S01]  /*2da00*/  LDGSTS.E [R252+0x30000], [R220.64], !P3 ;  /* 0x30000000dcfc7fae */ /* 0x0003e2000d921848 */
[----:B------:R-:W-:Y:S02]  /*2da10*/  IADD3 R236, R4, -0x265, RZ ;  /* 0xfffffd9b04ec7810 */ /* 0x000fe40007ffe0ff */
[C---:B-1----:R-:W-:Y:S02]  /*2da20*/  IADD3 R221, R247.reuse, 0x100000, RZ ;  /* 0x00100000f7dd7810 */ /* 0x042fe40007ffe0ff */
[----:B------:R-:W-:Y:S02]  /*2da30*/  IADD3 R220, R247, 0x100000, RZ ;  /* 0x00100000f7dc7810 */ /* 0x000fe40007ffe0ff */
        /* <DEDUP_REMOVED lines=35> */
[----:B------:R-:W-:Y:S02]  /*2dc70*/  ISETP.GE.U32.AND P0, PT, R236, 0x7ffffd18, PT ;  /* 0x7ffffd18ec00780c */ /* 0x000fe40003f06070 */
[----:B------:R-:W-:-:S11]  /*2dc80*/  IADD3 R236, R4, -0x26d, RZ ;  /* 0xfffffd9304ec7810 */ /* 0x000fd60007ffe0ff */
[----:B------:R1:W-:Y:S02]  /*2dc90*/  LDGSTS.E [R252+0x34000], [R218.64], !P0 ;  /* 0x34000000dafc7fae */ /* 0x0003e4000c121848 */
        /* <DEDUP_REMOVED lines=37> */
[----:B------:R-:W-:Y:S02]  /*2def0*/  ISETP.GE.U32.AND P1, PT, R236, 0x7ffffd10, PT ;  /* 0x7ffffd10ec00780c */ /* 0x000fe40003f26070 */
[----:B------:R-:W-:-:S11]  /*2df00*/  IADD3 R236, R4, -0x275, RZ ;  /* 0xfffffd8b04ec7810 */ /* 0x000fd60007ffe0ff */
[----:B------:R1:W-:Y:S01]  /*2df10*/  LDGSTS.E [R252+0x38000], [R222.64], !P1 ;  /* 0x38000000defc7fae */ /* 0x0003e2000c921848 */
[----:B------:R-:W-:Y:S02]  /*2df20*/  ISETP.GE.U32.AND P6, PT, R236, 0x7ffffd0c, PT ;  /* 0x7ffffd0cec00780c */ /* 0x000fe40003fc6070 */
[C---:B-1----:R-:W-:Y:S02]  /*2df30*/  IADD3 R223, R247.reuse, 0x100000, RZ ;  /* 0x00100000f7df7810 */ /* 0x042fe40007ffe0ff */
        /* <DEDUP_REMOVED lines=76> */
[C---:B------:R-:W-:Y:S02]  /*2e400*/  IADD3 R252, R245.reuse, 0x100000, RZ ;  /* 0x00100000f5fc7810 */ /* 0x040fe40007ffe0ff */
[----:B------:R-:W-:Y:S02]  /*2e410*/  IADD3 R236, R4, -0x206, RZ ;  /* 0xfffffdfa04ec7810 */ /* 0x000fe40007ffe0ff */
[----:B------:R-:W-:-:S07]  /*2e420*/  IADD3 R237, R245, 0x100000, RZ ;  /* 0x00100000f5ed7810 */ /* 0x000fce0007ffe0ff */
[----:B------:R1:W-:Y:S01]  /*2e430*/  LDGSTS.E [R252+0x800], [R218.64], !P5 ;  /* 0x00800000dafc7fae */ /* 0x0003e2000e921848 */
[----:B------:R-:W-:Y:S02]  /*2e440*/  ISETP.GE.U32.AND P0, PT, R236, 0x7ffffd7b, PT ;  /* 0x7ffffd7bec00780c */ /* 0x000fe40003f06070 */
[C---:B-1----:R-:W-:Y:S02]  /*2e450*/  IADD3 R219, R245.reuse, 0x100000, RZ ;  /* 0x00100000f5db7810 */ /* 0x042fe40007ffe0ff */
[----:B------:R-:W-:Y:S01]  /*2e460*/  IADD3 R218, R245, 0x100000, RZ ;  /* 0x00100000f5da7810 */ /* 0x000fe20007ffe0ff */
[----:B---3--:R-:W-:-:S04]  /*2e470*/  IMAD.WIDE R242, R0, 0x4, R234 ;  /* 0x0000000400f27825 */ /* 0x008fc800078e02ea */
[C---:B------:R-:W-:Y:S01]  /*2e480*/  IMAD.WIDE R240, R0.reuse, 0x4, R232 ;  /* 0x0000000400f07825 */ /* 0x040fe200078e02e8 */
[----:B------:R-:W-:Y:S03]  /*2e490*/  STL.64 [R1+0x698], R242 ;  /* 0x000698f201007387 */ /* 0x000fe60000100a00 */
[C---:B------:R-:W-:Y:S01]  /*2e4a0*/  IMAD.WIDE R238, R0.reuse, 0x4, R226 ;  /* 0x0000000400ee7825 */ /* 0x040fe200078e02e2 */
[----:B------:R-:W-:Y:S04]  /*2e4b0*/  STL.64 [R1+0x690], R240 ;  /* 0x000690f001007387 */ /* 0x000fe80000100a00 */
[----:B------:R-:W3:Y:S04]  /*2e4c0*/  LDL.LU.64 R234, [R1+0xb68] ;  /* 0x000b680001ea7983 */ /* 0x000ee80000300a00 */
[----:B------:R-:W-:Y:S04]  /*2e4d0*/  STL.64 [R1+0x688], R238 ;  /* 0x000688ee01007387 */ /* 0x000fe80000100a00 */
        /* <DEDUP_REMOVED lines=8> */
[----:B------:R1:W-:Y:S02]  /*2e560*/  LDGSTS.E [R252+0x2800], [R220.64], !P0 ;  /* 0x02800000dcfc7fae */ /* 0x0003e4000c121848 */
[----:B-1----:R-:W-:Y:S01]  /*2e570*/  IADD3 R221, R245, 0x100000, RZ ;  /* 0x00100000f5dd7810 */ /* 0x002fe20007ffe0ff */
        /* <DEDUP_REMOVED lines=18> */
[----:B------:R-:W-:-:S04]  /*2e6a0*/  IADD3 R236, R4, -0x20e, RZ ;  /* 0xfffffdf204ec7810 */ /* 0x000fc80007ffe0ff */
[----:B------:R-:W-:-:S07]  /*2e6b0*/  ISETP.GE.U32.AND P1, PT, R236, 0x7ffffd73, PT ;  /* 0x7ffffd73ec00780c */ /* 0x000fce0003f26070 */
[----:B------:R1:W-:Y:S02]  /*2e6c0*/  LDGSTS.E [R252+0x4800], [R222.64], !P4 ;  /* 0x04800000defc7fae */ /* 0x0003e4000e121848 */
        /* <DEDUP_REMOVED lines=14> */
[----:B------:R1:W-:Y:S04]  /*2e7b0*/  STL.64 [R1+0x9f8], R218 ;  /* 0x0009f8da01007387 */ /* 0x0003e80000100a00 */
[----:B------:R2:W-:Y:S04]  /*2e7c0*/  LDGSTS.E [R237+0x4e00], [R238.64], !P4 ;  /* 0x04e00000eeed7fae */ /* 0x0005e8000e121848 */
[----:B-1----:R-:W3:Y:S04]  /*2e7d0*/  LDL.LU.64 R222, [R1+0xb10] ;  /* 0x000b100001de7983 */ /* 0x002ee80000300a00 */
[----:B------:R1:W-:Y:S02]  /*2e7e0*/  LDGSTS.E [R252+0x6800], [R218.64], !P1 ;  /* 0x06800000dafc7fae */ /* 0x0003e4000c921848 */
[----:B-1----:R-:W-:-:S02]  /*2e7f0*/  IADD3 R219, R245, 0x100000, RZ ;  /* 0x00100000f5db7810 */ /* 0x002fc40007ffe0ff */
[----:B------:R-:W-:Y:S01]  /*2e800*/  IADD3 R218, R245, 0x100000, RZ ;  /* 0x00100000f5da7810 */ /* 0x000fe20007ffe0ff */
[----:B--2---:R-:W-:-:S04]  /*2e810*/  IMAD.WIDE R242, R0, 0x4, R230 ;  /* 0x0000000400f27825 */ /* 0x004fc800078e02e6 */
[C---:B----4-:R-:W-:Y:S01]  /*2e820*/  IMAD.WIDE R240, R0.reuse, 0x4, R228 ;  /* 0x0000000400f07825 */ /* 0x050fe200078e02e4 */
[----:B------:R-:W-:Y:S03]  /*2e830*/  STL.64 [R1+0xa00], R242 ;  /* 0x000a00f201007387 */ /* 0x000fe60000100a00 */
[C---:B------:R-:W-:Y:S01]  /*2e840*/  IMAD.WIDE R238, R0.reuse, 0x4, R224 ;  /* 0x0000000400ee7825 */ /* 0x040fe200078e02e0 */
[----:B------:R-:W-:Y:S04]  /*2e850*/  STL.64 [R1+0xa08], R240 ;  /* 0x000a08f001007387 */ /* 0x000fe80000100a00 */
[----:B------:R-:W2:Y:S04]  /*2e860*/  LDL.LU.64 R230, [R1+0xb08] ;  /* 0x000b080001e67983 */ /* 0x000ea80000300a00 */
[----:B------:R-:W-:Y:S04]  /*2e870*/  STL.64 [R1+0xa10], R238 ;  /* 0x000a10ee01007387 */ /* 0x000fe80000100a00 */
[----:B------:R-:W4:Y:S04]  /*2e880*/  LDL.LU.64 R228, [R1+0xb00] ;  /* 0x000b000001e47983 */ /* 0x000f280000300a00 */
[----:B------:R-:W4:Y:S01]  /*2e890*/  LDL.LU.64 R224, [R1+0xaf8] ;  /* 0x000af80001e07983 */ /* 0x000f220000300a00 */
[----:B------:R-:W-:-:S03]  /*2e8a0*/  IMAD.WIDE R220, R0, 0x4, R220 ;  /* 0x0000000400dc7825 */ /* 0x000fc600078e02dc */
[----:B------:R1:W-:Y:S04]  /*2e8b0*/  LDGSTS.E [R219+0x6a00], [R242.64], !P1 ;  /* 0x06a00000f2db7fae */ /* 0x0003e8000c921848 */
[----:B------:R1:W-:Y:S04]  /*2e8c0*/  STL.64 [R1+0xa28], R220 ;  /* 0x000a28dc01007387 */ /* 0x0003e80000100a00 */
[----:B------:R1:W-:Y:S01]  /*2e8d0*/  LDGSTS.E [R218+0x6c00], [R240.64], !P1 ;  /* 0x06c00000f0da7fae */ /* 0x0003e2000c921848 */
        /* <DEDUP_REMOVED lines=20> */
[----:B------:R1:W-:Y:S04]  /*2ea20*/  STL.64 [R1+0xab8], R222 ;  /* 0x000ab8de01007387 */ /* 0x0003e80000100a00 */
[----:B------:R1:W-:Y:S04]  /*2ea30*/  LDGSTS.E [R220+0x8c00], [R240.64], !P6 ;  /* 0x08c00000f0dc7fae */ /* 0x0003e8000f121848 */
[----:B------:R2:W-:Y:S04]  /*2ea40*/  LDGSTS.E [R237+0x8e00], [R238.64], !P6 ;  /* 0x08e00000eeed7fae */ /* 0x0005e8000f121848 */
[----:B------:R1:W-:Y:S04]  /*2ea50*/  LDGSTS.E [R252+0xa800], [R222.64], !P2 ;  /* 0x0a800000defc7fae */ /* 0x0003e8000d121848 */
[----:B-1----:R-:W3:Y:S01]  /*2ea60*/  LDL.LU.64 R220, [R1+0xaa0] ;  /* 0x000aa00001dc7983 */ /* 0x002ee20000300a00 */
[----:B------:R-:W-:-:S02]  /*2ea70*/  IADD3 R223, R245, 0x100000, RZ ;  /* 0x00100000f5df7810 */ /* 0x000fc40007ffe0ff */
        /* <DEDUP_REMOVED lines=9> */
[----:B------:R-:W4:Y:S04]  /*2eb10*/  LDL.LU.64 R224, [R1+0xa78] ;  /* 0x000a780001e07983 */ /* 0x000f280000300a00 */
        /* <DEDUP_REMOVED lines=21> */
[----:B------:R-:W3:Y:S04]  /*2ec70*/  LDL.LU.64 R226, [R1+0xa48] ;  /* 0x000a480001e27983 */ /* 0x000ee80000300a00 */
[----:B------:R1:W-:Y:S01]  /*2ec80*/  LDGSTS.E [R219+0xca00], [R242.64], !P3 ;  /* 0x0ca00000f2db7fae */ /* 0x0003e2000d921848 */
[----:B------:R-:W-:-:S03]  /*2ec90*/  IMAD.WIDE R220, R0, 0x4, R220 ;  /* 0x0000000400dc7825 */ /* 0x000fc600078e02dc */
        /* <DEDUP_REMOVED lines=15> */
[----:B------:R1:W-:Y:S01]  /*2ed90*/  LDGSTS.E [R221+0xea00], [R242.64], !P5 ;  /* 0x0ea00000f2dd7fae */ /* 0x0003e2000e921848 */
[----:B------:R-:W-:-:S03]  /*2eda0*/  IMAD.WIDE R224, R0, 0x4, R222 ;  /* 0x0000000400e07825 */ /* 0x000fc600078e02de */
[----:B------:R1:W-:Y:S04]  /*2edb0*/  LDGSTS.E [R220+0xec00], [R240.64], !P5 ;  /* 0x0ec00000f0dc7fae */ /* 0x0003e8000e921848 */
[----:B------:R-:W4:Y:S04]  /*2edc0*/  LDL.LU.64 R222, [R1+0xa18] ;  /* 0x000a180001de7983 */ /* 0x000f280000300a00 */
[----:B------:R1:W-:Y:S04]  /*2edd0*/  STL.64 [R1+0xa68], R224 ;  /* 0x000a68e001007387 */ /* 0x0003e80000100a00 */
[----:B-1----:R-:W4:Y:S01]  /*2ede0*/  LDL.LU.64 R220, [R1+0x9e0] ;  /* 0x0009e00001dc7983 */ /* 0x002f220000300a00 */
[----:B------:R-:W-:-:S03]  /*2edf0*/  IADD3 R236, R4, -0x222, RZ ;  /* 0xfffffdde04ec7810 */ /* 0x000fc60007ffe0ff */
[----:B------:R1:W-:Y:S01]  /*2ee00*/  LDGSTS.E [R237+0xee00], [R238.64], !P5 ;  /* 0x0ee00000eeed7fae */ /* 0x0003e2000e921848 */
        /* <DEDUP_REMOVED lines=26> */
[----:B------:R-:W-:Y:S04]  /*2efb0*/  STL.64 [R1+0xb30], R242 ;  /* 0x000b30f201007387 */ /* 0x000fe80000100a00 */
[----:B------:R-:W-:Y:S04]  /*2efc0*/  STL.64 [R1+0xb38], R240 ;  /* 0x000b38f001007387 */ /* 0x000fe80000100a00 */
[----:B------:R-:W2:Y:S01]  /*2efd0*/  LDL.LU.64 R230, [R1+0x990] ;  /* 0x0009900001e67983 */ /* 0x000ea20000300a00 */
[----:B------:R-:W-:-:S03]  /*2efe0*/  IMAD.WIDE R238, R0, 0x4, R222 ;  /* 0x0000000400ee7825 */ /* 0x000fc600078e02de */
[----:B------:R1:W-:Y:S04]  /*2eff0*/  LDGSTS.E [R219+0x12a00], [R242.64], !P4 ;  /* 0x12a00000f2db7fae */ /* 0x0003e8000e121848 */
[----:B------:R-:W-:Y:S01]  /*2f000*/  STL.64 [R1+0xb40], R238 ;  /* 0x000b40ee01007387 */ /* 0x000fe20000100a00 */
[----:B------:R-:W-:-:S03]  /*2f010*/  IMAD.WIDE R228, R0, 0x4, R220 ;  /* 0x0000000400e47825 */ /* 0x000fc600078e02dc */
[----:B------:R-:W4:Y:S04]  /*2f020*/  LDL.LU.64 R222, [R1+0x980] ;  /* 0x0009800001de7983 */ /* 0x000f280000300a00 */
[----:B------:R-:W4:Y:S04]  /*2f030*/  LDL.LU.64 R220, [R1+0x978] ;  /* 0x0009780001dc7983 */ /* 0x000f280000300a00 */
[----:B------:R1:W-:Y:S04]  /*2f040*/  STL.64 [R1+0xb68], R228 ;  /* 0x000b68e401007387 */ /* 0x0003e80000100a00 */
[----:B------:R1:W-:Y:S01]  /*2f050*/  LDGSTS.E [R218+0x12c00], [R240.64], !P4 ;  /* 0x12c00000f0da7fae */ /* 0x0003e2000e121848 */
[----:B------:R-:W-:-:S03]  /*2f060*/  IADD3 R236, R4, -0x22a, RZ ;  /* 0xfffffdd604ec7810 */ /* 0x000fc60007ffe0ff */
[----:B------:R3:W-:Y:S04]  /*2f070*/  LDGSTS.E [R237+0x12e00], [R238.64], !P4 ;  /* 0x12e00000eeed7fae */ /* 0x0007e8000e121848 */
[----:B-1----:R-:W4:Y:S01]  /*2f080*/  LDL.LU.64 R218, [R1+0x968] ;  /* 0x0009680001da7983 */ /* 0x002f220000300a00 */
[----:B------:R-:W-:Y:S02]  /*2f090*/  ISETP.GE.U32.AND P1, PT, R236, 0x7ffffd57, PT ;  /* 0x7ffffd57ec00780c */ /* 0x000fe40003f26070 */
[----:B------:R-:W-:-:S04]  /*2f0a0*/  IADD3 R236, R4, -0x22e, RZ ;  /* 0xfffffdd204ec7810 */ /* 0x000fc80007ffe0ff */
[----:B------:R-:W-:Y:S02]  /*2f0b0*/  ISETP.GE.U32.AND P6, PT, R236, 0x7ffffd53, PT ;  /* 0x7ffffd53ec00780c */ /* 0x000fe40003fc6070 */
[----:B------:R-:W-:-:S04]  /*2f0c0*/  IADD3 R236, R4, -0x232, RZ ;  /* 0xfffffdce04ec7810 */ /* 0x000fc80007ffe0ff */
[----:B------:R-:W-:Y:S01]  /*2f0d0*/  ISETP.GE.U32.AND P2, PT, R236, 0x7ffffd4f, PT ;  /* 0x7ffffd4fec00780c */ /* 0x000fe20003f46070 */
[----:B------:R1:W-:Y:S01]  /*2f0e0*/  LDGSTS.E [R252+0x14800], [R228.64], !P1 ;  /* 0x14800000e4fc7fae */ /* 0x0003e2000c921848 */
[----:B------:R-:W-:-:S04]  /*2f0f0*/  IADD3 R236, R4, -0x236, RZ ;  /* 0xfffffdca04ec7810 */ /* 0x000fc80007ffe0ff */
[----:B------:R-:W-:Y:S02]  /*2f100*/  ISETP.GE.U32.AND P3, PT, R236, 0x7ffffd4b, PT ;  /* 0x7ffffd4bec00780c */ /* 0x000fe40003f66070 */
[----:B------:R-:W-:-:S04]  /*2f110*/  IADD3 R236, R4, -0x23a, RZ ;  /* 0xfffffdc604ec7810 */ /* 0x000fc80007ffe0ff */
[----:B------:R-:W-:Y:S02]  /*2f120*/  ISETP.GE.U32.AND P5, PT, R236, 0x7ffffd47, PT ;  /* 0x7ffffd47ec00780c */ /* 0x000fe40003fa6070 */
[C---:B-1----:R-:W-:Y:S02]  /*2f130*/  IADD3 R229, R245.reuse, 0x100000, RZ ;  /* 0x00100000f5e57810 */ /* 0x042fe40007ffe0ff */
[----:B------:R-:W-:Y:S02]  /*2f140*/  IADD3 R236, R4, -0x23e, RZ ;  /* 0xfffffdc204ec7810 */ /* 0x000fe40007ffe0ff */
[----:B------:R-:W-:Y:S02]  /*2f150*/  IADD3 R228, R245, 0x100000, RZ ;  /* 0x00100000f5e47810 */ /* 0x000fe40007ffe0ff */
[----:B------:R-:W-:Y:S02]  /*2f160*/  ISETP.GE.U32.AND P0, PT, R236, 0x7ffffd43, PT ;  /* 0x7ffffd43ec00780c */ /* 0x000fe40003f06070 */
[----:B------:R-:W-:-:S04]  /*2f170*/  IADD3 R236, R4, -0x242, RZ ;  /* 0xfffffdbe04ec7810 */ /* 0x000fc80007ffe0ff */
[----:B------:R-:W-:Y:S02]  /*2f180*/  ISETP.GE.U32.AND P4, PT, R236, 0x7ffffd3f, PT ;  /* 0x7ffffd3fec00780c */ /* 0x000fe40003f86070 */
[----:B------:R-:W-:Y:S01]  /*2f190*/  IADD3 R236, R4, -0x246, RZ ;  /* 0xfffffdba04ec7810 */ /* 0x000fe20007ffe0ff */
[----:B---3--:R-:W-:-:S04]  /*2f1a0*/  IMAD.WIDE R242, R0, 0x4, R234 ;  /* 0x0000000400f27825 */ /* 0x008fc800078e02ea */
[C---:B------:R-:W-:Y:S01]  /*2f1b0*/  IMAD.WIDE R240, R0.reuse, 0x4, R232 ;  /* 0x0000000400f07825 */ /* 0x040fe200078e02e8 */
[----:B------:R-:W-:Y:S03]  /*2f1c0*/  STL.64 [R1+0xb70], R242 ;  /* 0x000b70f201007387 */ /* 0x000fe60000100a00 */
[C---:B------:R-:W-:Y:S01]  /*2f1d0*/  IMAD.WIDE R238, R0.reuse, 0x4, R226 ;  /* 0x0000000400ee7825 */ /* 0x040fe200078e02e2 */
[----:B------:R-:W-:Y:S04]  /*2f1e0*/  STL.64 [R1+0xb78], R240 ;  /* 0x000b78f001007387 */ /* 0x000fe80000100a00 */
[----:B------:R-:W3:Y:S04]  /*2f1f0*/  LDL.LU.64 R234, [R1+0x960] ;  /* 0x0009600001ea7983 */ /* 0x000ee80000300a00 */
[----:B------:R1:W-:Y:S04]  /*2f200*/  STL.64 [R1+0xb80], R238 ;  /* 0x000b80ee01007387 */ /* 0x0003e80000100a00 */
[----:B------:R-:W3:Y:S04]  /*2f210*/  LDL.LU.64 R226, [R1+0x950] ;  /* 0x0009500001e27983 */ /* 0x000ee80000300a00 */
[----:B------:R1:W-:Y:S04]  /*2f220*/  LDGSTS.E [R229+0x14a00], [R242.64], !P1 ;  /* 0x14a00000f2e57fae */ /* 0x0003e8000c921848 */
[----:B------:R1:W-:Y:S01]  /*2f230*/  LDGSTS.E [R228+0x14c00], [R240.64], !P1 ;  /* 0x14c00000f0e47fae */ /* 0x0003e2000c921848 */
[----:B------:R-:W-:-:S03]  /*2f240*/  IMAD.WIDE R232, R0, 0x4, R224 ;  /* 0x0000000400e87825 */ /* 0x000fc600078e02e0 */
[----:B------:R1:W-:Y:S04]  /*2f250*/  LDGSTS.E [R237+0x14e00], [R238.64], !P1 ;  /* 0x14e00000eeed7fae */ /* 0x0003e8000c921848 */
[----:B------:R-:W3:Y:S04]  /*2f260*/  LDL.LU.64 R224, [R1+0x948] ;  /* 0x0009480001e07983 */ /* 0x000ee80000300a00 */
[----:B------:R2:W-:Y:S04]  /*2f270*/  STL.64 [R1+0xbc0], R232 ;  /* 0x000bc0e801007387 */ /* 0x0005e80000100a00 */
[----:B-1----:R-:W3:Y:S01]  /*2f280*/  LDL.LU.64 R228, [R1+0x930] ;  /* 0x0009300001e47983 */ /* 0x002ee20000300a00 */
[----:B------:R-:W-:-:S02]  /*2f290*/  ISETP.GE.U32.AND P1, PT, R236, 0x7ffffd3b, PT ;  /* 0x7ffffd3bec00780c */ /* 0x000fc40003f26070 */
[C---:B------:R-:W-:Y:S01]  /*2f2a0*/  IADD3 R239, R245.reuse, 0x100000, RZ ;  /* 0x00100000f5ef7810 */ /* 0x040fe20007ffe0ff */
[----:B------:R1:W-:Y:S01]  /*2f2b0*/  LDGSTS.E [R252+0x16800], [R232.64], !P6 ;  /* 0x16800000e8fc7fae */ /* 0x0003e2000f121848 */
[----:B------:R-:W-:Y:S01]  /*2f2c0*/  IADD3 R238, R245, 0x100000, RZ ;  /* 0x00100000f5ee7810 */ /* 0x000fe20007ffe0ff */
[----:B--2---:R-:W-:-:S05]  /*2f2d0*/  IMAD.WIDE R242, R0, 0x4, R230 ;  /* 0x0000000400f27825 */ /* 0x004fca00078e02e6 */
[----:B------:R-:W-:Y:S04]  /*2f2e0*/  STL.64 [R1+0xbd0], R242 ;  /* 0x000bd0f201007387 */ /* 0x000fe80000100a00 */
[----:B------:R2:W-:Y:S01]  /*2f2f0*/  LDGSTS.E [R239+0x16a00], [R242.64], !P6 ;  /* 0x16a00000f2ef7fae */ /* 0x0005e2000f121848 */
[----:B----4-:R-:W-:-:S04]  /*2f300*/  IMAD.WIDE R240, R0, 0x4, R222 ;  /* 0x0000000400f07825 */ /* 0x010fc800078e02de */
[C---:B------:R-:W-:Y:S01]  /*2f310*/  IMAD.WIDE R236, R0.reuse, 0x4, R220 ;  /* 0x0000000400ec7825 */ /* 0x040fe200078e02dc */
[----:B------:R-:W-:Y:S04]  /*2f320*/  STL.64 [R1+0xbd8], R240 ;  /* 0x000bd8f001007387 */ /* 0x000fe80000100a00 */
[----:B------:R2:W-:Y:S01]  /*2f330*/  LDGSTS.E [R238+0x16c00], [R240.64], !P6 ;  /* 0x16c00000f0ee7fae */ /* 0x0005e2000f121848 */
[----:B------:R-:W-:-:S03]  /*2f340*/  IMAD.WIDE R222, R0, 0x4, R218 ;  /* 0x0000000400de7825 */ /* 0x000fc600078e02da */
[----:B------:R-:W4:Y:S04]  /*2f350*/  LDL.LU.64 R218, [R1+0x920] ;  /* 0x0009200001da7983 */ /* 0x000f280000300a00 */
[----:B------:R-:W-:Y:S04]  /*2f360*/  STL.64 [R1+0xbe8], R236 ;  /* 0x000be8ec01007387 */ /* 0x000fe80000100a00 */
[----:B------:R-:W4:Y:S04]  /*2f370*/  LDL.LU.64 R220, [R1+0x8e0] ;  /* 0x0008e00001dc7983 */ /* 0x000f280000300a00 */
[----:B------:R-:W4:Y:S04]  /*2f380*/  LDL.LU.64 R230, [R1+0x8d8] ;  /* 0x0008d80001e67983 */ /* 0x000f280000300a00 */
[----:B------:R1:W-:Y:S04]  /*2f390*/  STL.64 [R1+0xc70], R222 ;  /* 0x000c70de01007387 */ /* 0x0003e80000100a00 */
[----:B--2---:R-:W2:Y:S01]  /*2f3a0*/  LDL.LU.64 R238, [R1+0x8d0] ;  /* 0x0008d00001ee7983 */ /* 0x004ea20000300a00 */
[----:B-1----:R-:W-:-:S05]  /*2f3b0*/  IADD3 R233, R245, 0x100000, RZ ;  /* 0x00100000f5e97810 */ /* 0x002fca0007ffe0ff */
[----:B------:R1:W-:Y:S04]  /*2f3c0*/  LDGSTS.E [R233+0x16e00], [R236.64], !P6 ;  /* 0x16e00000ece97fae */ /* 0x0003e8000f121848 */
[----:B------:R1:W-:Y:S01]  /*2f3d0*/  LDGSTS.E [R252+0x18800], [R222.64], !P2 ;  /* 0x18800000defc7fae */ /* 0x0003e2000d121848 */
[----:B------:R-:W-:Y:S02]  /*2f3e0*/  IADD3 R232, R4, -0x24a, RZ ;  /* 0xfffffdb604e87810 */ /* 0x000fe40007ffe0ff */
[C---:B-1----:R-:W-:Y:S02]  /*2f3f0*/  IADD3 R223, R245.reuse, 0x100000, RZ ;  /* 0x00100000f5df7810 */ /* 0x042fe40007ffe0ff */
[----:B------:R-:W-:Y:S02]  /*2f400*/  IADD3 R222, R245, 0x100000, RZ ;  /* 0x00100000f5de7810 */ /* 0x000fe40007ffe0ff */
[----:B------:R-:W-:-:S02]  /*2f410*/  ISETP.GE.U32.AND P6, PT, R232, 0x7ffffd37, PT ;  /* 0x7ffffd37e800780c */ /* 0x000fc40003fc6070 */
[C---:B------:R-:W-:Y:S02]  /*2f420*/  IADD3 R232, R4.reuse, -0x24e, RZ ;  /* 0xfffffdb204e87810 */ /* 0x040fe40007ffe0ff */
[C---:B------:R-:W-:Y:S02]  /*2f430*/  IADD3 R236, R245.reuse, 0x100000, RZ ;  /* 0x00100000f5ec7810 */ /* 0x040fe40007ffe0ff */
[C---:B------:R-:W-:Y:S02]  /*2f440*/  IADD3 R244, R245.reuse, 0x100000, RZ ;  /* 0x00100000f5f47810 */ /* 0x040fe40007ffe0ff */
[----:B------:R-:W-:Y:S02]  /*2f450*/  IADD3 R241, R245, 0x100000, RZ ;  /* 0x00100000f5f17810 */ /* 0x000fe40007ffe0ff */
[----:B------:R-:W-:Y:S01]  /*2f460*/  IADD3 R240, R4, -0x252, RZ ;  /* 0xfffffdae04f07810 */ /* 0x000fe20007ffe0ff */
[----:B---3--:R-:W-:-:S04]  /*2f470*/  IMAD.WIDE R234, R0, 0x4, R234 ;  /* 0x0000000400ea7825 */ /* 0x008fc800078e02ea */
[C---:B------:R-:W-:Y:S01]  /*2f480*/  IMAD.WIDE R226, R0.reuse, 0x4, R226 ;  /* 0x0000000400e27825 */ /* 0x040fe200078e02e2 */
[----:B------:R-:W-:Y:S04]  /*2f490*/  STL.64 [R1+0xc80], R234 ;  /* 0x000c80ea01007387 */ /* 0x000fe80000100a00 */
[----:B------:R-:W-:Y:S04]  /*2f4a0*/  STL.64 [R1+0xc88], R226 ;  /* 0x000c88e201007387 */ /* 0x000fe80000100a00 */
[----:B------:R1:W-:Y:S04]  /*2f4b0*/  LDGSTS.E [R233+0x18a00], [R234.64], !P2 ;  /* 0x18a00000eae97fae */ /* 0x0003e8000d121848 */
[----:B------:R3:W-:Y:S01]  /*2f4c0*/  LDGSTS.E [R223+0x18c00], [R226.64], !P2 ;  /* 0x18c00000e2df7fae */ /* 0x0007e2000d121848 */
[----:B------:R-:W-:-:S04]  /*2f4d0*/  IMAD.WIDE R224, R0, 0x4, R224 ;  /* 0x0000000400e07825 */ /* 0x000fc800078e02e0 */
[----:B------:R-:W-:Y:S01]  /*2f4e0*/  IMAD.WIDE R228, R0, 0x4, R228 ;  /* 0x0000000400e47825 */ /* 0x000fe200078e02e4 */
[----:B------:R1:W-:Y:S04]  /*2f4f0*/  STL.64 [R1+0xc98], R224 ;  /* 0x000c98e001007387 */ /* 0x0003e80000100a00 */
[----:B------:R3:W-:Y:S04]  /*2f500*/  LDGSTS.E [R222+0x18e00], [R224.64], !P2 ;  /* 0x18e00000e0de7fae */ /* 0x0007e8000d121848 */
[----:B------:R1:W-:Y:S04]  /*2f510*/  STL.64 [R1+0xcf0], R228 ;  /* 0x000cf0e401007387 */ /* 0x0003e80000100a00 */
[----:B------:R1:W-:Y:S04]  /*2f520*/  LDGSTS.E [R252+0x1a800], [R228.64], !P3 ;  /* 0x1a800000e4fc7fae */ /* 0x0003e8000d921848 */
[----:B---3--:R-:W3:Y:S04]  /*2f530*/  LDL.LU.64 R222, [R1+0x8c8] ;  /* 0x0008c80001de7983 */ /* 0x008ee80000300a00 */
[----:B-1----:R-:W3:Y:S04]  /*2f540*/  LDL.LU.64 R224, [R1+0x2d0] ;  /* 0x0002d00001e07983 */ /* 0x002ee80000300a00 */
[----:B------:R-:W3:Y:S04]  /*2f550*/  LDL.LU.64 R226, [R1+0x2c0] ;  /* 0x0002c00001e27983 */ /* 0x000ee80000300a00 */
[----:B------:R-:W3:Y:S01]  /*2f560*/  LDL.LU.64 R228, [R1+0x2a0] ;  /* 0x0002a00001e47983 */ /* 0x000ee20000300a00 */
[----:B------:R-:W-:Y:S01]  /*2f570*/  ISETP.GE.U32.AND P2, PT, R232, 0x7ffffd33, PT ;  /* 0x7ffffd33e800780c */ /* 0x000fe20003f46070 */
[----:B----4-:R-:W-:-:S05]  /*2f580*/  IMAD.WIDE R218, R0, 0x4, R218 ;  /* 0x0000000400da7825 */ /* 0x010fca00078e02da */
[----:B------:R1:W-:Y:S01]  /*2f590*/  LDGSTS.E [R236+0x1aa00], [R218.64], !P3 ;  /* 0x1aa00000daec7fae */ /* 0x0003e2000d921848 */
[----:B------:R-:W-:-:S04]  /*2f5a0*/  IMAD.WIDE R220, R0, 0x4, R220 ;  /* 0x0000000400dc7825 */ /* 0x000fc800078e02dc */
[C---:B------:R-:W-:Y:S01]  /*2f5b0*/  IMAD.WIDE R242, R0.reuse, 0x4, R230 ;  /* 0x0000000400f27825 */ /* 0x040fe200078e02e6 */
[----:B------:R4:W-:Y:S04]  /*2f5c0*/  LDGSTS.E [R244+0x1ac00], [R220.64], !P3 ;  /* 0x1ac00000dcf47fae */ /* 0x0009e8000d921848 */
[----:B------:R-:W3:Y:S04]  /*2f5d0*/  LDL.LU.64 R230, [R1+0x290] ;  /* 0x0002900001e67983 */ /* 0x000ee80000300a00 */
[----:B------:R1:W-:Y:S04]  /*2f5e0*/  STL.64 [R1+0xcf8], R218 ;  /* 0x000cf8da01007387 */ /* 0x0003e80000100a00 */
[----:B------:R-:W3:Y:S04]  /*2f5f0*/  LDL.LU.64 R232, [R1+0x48] ;  /* 0x0000480001e87983 */ /* 0x000ee80000300a00 */
[----:B------:R4:W-:Y:S04]  /*2f600*/  STL.64 [R1+0xd00], R220 ;  /* 0x000d00dc01007387 */ /* 0x0009e80000100a00 */
[----:B------:R-:W3:Y:S04]  /*2f610*/  LDL.LU.64 R234, [R1+0x40] ;  /* 0x0000400001ea7983 */ /* 0x000ee80000300a00 */
[----:B------:R-:W-:Y:S04]  /*2f620*/  STL.64 [R1+0xd08], R242 ;  /* 0x000d08f201007387 */ /* 0x000fe80000100a00 */
[----:B-1----:R-:W3:Y:S04]  /*2f630*/  LDL.LU.64 R218, [R1+0x1c98] ;  /* 0x001c980001da7983 */ /* 0x002ee80000300a00 */
[----:B------:R-:W3:Y:S01]  /*2f640*/  LDL.LU.64 R236, [R1+0x18] ;  /* 0x0000180001ec7983 */ /* 0x000ee20000300a00 */
[----:B--2---:R-:W-:-:S03]  /*2f650*/  IMAD.WIDE R238, R0, 0x4, R238 ;  /* 0x0000000400ee7825 */ /* 0x004fc600078e02ee */
[----:B----4-:R-:W2:Y:S04]  /*2f660*/  LDL.LU.64 R220, [R1+0x1c90] ;  /* 0x001c900001dc7983 */ /* 0x010ea80000300a00 */
[----:B------:R1:W-:Y:S01]  /*2f670*/  LDGSTS.E [R241+0x1ae00], [R242.64], !P3 ;  /* 0x1ae00000f2f17fae */ /* 0x0003e2000d921848 */
[----:B------:R-:W-:-:S03]  /*2f680*/  ISETP.GE.U32.AND P3, PT, R240, 0x7ffffd2f, PT ;  /* 0x7ffffd2ff000780c */ /* 0x000fc60003f66070 */
[----:B------:R4:W-:Y:S04]  /*2f690*/  STL.64 [R1+0xd70], R238 ;  /* 0x000d70ee01007387 */ /* 0x0009e80000100a00 */
[----:B------:R4:W-:Y:S04]  /*2f6a0*/  LDGSTS.E [R252+0x1c800], [R238.64], !P5 ;  /* 0x1c800000eefc7fae */ /* 0x0009e8000e921848 */
[----:B----4-:R-:W4:Y:S04]  /*2f6b0*/  LDL.LU.64 R238, [R1+0x10] ;  /* 0x0000100001ee7983 */ /* 0x010f280000300a00 */
[----:B-1----:R-:W2:Y:S04]  /*2f6c0*/  LDL.LU.64 R240, [R1+0x8] ;  /* 0x0000080001f07983 */ /* 0x002ea80000300a00 */
[----:B------:R-:W2:Y:S01]  /*2f6d0*/  LDL.LU.64 R242, [R1] ;  /* 0x0000000001f27983 */ /* 0x000ea20000300a00 */
[----:B------:R-:W-:-:S02]  /*2f6e0*/  IADD3 R244, R4, -0x256, RZ ;  /* 0xfffffdaa04f47810 */ /* 0x000fc40007ffe0ff */
[C---:B------:R-:W-:Y:S02]  /*2f6f0*/  IADD3 R4, R245.reuse, 0x100000, RZ ;  /* 0x00100000f5047810 */ /* 0x040fe40007ffe0ff */
[----:B------:R-:W-:Y:S01]  /*2f700*/  IADD3 R246, R245, 0x100000, RZ ;  /* 0x00100000f5f67810 */ /* 0x000fe20007ffe0ff */
[----:B---3--:R-:W-:-:S04]  /*2f710*/  IMAD.WIDE R222, R0, 0x4, R222 ;  /* 0x0000000400de7825 */ /* 0x008fc800078e02de */
[----:B------:R-:W-:-:S04]  /*2f720*/  IMAD.WIDE R224, R0, 0x4, R224 ;  /* 0x0000000400e07825 */ /* 0x000fc800078e02e0 */
[----:B------:R-:W-:-:S04]  /*2f730*/  IMAD.WIDE R226, R0, 0x4, R226 ;  /* 0x0000000400e27825 */ /* 0x000fc800078e02e2 */
[----:B------:R-:W-:Y:S01]  /*2f740*/  IMAD.WIDE R228, R0, 0x4, R228 ;  /* 0x0000000400e47825 */ /* 0x000fe200078e02e4 */
[----:B------:R-:W-:-:S05]  /*2f750*/  IADD3 R0, R245, 0x100000, RZ ;  /* 0x00100000f5007810 */ /* 0x000fca0007ffe0ff */
[----:B------:R1:W-:Y:S04]  /*2f760*/  LDGSTS.E [R0+0x1ca00], [R222.64], !P5 ;  /* 0x1ca00000de007fae */ /* 0x0003e8000e921848 */
[----:B------:R3:W-:Y:S04]  /*2f770*/  LDGSTS.E [R4+0x1cc00], [R224.64], !P5 ;  /* 0x1cc00000e0047fae */ /* 0x0007e8000e921848 */
[----:B------:R3:W-:Y:S01]  /*2f780*/  LDGSTS.E [R246+0x1ce00], [R226.64], !P5 ;  /* 0x1ce00000e2f67fae */ /* 0x0007e2000e921848 */
[----:B-1----:R-:W-:-:S03]  /*2f790*/  IMAD.MOV.U32 R0, RZ, RZ, c[0x0][0x188] ;  /* 0x00006200ff007624 */ /* 0x002fc600078e00ff */
[----:B------:R1:W-:Y:S01]  /*2f7a0*/  LDGSTS.E [R252+0x1e800], [R228.64], !P0 ;  /* 0x1e800000e4fc7fae */ /* 0x0003e2000c121848 */
[----:B------:R-:W-:Y:S01]  /*2f7b0*/  IMAD.SHL.U32 R0, R0, 0x80, RZ ;  /* 0x0000008000007824 */ /* 0x000fe200078e00ff */
[----:B---3--:R-:W-:Y:S02]  /*2f7c0*/  MOV R4, c[0x0][0x180] ;  /* 0x0000600000047a02 */ /* 0x008fe40000000f00 */
[----:B------:R3:W-:Y:S01]  /*2f7d0*/  STL.64 [R1+0xd78], R222 ;  /* 0x000d78de01007387 */ /* 0x0007e20000100a00 */
[----:B------:R-:W-:Y:S02]  /*2f7e0*/  ISETP.GE.U32.AND P5, PT, R244, 0x7ffffd2b, PT ;  /* 0x7ffffd2bf400780c */ /* 0x000fe40003fa6070 */
[----:B------:R-:W-:Y:S01]  /*2f7f0*/  IADD3 R244, R4, -0x25a, RZ ;  /* 0xfffffda604f47810 */ /* 0x000fe20007ffe0ff */
[----:B------:R1:W-:Y:S01]  /*2f800*/  STL.64 [R1+0xd80], R224 ;  /* 0x000d80e001007387 */ /* 0x0003e20000100a00 */
[----:B------:R-:W-:-:S03]  /*2f810*/  IADD3 R4, R245, 0x100000, RZ ;  /* 0x00100000f5047810 */ /* 0x000fc60007ffe0ff */
[----:B---3--:R-:W3:Y:S04]  /*2f820*/  LDL.LU.64 R222, [R1+0x1c88] ;  /* 0x001c880001de7983 */ /* 0x008ee80000300a00 */
[----:B------:R1:W-:Y:S04]  /*2f830*/  STL.64 [R1+0xd88], R226 ;  /* 0x000d88e201007387 */ /* 0x0003e80000100a00 */
[----:B-1----:R-:W3:Y:S04]  /*2f840*/  LDL.LU.64 R224, [R1+0x1c80] ;  /* 0x001c800001e07983 */ /* 0x002ee80000300a00 */
[----:B------:R-:W3:Y:S01]  /*2f850*/  LDL.LU.64 R226, [R1+0x1c78] ;  /* 0x001c780001e27983 */ /* 0x000ee20000300a00 */
[----:B------:R-:W-:-:S04]  /*2f860*/  IMAD.WIDE R230, R0, 0x4, R230 ;  /* 0x0000000400e67825 */ /* 0x000fc800078e02e6 */
[----:B------:R-:W-:-:S04]  /*2f870*/  IMAD.WIDE R232, R0, 0x4, R232 ;  /* 0x0000000400e87825 */ /* 0x000fc800078e02e8 */
[----:B------:R-:W-:-:S04]  /*2f880*/  IMAD.WIDE R234, R0, 0x4, R234 ;  /* 0x0000000400ea7825 */ /* 0x000fc800078e02ea */
[----:B------:R-:W-:Y:S01]  /*2f890*/  IMAD.WIDE R236, R0, 0x4, R236 ;  /* 0x0000000400ec7825 */ /* 0x000fe200078e02ec */
[----:B------:R-:W-:-:S05]  /*2f8a0*/  IADD3 R0, R245, 0x100000, RZ ;  /* 0x00100000f5007810 */ /* 0x000fca0007ffe0ff */
[----:B------:R1:W-:Y:S04]  /*2f8b0*/  LDGSTS.E [R0+0x1ea00], [R230.64], !P0 ;  /* 0x1ea00000e6007fae */ /* 0x0003e8000c121848 */
[----:B------:R1:W-:Y:S04]  /*2f8c0*/  STL.64 [R1+0xdd8], R228 ;  /* 0x000dd8e401007387 */ /* 0x0003e80000100a00 */
[----:B------:R4:W-:Y:S01]  /*2f8d0*/  LDGSTS.E [R4+0x1ec00], [R232.64], !P0 ;  /* 0x1ec00000e8047fae */ /* 0x0009e2000c121848 */
[----:B-1----:R-:W-:-:S03]  /*2f8e0*/  IMAD.MOV.U32 R0, RZ, RZ, c[0x0][0x188] ;  /* 0x00006200ff007624 */ /* 0x002fc600078e00ff */
[----:B------:R1:W-:Y:S01]  /*2f8f0*/  LDGSTS.E [R246+0x1ee00], [R234.64], !P0 ;  /* 0x1ee00000eaf67fae */ /* 0x0003e2000c121848 */
[----:B------:R-:W-:-:S03]  /*2f900*/  IMAD.SHL.U32 R0, R0, 0x80, RZ ;  /* 0x0000008000007824 */ /* 0x000fc600078e00ff */
[----:B------:R-:W3:Y:S01]  /*2f910*/  LDL.LU.64 R228, [R1+0x1c70] ;  /* 0x001c700001e47983 */ /* 0x000ee20000300a00 */
[----:B----4-:R-:W-:-:S03]  /*2f920*/  MOV R4, c[0x0][0x180] ;  /* 0x0000600000047a02 */ /* 0x010fc60000000f00 */
[----:B------:R4:W-:Y:S01]  /*2f930*/  STL.64 [R1+0xde0], R230 ;  /* 0x000de0e601007387 */ /* 0x0009e20000100a00 */
[----:B------:R-:W-:-:S03]  /*2f940*/  IMAD.WIDE R238, R0, 0x4, R238 ;  /* 0x0000000400ee7825 */ /* 0x000fc600078e02ee */
[----:B------:R1:W-:Y:S01]  /*2f950*/  STL.64 [R1+0xdf0], R232 ;  /* 0x000df0e801007387 */ /* 0x0003e20000100a00 */
[----:B--2---:R-:W-:Y:S01]  /*2f960*/  IMAD.WIDE R240, R0, 0x4, R240 ;  /* 0x0000000400f07825 */ /* 0x004fe200078e02f0 */
[----:B------:R-:W-:Y:S02]  /*2f970*/  ISETP.GE.U32.AND P0, PT, R244, 0x7ffffd27, PT ;  /* 0x7ffffd27f400780c */ /* 0x000fe40003f06070 */
[----:B------:R2:W-:Y:S01]  /*2f980*/  LDGSTS.E [R252+0x20800], [R236.64], !P4 ;  /* 0x20800000ecfc7fae */ /* 0x0005e2000e121848 */
[----:B------:R-:W-:-:S03]  /*2f990*/  IMAD.WIDE R242, R0, 0x4, R242 ;  /* 0x0000000400f27825 */ /* 0x000fc600078e02f2 */
[----:B----4-:R-:W4:Y:S01]  /*2f9a0*/  LDL.LU.64 R230, [R1+0x1c68] ;  /* 0x001c680001e67983 */ /* 0x010f220000300a00 */
[----:B-----5:R-:W-:Y:S01]  /*2f9b0*/  IMAD.WIDE R122, R0, 0x4, R122 ;  /* 0x00000004007a7825 */ /* 0x020fe200078e027a */
[----:B------:R-:W-:Y:S02]  /*2f9c0*/  IADD3 R0, R245, 0x100000, RZ ;  /* 0x00100000f5007810 */ /* 0x000fe40007ffe0ff */
[----:B------:R2:W-:Y:S01]  /*2f9d0*/  STL.64 [R1+0xdf8], R234 ;  /* 0x000df8ea01007387 */ /* 0x0005e20000100a00 */
[----:B------:R-:W-:-:S03]  /*2f9e0*/  IADD3 R244, R4, -0x25e, RZ ;  /* 0xfffffda204f47810 */ /* 0x000fc60007ffe0ff */
[----:B-1----:R-:W3:Y:S01]  /*2f9f0*/  LDL.LU.64 R232, [R1+0x1c60] ;  /* 0x001c600001e87983 */ /* 0x002ee20000300a00 */
[----:B------:R-:W-:-:S03]  /*2fa00*/  IADD3 R4, R245, 0x100000, RZ ;  /* 0x00100000f5047810 */ /* 0x000fc60007ffe0ff */
[----:B------:R1:W-:Y:S04]  /*2fa10*/  LDGSTS.E [R0+0x20a00], [R238.64], !P4 ;  /* 0x20a00000ee007fae */ /* 0x0003e8000e121848 */
[----:B--2---:R-:W2:Y:S04]  /*2fa20*/  LDL.LU.64 R234, [R1+0x1c58] ;  /* 0x001c580001ea7983 */ /* 0x004ea80000300a00 */
[----:B------:R1:W-:Y:S02]  /*2fa30*/  STL.64 [R1+0xe68], R236 ;  /* 0x000e68ec01007387 */ /* 0x0003e40000100a00 */
[----:B-1----:R-:W-:-:S02]  /*2fa40*/  IMAD.MOV.U32 R0, RZ, RZ, c[0x0][0x188] ;  /* 0x00006200ff007624 */ /* 0x002fc400078e00ff */
[----:B------:R1:W-:Y:S04]  /*2fa50*/  LDGSTS.E [R4+0x20c00], [R240.64], !P4 ;  /* 0x20c00000f0047fae */ /* 0x0003e8000e121848 */
[----:B------:R-:W2:Y:S04]  /*2fa60*/  LDL.LU.64 R236, [R1+0x1c50] ;  /* 0x001c500001ec7983 */ /* 0x000ea80000300a00 */
[----:B------:R1:W-:Y:S01]  /*2fa70*/  STL.64 [R1+0xe70], R238 ;  /* 0x000e70ee01007387 */ /* 0x0003e20000100a00 */
[----:B------:R-:W-:-:S03]  /*2fa80*/  IMAD.SHL.U32 R0, R0, 0x80, RZ ;  /* 0x0000008000007824 */ /* 0x000fc600078e00ff */
[----:B------:R1:W-:Y:S04]  /*2fa90*/  STL.64 [R1+0xe78], R240 ;  /* 0x000e78f001007387 */ /* 0x0003e80000100a00 */
[----:B------:R1:W-:Y:S04]  /*2faa0*/  LDGSTS.E [R246+0x20e00], [R242.64], !P4 ;  /* 0x20e00000f2f67fae */ /* 0x0003e8000e121848 */
[----:B-1----:R-:W2:Y:S04]  /*2fab0*/  LDL.LU.64 R238, [R1+0x1c48] ;  /* 0x001c480001ee7983 */ /* 0x002ea80000300a00 */
[----:B------:R1:W-:Y:S01]  /*2fac0*/  STL.64 [R1+0xe88], R242 ;  /* 0x000e88f201007387 */ /* 0x0003e20000100a00 */
[----:B------:R-:W-:-:S03]  /*2fad0*/  ISETP.GE.U32.AND P4, PT, R244, 0x7ffffd23, PT ;  /* 0x7ffffd23f400780c */ /* 0x000fc60003f86070 */
[----:B------:R-:W2:Y:S04]  /*2fae0*/  LDL.LU.64 R240, [R1+0x1c40] ;  /* 0x001c400001f07983 */ /* 0x000ea80000300a00 */
[----:B------:R1:W-:Y:S04]  /*2faf0*/  LDGSTS.E [R252+0x22800], [R122.64], !P1 ;  /* 0x228000007afc7fae */ /* 0x0003e8000c921848 */
[----:B-1----:R-:W2:Y:S04]  /*2fb00*/  LDL.LU.64 R242, [R1+0x1c38] ;  /* 0x001c380001f27983 */ /* 0x002ea80000300a00 */
[----:B------:R1:W-:Y:S02]  /*2fb10*/  STL.64 [R1+0xee8], R122 ;  /* 0x000ee87a01007387 */ /* 0x0003e40000100a00 */
[----:B-1----:R-:W-:-:S02]  /*2fb20*/  IADD3 R123, R245, 0x100000, RZ ;  /* 0x00100000f57b7810 */ /* 0x002fc40007ffe0ff */
[----:B------:R-:W-:Y:S01]  /*2fb30*/  IADD3 R122, R245, 0x100000, RZ ;  /* 0x00100000f57a7810 */ /* 0x000fe20007ffe0ff */
[----:B------:R-:W-:-:S04]  /*2fb40*/  IMAD.WIDE R244, R0, 0x4, R120 ;  /* 0x0000000400f47825 */ /* 0x000fc800078e0278 */
[C---:B------:R-:W-:Y:S01]  /*2fb50*/  IMAD.WIDE R120, R0.reuse, 0x4, R118 ;  /* 0x0000000400787825 */ /* 0x040fe200078e0276 */
[----:B------:R1:W-:Y:S04]  /*2fb60*/  LDGSTS.E [R252+0x22a00], [R244.64], !P1 ;  /* 0x22a00000f4fc7fae */ /* 0x0003e8000c921848 */
[----:B------:R-:W1:Y:S01]  /*2fb70*/  S2R R119, SR_TID.X ;  /* 0x0000000000777919 */ /* 0x000e620000002100 */
[----:B------:R-:W-:Y:S01]  /*2fb80*/  LOP3.LUT R118, R247, 0x20, RZ, 0x3c, !PT ;  /* 0x00000020f7767812 */ /* 0x000fe200078e3cff */
[C---:B------:R-:W-:Y:S02]  /*2fb90*/  IMAD.WIDE R246, R0.reuse, 0x4, R116 ;  /* 0x0000000400f67825 */ /* 0x040fe400078e0274 */
[----:B------:R1:W-:Y:S01]  /*2fba0*/  LDGSTS.E [R123+0x22c00], [R120.64], !P1 ;  /* 0x22c00000787b7fae */ /* 0x0003e2000c921848 */
[----:B------:R-:W-:Y:S01]  /*2fbb0*/  MOV R4, c[0x0][0x180] ;  /* 0x0000600000047a02 */ /* 0x000fe20000000f00 */
[----:B------:R-:W-:Y:S01]  /*2fbc0*/  IMAD.WIDE R114, R0, 0x4, R114 ;  /* 0x0000000400727825 */ /* 0x000fe200078e0272 */
[----:B------:R-:W-:Y:S01]  /*2fbd0*/  IADD3 R116, R118, 0x100000, RZ ;  /* 0x0010000076747810 */ /* 0x000fe20007ffe0ff */
[----:B------:R1:W-:Y:S04]  /*2fbe0*/  STL.64 [R1+0xef0], R244 ;  /* 0x000ef0f401007387 */ /* 0x0003e80000100a00 */
[----:B------:R1:W-:Y:S02]  /*2fbf0*/  LDGSTS.E [R122+0x22e00], [R246.64], !P1 ;  /* 0x22e00000f67a7fae */ /* 0x0003e4000c921848 */
[----:B-1----:R-:W-:-:S02]  /*2fc00*/  LOP3.LUT R119, R119, 0x7f, RZ, 0xc0, !PT ;  /* 0x0000007f77777812 */ /* 0x002fc400078ec0ff */
[----:B------:R1:W-:Y:S03]  /*2fc10*/  STL.64 [R1+0xef8], R120 ;  /* 0x000ef87801007387 */ /* 0x0003e60000100a00 */
[----:B------:R-:W-:Y:S01]  /*2fc20*/  IMAD.SHL.U32 R123, R119, 0x4, RZ ;  /* 0x00000004777b7824 */ /* 0x000fe200078e00ff */
[----:B------:R1:W-:Y:S04]  /*2fc30*/  STL.64 [R1+0xf00], R246 ;  /* 0x000f00f601007387 */ /* 0x0003e80000100a00 */
[----:B------:R-:W-:Y:S01]  /*2fc40*/  LOP3.LUT R122, R123, 0x20, RZ, 0x3c, !PT ;  /* 0x000000207b7a7812 */ /* 0x000fe200078e3cff */
[----:B------:R-:W2:Y:S01]  /*2fc50*/  LDL.LU.64 R244, [R1+0x1c30] ;  /* 0x001c300001f47983 */ /* 0x000ea20000300a00 */
[----:B-1----:R-:W-:Y:S01]  /*2fc60*/  IADD3 R121, R4, -0x262, RZ ;  /* 0xfffffd9e04797810 */ /* 0x002fe20007ffe0ff */
[----:B------:R-:W-:-:S02]  /*2fc70*/  IMAD.WIDE R112, R0, 0x4, R112 ;  /* 0x0000000400707825 */ /* 0x000fc400078e0270 */
[----:B------:R1:W-:Y:S01]  /*2fc80*/  LDGSTS.E [R116+0x24800], [R114.64], !P6 ;  /* 0x2480000072747fae */ /* 0x0003e2000f121848 */
[----:B------:R-:W-:Y:S01]  /*2fc90*/  ISETP.GE.U32.AND P1, PT, R121, 0x7ffffd1f, PT ;  /* 0x7ffffd1f7900780c */ /* 0x000fe20003f26070 */
[C---:B------:R-:W-:Y:S02]  /*2fca0*/  IMAD.WIDE R110, R0.reuse, 0x4, R110 ;  /* 0x00000004006e7825 */ /* 0x040fe400078e026e */
[----:B------:R1:W-:Y:S02]  /*2fcb0*/  STL.64 [R1+0xf88], R114 ;  /* 0x000f887201007387 */ /* 0x0003e40000100a00 */
[----:B------:R-:W-:Y:S01]  /*2fcc0*/  IMAD.WIDE R120, R0, 0x4, R108 ;  /* 0x0000000400787825 */ /* 0x000fe200078e026c */
[C---:B------:R-:W-:Y:S01]  /*2fcd0*/  IADD3 R108, R122.reuse, 0x100000, RZ ;  /* 0x001000007a6c7810 */ /* 0x040fe20007ffe0ff */
[----:B------:R-:W2:Y:S01]  /*2fce0*/  LDL.LU.64 R246, [R1+0x1c28] ;  /* 0x001c280001f67983 */ /* 0x000ea20000300a00 */
[----:B-1----:R-:W-:Y:S01]  /*2fcf0*/  IADD3 R116, R122, 0x100000, RZ ;  /* 0x001000007a747810 */ /* 0x002fe20007ffe0ff */
[----:B------:R-:W-:Y:S01]  /*2fd00*/  IMAD.WIDE R106, R0, 0x4, R106 ;  /* 0x00000004006a7825 */ /* 0x000fe200078e026a */
[----:B------:R-:W-:-:S02]  /*2fd10*/  IADD3 R115, R122, 0x100000, RZ ;  /* 0x001000007a737810 */ /* 0x000fc40007ffe0ff */
[----:B------:R-:W-:Y:S01]  /*2fd20*/  IADD3 R114, R122, 0x100000, RZ ;  /* 0x001000007a727810 */ /* 0x000fe20007ffe0ff */
[----:B------:R-:W-:Y:S01]  /*2fd30*/  STL.64 [R1+0xf90], R112 ;  /* 0x000f907001007387 */ /* 0x000fe20000100a00 */
[----:B------:R-:W-:-:S03]  /*2fd40*/  IMAD.WIDE R104, R0, 0x4, R104 ;  /* 0x0000000400687825 */ /* 0x000fc600078e0268 */
[----:B------:R1:W-:Y:S01]  /*2fd50*/  LDGSTS.E [R116+0x24a00], [R112.64], !P6 ;  /* 0x24a0000070747fae */ /* 0x0003e2000f121848 */
[----:B------:R-:W-:-:S03]  /*2fd60*/  IMAD.WIDE R102, R0, 0x4, R102 ;  /* 0x0000000400667825 */ /* 0x000fc600078e0266 */
[----:B------:R1:W-:Y:S04]  /*2fd70*/  STL.64 [R1+0xf98], R110 ;  /* 0x000f986e01007387 */ /* 0x0003e80000100a00 */
[----:B------:R1:W-:Y:S04]  /*2fd80*/  LDGSTS.E [R115+0x24c00], [R110.64], !P6 ;  /* 0x24c000006e737fae */ /* 0x0003e8000f121848 */
[----:B------:R-:W-:Y:S04]  /*2fd90*/  STL.64 [R1+0xfa0], R120 ;  /* 0x000fa07801007387 */ /* 0x000fe80000100a00 */
[----:B------:R2:W-:Y:S01]  /*2fda0*/  LDGSTS.E [R114+0x24e00], [R120.64], !P6 ;  /* 0x24e0000078727fae */ /* 0x0005e2000f121848 */
[----:B------:R-:W-:-:S03]  /*2fdb0*/  IMAD.WIDE R98, R0, 0x4, R98 ;  /* 0x0000000400627825 */ /* 0x000fc600078e0262 */
[----:B------:R1:W-:Y:S02]  /*2fdc0*/  STL.64 [R1+0x1008], R106 ;  /* 0x0010086a01007387 */ /* 0x0003e40000100a00 */
[----:B-1----:R-:W-:Y:S02]  /*2fdd0*/  IMAD.WIDE R110, R0, 0x4, R100 ;  /* 0x00000004006e7825 */ /* 0x002fe400078e0264 */
[----:B------:R1:W-:Y:S01]  /*2fde0*/  LDGSTS.E [R108+0x26800], [R106.64], !P2 ;  /* 0x268000006a6c7fae */ /* 0x0003e2000d121848 */
[----:B------:R-:W-:-:S03]  /*2fdf0*/  IADD3 R100, R122, 0x100000, RZ ;  /* 0x001000007a647810 */ /* 0x000fc60007ffe0ff */
[----:B------:R-:W-:Y:S01]  /*2fe00*/  STL.64 [R1+0x1010], R104 ;  /* 0x0010106801007387 */ /* 0x000fe20000100a00 */
[----:B------:R-:W-:-:S03]  /*2fe10*/  IMAD.WIDE R96, R0, 0x4, R96 ;  /* 0x0000000400607825 */ /* 0x000fc600078e0260 */
[----:B------:R2:W-:Y:S01]  /*2fe20*/  LDGSTS.E [R108+0x26a00], [R104.64], !P2 ;  /* 0x26a00000686c7fae */ /* 0x0005e2000d121848 */
[C---:B-1----:R-:W-:Y:S02]  /*2fe30*/  IADD3 R107, R122.reuse, 0x100000, RZ ;  /* 0x001000007a6b7810 */ /* 0x042fe40007ffe0ff */
[----:B------:R-:W-:Y:S01]  /*2fe40*/  IADD3 R106, R122, 0x100000, RZ ;  /* 0x001000007a6a7810 */ /* 0x000fe20007ffe0ff */
[----:B------:R1:W-:Y:S01]  /*2fe50*/  STL.64 [R1+0x1018], R102 ;  /* 0x0010186601007387 */ /* 0x0003e20000100a00 */
[----:B------:R-:W-:-:S03]  /*2fe60*/  IMAD.WIDE R94, R0, 0x4, R94 ;  /* 0x00000004005e7825 */ /* 0x000fc600078e025e */
        /* <DEDUP_REMOVED lines=34> */
[----:B------:R4:W-:Y:S01]  /*30090*/  STL.64 [R1+0x1168], R82 ;  /* 0x0011685201007387 */ /* 0x0009e20000100a00 */
[----:B-1----:R-:W-:-:S03]  /*300a0*/  IMAD.WIDE R86, R0, 0x4, R76 ;  /* 0x0000000400567825 */ /* 0x002fc600078e024c */
[----:B------:R4:W-:Y:S01]  /*300b0*/  LDGSTS.E [R84+0x2c800], [R82.64], !P0 ;  /* 0x2c80000052547fae */ /* 0x0009e2000c121848 */
[----:B------:R-:W-:-:S03]  /*300c0*/  IADD3 R76, R122, 0x100000, RZ ;  /* 0x001000007a4c7810 */ /* 0x000fc60007ffe0ff */
[----:B------:R-:W-:Y:S01]  /*300d0*/  STL.64 [R1+0x1170], R80 ;  /* 0x0011705001007387 */ /* 0x000fe20000100a00 */
[----:B------:R-:W-:-:S03]  /*300e0*/  IADD3 R117, R4, -0x266, RZ ;  /* 0xfffffd9a04757810 */ /* 0x000fc60007ffe0ff */
[----:B------:R1:W-:Y:S01]  /*300f0*/  LDGSTS.E [R84+0x2ca00], [R80.64], !P0 ;  /* 0x2ca0000050547fae */ /* 0x0003e2000c121848 */
[C---:B----4-:R-:W-:Y:S02]  /*30100*/  IADD3 R83, R122.reuse, 0x100000, RZ ;  /* 0x001000007a537810 */ /* 0x050fe40007ffe0ff */
[----:B------:R-:W-:Y:S01]  /*30110*/  IADD3 R82, R122, 0x100000, RZ ;  /* 0x001000007a527810 */ /* 0x000fe20007ffe0ff */
[----:B------:R4:W-:Y:S01]  /*30120*/  STL.64 [R1+0x1178], R78 ;  /* 0x0011784e01007387 */ /* 0x0009e20000100a00 */
[----:B------:R-:W-:-:S03]  /*30130*/  IMAD.WIDE R72, R0, 0x4, R72 ;  /* 0x0000000400487825 */ /* 0x000fc600078e0248 */
[----:B------:R4:W-:Y:S01]  /*30140*/  LDGSTS.E [R83+0x2cc00], [R78.64], !P0 ;  /* 0x2cc000004e537fae */ /* 0x0009e2000c121848 */
[----:B------:R-:W-:-:S03]  /*30150*/  IMAD.WIDE R70, R0, 0x4, R70 ;  /* 0x0000000400467825 */ /* 0x000fc600078e0246 */
[----:B------:R-:W-:Y:S04]  /*30160*/  STL.64 [R1+0x1180], R86 ;  /* 0x0011805601007387 */ /* 0x000fe80000100a00 */
[----:B------:R1:W-:Y:S01]  /*30170*/  LDGSTS.E [R82+0x2ce00], [R86.64], !P0 ;  /* 0x2ce0000056527fae */ /* 0x0003e2000c121848 */
[----:B------:R-:W-:-:S03]  /*30180*/  ISETP.GE.U32.AND P6, PT, R117, 0x7ffffd1b, PT ;  /* 0x7ffffd1b7500780c */ /* 0x000fc60003fc6070 */
[----:B------:R1:W-:Y:S01]  /*30190*/  STL.64 [R1+0x15d8], R74 ;  /* 0x0015d84a01007387 */ /* 0x0003e20000100a00 */
[----:B----4-:R-:W-:-:S03]  /*301a0*/  IMAD.WIDE R78, R0, 0x4, R68 ;  /* 0x00000004004e7825 */ /* 0x010fc600078e0244 */
[----:B------:R1:W-:Y:S01]  /*301b0*/  LDGSTS.E [R76+0x2e800], [R74.64], !P4 ;  /* 0x2e8000004a4c7fae */ /* 0x0003e2000e121848 */
[----:B------:R-:W-:Y:S01]  /*301c0*/  IADD3 R68, R122, 0x100000, RZ ;  /* 0x001000007a447810 */ /* 0x000fe20007ffe0ff */
[----:B------:R-:W-:Y:S02]  /*301d0*/  IMAD.WIDE R66, R0, 0x4, R66 ;  /* 0x0000000400427825 */ /* 0x000fe400078e0242 */
[----:B------:R-:W-:Y:S01]  /*301e0*/  STL.64 [R1+0x15e0], R72 ;  /* 0x0015e04801007387 */ /* 0x000fe20000100a00 */
[----:B------:R-:W-:-:S03]  /*301f0*/  IADD3 R109, R4, -0x26a, RZ ;  /* 0xfffffd96046d7810 */ /* 0x000fc60007ffe0ff */
[----:B------:R4:W-:Y:S01]  /*30200*/  LDGSTS.E [R76+0x2ea00], [R72.64], !P4 ;  /* 0x2ea00000484c7fae */ /* 0x0009e2000e121848 */
[C---:B-1----:R-:W-:Y:S02]  /*30210*/  IADD3 R75, R122.reuse, 0x100000, RZ ;  /* 0x001000007a4b7810 */ /* 0x042fe40007ffe0ff */
        /* <DEDUP_REMOVED lines=9> */
[----:B-1----:R-:W-:-:S03]  /*302b0*/  IMAD.WIDE R70, R0, 0x4, R60 ;  /* 0x0000000400467825 */ /* 0x002fc600078e023c */
[----:B------:R3:W-:Y:S01]  /*302c0*/  LDGSTS.E [R68+0x30800], [R66.64], !P1 ;  /* 0x3080000042447fae */ /* 0x0007e2000c921848 */
[----:B------:R-:W-:Y:S01]  /*302d0*/  IADD3 R60, R122, 0x100000, RZ ;  /* 0x001000007a3c7810 */ /* 0x000fe20007ffe0ff */
[----:B------:R-:W-:Y:S02]  /*302e0*/  IMAD.WIDE R58, R0, 0x4, R58 ;  /* 0x00000004003a7825 */ /* 0x000fe400078e023a */
[----:B------:R-:W-:Y:S01]  /*302f0*/  STL.64 [R1+0x16b0], R64 ;  /* 0x0016b04001007387 */ /* 0x000fe20000100a00 */
[----:B------:R-:W-:-:S03]  /*30300*/  IADD3 R101, R4, -0x26e, RZ ;  /* 0xfffffd9204657810 */ /* 0x000fc60007ffe0ff */
[----:B------:R1:W-:Y:S01]  /*30310*/  LDGSTS.E [R68+0x30a00], [R64.64], !P1 ;  /* 0x30a0000040447fae */ /* 0x0003e2000c921848 */
[C---:B---3--:R-:W-:Y:S02]  /*30320*/  IADD3 R67, R122.reuse, 0x100000, RZ ;  /* 0x001000007a437810 */ /* 0x048fe40007ffe0ff */
        /* <DEDUP_REMOVED lines=9> */
[----:B---3--:R-:W-:-:S03]  /*303c0*/  IMAD.WIDE R62, R0, 0x4, R52 ;  /* 0x00000004003e7825 */ /* 0x008fc600078e0234 */
        /* <DEDUP_REMOVED lines=37> */
[----:B------:R-:W-:Y:S04]  /*30620*/  STL.64 [R1+0x1960], R40 ;  /* 0x0019602801007387 */ /* 0x000fe80000100a00 */
        /* <DEDUP_REMOVED lines=15> */
[----:B------:R-:W-:-:S03]  /*30720*/  IMAD.WIDE R24, R0, 0x4, R24 ;  /* 0x0000000400187825 */ /* 0x000fc600078e0218 */
[----:B------:R1:W-:Y:S01]  /*30730*/  LDGSTS.E [R36+0x38a00], [R32.64], !P5 ;  /* 0x38a0000020247fae */ /* 0x0003e2000e921848 */
[C---:B--2---:R-:W-:Y:S02]  /*30740*/  IADD3 R35, R122.reuse, 0x100000, RZ ;  /* 0x001000007a237810 */ /* 0x044fe40007ffe0ff */
        /* <DEDUP_REMOVED lines=8> */
[----:B--2---:R-:W-:-:S03]  /*307d0*/  IMAD.WIDE R30, R0, 0x4, R20 ;  /* 0x00000004001e7825 */ /* 0x004fc600078e0214 */
[----:B------:R1:W-:Y:S01]  /*307e0*/  LDGSTS.E [R28+0x3a800], [R26.64], !P0 ;  /* 0x3a8000001a1c7fae */ /* 0x0003e2000c121848 */
[----:B------:R-:W-:-:S03]  /*307f0*/  IMAD.WIDE R16, R0, 0x4, R16 ;  /* 0x0000000400107825 */ /* 0x000fc600078e0210 */
[----:B------:R-:W-:Y:S01]  /*30800*/  STL.64 [R1+0x19e0], R24 ;  /* 0x0019e01801007387 */ /* 0x000fe20000100a00 */
[----:B------:R-:W-:-:S03]  /*30810*/  IMAD.WIDE R14, R0, 0x4, R14 ;  /* 0x00000004000e7825 */ /* 0x000fc600078e020e */
[----:B------:R2:W-:Y:S01]  /*30820*/  LDGSTS.E [R28+0x3aa00], [R24.64], !P0 ;  /* 0x3aa00000181c7fae */ /* 0x0005e2000c121848 */
[----:B-1----:R-:W-:-:S03]  /*30830*/  IADD3 R27, R122, 0x100000, RZ ;  /* 0x001000007a1b7810 */ /* 0x002fc60007ffe0ff */
[----:B------:R1:W-:Y:S01]  /*30840*/  STL.64 [R1+0x19e8], R22 ;  /* 0x0019e81601007387 */ /* 0x0003e20000100a00 */
[----:B------:R-:W-:-:S03]  /*30850*/  IMAD.WIDE R10, R0, 0x4, R10 ;  /* 0x00000004000a7825 */ /* 0x000fc600078e020a */
[----:B------:R1:W-:Y:S04]  /*30860*/  LDGSTS.E [R27+0x3ac00], [R22.64], !P0 ;  /* 0x3ac00000161b7fae */ /* 0x0003e8000c121848 */
[----:B------:R-:W-:Y:S04]  /*30870*/  STL.64 [R1+0x19f0], R30 ;  /* 0x0019f01e01007387 */ /* 0x000fe80000100a00 */
[----:B------:R2:W-:Y:S01]  /*30880*/  STL.64 [R1+0x1a18], R18 ;  /* 0x001a181201007387 */ /* 0x0005e20000100a00 */
[----:B-1----:R-:W-:-:S03]  /*30890*/  IMAD.WIDE R22, R0, 0x4, R12 ;  /* 0x0000000400167825 */ /* 0x002fc600078e020c */
[----:B------:R-:W3:Y:S04]  /*308a0*/  LDL.LU.64 R116, [R1+0x230] ;  /* 0x0002300001747983 */ /* 0x000ee80000300a00 */
[----:B------:R1:W-:Y:S04]  /*308b0*/  STL.64 [R1+0x1a20], R16 ;  /* 0x001a201001007387 */ /* 0x0003e80000100a00 */
[----:B------:R-:W-:Y:S04]  /*308c0*/  STL.64 [R1+0x1a28], R14 ;  /* 0x001a280e01007387 */ /* 0x000fe80000100a00 */
[----:B------:R-:W-:Y:S04]  /*308d0*/  STL.64 [R1+0x1a30], R22 ;  /* 0x001a301601007387 */ /* 0x000fe80000100a00 */
[----:B------:R-:W4:Y:S04]  /*308e0*/  LDL.LU.64 R114, [R1+0x228] ;  /* 0x0002280001727983 */ /* 0x000f280000300a00 */
[----:B------:R1:W-:Y:S04]  /*308f0*/  STL.64 [R1+0x1a58], R10 ;  /* 0x001a580a01007387 */ /* 0x0003e80000100a00 */
[----:B------:R-:W4:Y:S04]  /*30900*/  LDL.LU.64 R110, [R1+0x220] ;  /* 0x00022000016e7983 */ /* 0x000f280000300a00 */
[----:B------:R-:W4:Y:S04]  /*30910*/  LDL.LU.64 R112, [R1+0x218] ;  /* 0x0002180001707983 */ /* 0x000f280000300a00 */
[----:B------:R-:W4:Y:S01]  /*30920*/  LDL.LU.64 R120, [R1+0x208] ;  /* 0x0002080001787983 */ /* 0x000f220000300a00 */
[----:B------:R-:W-:-:S04]  /*30930*/  IADD3 R77, R4, -0x27a, RZ ;  /* 0xfffffd86044d7810 */ /* 0x000fc80007ffe0ff */
[----:B------:R-:W-:Y:S02]  /*30940*/  ISETP.GE.U32.AND P4, PT, R77, 0x7ffffd07, PT ;  /* 0x7ffffd074d00780c */ /* 0x000fe40003f86070 */
[----:B------:R-:W-:Y:S02]  /*30950*/  IADD3 R69, R4, -0x27e, RZ ;  /* 0xfffffd8204457810 */ /* 0x000fe40007ffe0ff */
[C---:B------:R-:W-:Y:S02]  /*30960*/  IADD3 R26, R122.reuse, 0x100000, RZ ;  /* 0x001000007a1a7810 */ /* 0x040fe40007ffe0ff */
[----:B------:R-:W-:Y:S02]  /*30970*/  ISETP.GE.U32.AND P1, PT, R69, 0x7ffffd03, PT ;  /* 0x7ffffd034500780c */ /* 0x000fe40003f26070 */
[----:B------:R-:W-:Y:S01]  /*30980*/  IADD3 R20, R122, 0x100000, RZ ;  /* 0x001000007a147810 */ /* 0x000fe20007ffe0ff */
[----:B------:R1:W-:Y:S01]  /*30990*/  LDGSTS.E [R26+0x3ae00], [R30.64], !P0 ;  /* 0x3ae000001e1a7fae */ /* 0x0003e2000c121848 */
[----:B------:R-:W-:Y:S01]  /*309a0*/  IADD3 R61, R4, -0x203, RZ ;  /* 0xfffffdfd043d7810 */ /* 0x000fe20007ffe0ff */
[----:B------:R-:W-:-:S02]  /*309b0*/  IMAD.SHL.U32 R119, R119, 0x4, RZ ;  /* 0x0000000477777824 */ /* 0x000fc400078e00ff */
[----:B------:R2:W-:Y:S01]  /*309c0*/  LDGSTS.E [R20+0x3c800], [R18.64], !P4 ;  /* 0x3c80000012147fae */ /* 0x0005e2000e121848 */
[----:B------:R-:W-:Y:S02]  /*309d0*/  ISETP.GE.U32.AND P6, PT, R61, 0x7ffffd7e, PT ;  /* 0x7ffffd7e3d00780c */ /* 0x000fe40003fc6070 */
[----:B------:R-:W-:Y:S01]  /*309e0*/  IADD3 R12, R122, 0x100000, RZ ;  /* 0x001000007a0c7810 */ /* 0x000fe20007ffe0ff */
[----:B------:R1:W-:Y:S01]  /*309f0*/  LDGSTS.E [R20+0x3ca00], [R16.64], !P4 ;  /* 0x3ca0000010147fae */ /* 0x0003e2000e121848 */
[----:B------:R-:W-:Y:S01]  /*30a00*/  IMAD.WIDE R8, R0, 0x4, R8 ;  /* 0x0000000400087825 */ /* 0x000fe200078e0208 */
[----:B------:R-:W-:Y:S02]  /*30a10*/  LOP3.LUT R118, R119, 0x40, RZ, 0x3c, !PT ;  /* 0x0000004077767812 */ /* 0x000fe400078e3cff */
[C---:B--2---:R-:W-:Y:S02]  /*30a20*/  IADD3 R19, R122.reuse, 0x100000, RZ ;  /* 0x001000007a137810 */ /* 0x044fe40007ffe0ff */
[----:B------:R-:W-:Y:S01]  /*30a30*/  IADD3 R18, R122, 0x100000, RZ ;  /* 0x001000007a127810 */ /* 0x000fe20007ffe0ff */
[----:B------:R-:W-:-:S02]  /*30a40*/  IMAD.WIDE R6, R0, 0x4, R6 ;  /* 0x0000000400067825 */ /* 0x000fc400078e0206 */
[----:B------:R3:W-:Y:S02]  /*30a50*/  LDGSTS.E [R19+0x3cc00], [R14.64], !P4 ;  /* 0x3cc000000e137fae */ /* 0x0007e4000e121848 */
[----:B-1----:R-:W-:Y:S02]  /*30a60*/  IMAD.WIDE R16, R0, 0x4, R2 ;  /* 0x0000000400107825 */ /* 0x002fe400078e0202 */
[----:B------:R1:W-:Y:S01]  /*30a70*/  LDGSTS.E [R18+0x3ce00], [R22.64], !P4 ;  /* 0x3ce0000016127fae */ /* 0x0003e2000e121848 */
[----:B------:R-:W-:-:S03]  /*30a80*/  IADD3 R2, R118, 0x100000, RZ ;  /* 0x0010000076027810 */ /* 0x000fc60007ffe0ff */
[----:B------:R2:W-:Y:S04]  /*30a90*/  LDGSTS.E [R12+0x3e800], [R10.64], !P1 ;  /* 0x3e8000000a0c7fae */ /* 0x0005e8000c921848 */
[----:B------:R-:W-:Y:S01]  /*30aa0*/  STL.64 [R1+0x1a60], R8 ;  /* 0x001a600801007387 */ /* 0x000fe20000100a00 */
[----:B------:R-:W-:-:S03]  /*30ab0*/  IADD3 R13, R4, -0x21b, RZ ;  /* 0xfffffde5040d7810 */ /* 0x000fc60007ffe0ff */
[----:B------:R-:W-:Y:S01]  /*30ac0*/  STL.64 [R1+0x1a68], R6 ;  /* 0x001a680601007387 */ /* 0x000fe20000100a00 */
[----:B--2---:R-:W-:-:S03]  /*30ad0*/  IADD3 R11, R122, 0x100000, RZ ;  /* 0x001000007a0b7810 */ /* 0x004fc60007ffe0ff */
[----:B------:R-:W4:Y:S01]  /*30ae0*/  LDL.LU.64 R106, [R1+0x200] ;  /* 0x00020000016a7983 */ /* 0x000f220000300a00 */
[----:B------:R-:W-:-:S03]  /*30af0*/  IADD3 R10, R122, 0x100000, RZ ;  /* 0x001000007a0a7810 */ /* 0x000fc60007ffe0ff */
[----:B------:R4:W-:Y:S04]  /*30b00*/  STL.64 [R1+0x1a70], R16 ;  /* 0x001a701001007387 */ /* 0x0009e80000100a00 */
[----:B------:R1:W-:Y:S04]  /*30b10*/  LDGSTS.E [R12+0x3ea00], [R8.64], !P1 ;  /* 0x3ea00000080c7fae */ /* 0x0003e8000c921848 */
[----:B------:R-:W4:Y:S04]  /*30b20*/  LDL.LU.64 R102, [R1+0x1f8] ;  /* 0x0001f80001667983 */ /* 0x000f280000300a00 */
[----:B------:R1:W-:Y:S04]  /*30b30*/  LDGSTS.E [R11+0x3ec00], [R6.64], !P1 ;  /* 0x3ec00000060b7fae */ /* 0x0003e8000c921848 */
[----:B------:R-:W4:Y:S04]  /*30b40*/  LDL.LU.64 R104, [R1+0x1f0] ;  /* 0x0001f00001687983 */ /* 0x000f280000300a00 */
[----:B------:R4:W-:Y:S01]  /*30b50*/  LDGSTS.E [R10+0x3ee00], [R16.64], !P1 ;  /* 0x3ee00000100a7fae */ /* 0x0009e2000c921848 */
[----:B------:R-:W-:Y:S01]  /*30b60*/  ISETP.GE.U32.AND P1, PT, R13, 0x7ffffd66, PT ;  /* 0x7ffffd660d00780c */ /* 0x000fe20003f26070 */
[----:B---3--:R-:W-:-:S05]  /*30b70*/  IMAD.WIDE R14, R0, 0x4, R116 ;  /* 0x00000004000e7825 */ /* 0x008fca00078e0274 */
[----:B------:R3:W-:Y:S04]  /*30b80*/  STL.64 [R1+0x2d8], R14 ;  /* 0x0002d80e01007387 */ /* 0x0007e80000100a00 */
[----:B------:R3:W-:Y:S04]  /*30b90*/  LDGSTS.E [R2+0x1000], [R14.64], !P6 ;  /* 0x010000000e027fae */ /* 0x0007e8000f121848 */
[----:B------:R-:W2:Y:S01]  /*30ba0*/  LDL.LU.64 R116, [R1+0x1e8] ;  /* 0x0001e80001747983 */ /* 0x000ea20000300a00 */
[----:B----4-:R-:W-:-:S04]  /*30bb0*/  IMAD.WIDE R16, R0, 0x4, R114 ;  /* 0x0000000400107825 */ /* 0x010fc800078e0272 */
[C---:B---3--:R-:W-:Y:S01]  /*30bc0*/  IMAD.WIDE R14, R0.reuse, 0x4, R110 ;  /* 0x00000004000e7825 */ /* 0x048fe200078e026e */
[----:B------:R3:W-:Y:S03]  /*30bd0*/  STL.64 [R1+0x2d0], R16 ;  /* 0x0002d01001007387 */ /* 0x0007e60000100a00 */
[C---:B-1----:R-:W-:Y:S01]  /*30be0*/  IMAD.WIDE R12, R0.reuse, 0x4, R112 ;  /* 0x00000004000c7825 */ /* 0x042fe200078e0270 */
[----:B------:R1:W-:Y:S04]  /*30bf0*/  STL.64 [R1+0x2c0], R14 ;  /* 0x0002c00e01007387 */ /* 0x0003e80000100a00 */
[----:B------:R-:W4:Y:S04]  /*30c00*/  LDL.LU.64 R114, [R1+0x1e0] ;  /* 0x0001e00001727983 */ /* 0x000f280000300a00 */
[----:B------:R1:W-:Y:S04]  /*30c10*/  STL.64 [R1+0x2b8], R12 ;  /* 0x0002b80c01007387 */ /* 0x0003e80000100a00 */
[----:B------:R-:W4:Y:S04]  /*30c20*/  LDL.LU.64 R110, [R1+0x1d8] ;  /* 0x0001d800016e7983 */ /* 0x000f280000300a00 */
[----:B------:R-:W4:Y:S01]  /*30c30*/  LDL.LU.64 R112, [R1+0x1d0] ;  /* 0x0001d00001707983 */ /* 0x000f220000300a00 */
[----:B------:R-:W-:-:S05]  /*30c40*/  IMAD.WIDE R10, R0, 0x4, R120 ;  /* 0x00000004000a7825 */ /* 0x000fca00078e0278 */
[----:B------:R2:W-:Y:S04]  /*30c50*/  STL.64 [R1+0x2a8], R10 ;  /* 0x0002a80a01007387 */ /* 0x0005e80000100a00 */
[----:B------:R-:W4:Y:S01]  /*30c60*/  LDL.LU.64 R120, [R1+0x1c8] ;  /* 0x0001c80001787983 */ /* 0x000f220000300a00 */
[----:B------:R-:W-:Y:S02]  /*30c70*/  IADD3 R53, R4, -0x207, RZ ;  /* 0xfffffdf904357810 */ /* 0x000fe40007ffe0ff */
[C---:B------:R-:W-:Y:S02]  /*30c80*/  IADD3 R7, R118.reuse, 0x100000, RZ ;  /* 0x0010000076077810 */ /* 0x040fe40007ffe0ff */
[----:B------:R-:W-:Y:S02]  /*30c90*/  ISETP.GE.U32.AND P2, PT, R53, 0x7ffffd7a, PT ;  /* 0x7ffffd7a3500780c */ /* 0x000fe40003f46070 */
[C---:B------:R-:W-:Y:S01]  /*30ca0*/  IADD3 R6, R118.reuse, 0x100000, RZ ;  /* 0x0010000076067810 */ /* 0x040fe20007ffe0ff */
[----:B------:R3:W-:Y:S01]  /*30cb0*/  LDGSTS.E [R7+0x1200], [R16.64], !P6 ;  /* 0x0120000010077fae */ /* 0x0007e2000f121848 */
[----:B------:R-:W-:-:S03]  /*30cc0*/  IADD3 R3, R118, 0x100000, RZ ;  /* 0x0010000076037810 */ /* 0x000fc60007ffe0ff */
[----:B------:R1:W-:Y:S04]  /*30cd0*/  LDGSTS.E [R6+0x1400], [R14.64], !P6 ;  /* 0x014000000e067fae */ /* 0x0003e8000f121848 */
[----:B------:R1:W-:Y:S01]  /*30ce0*/  LDGSTS.E [R3+0x1600], [R12.64], !P6 ;  /* 0x016000000c037fae */ /* 0x0003e2000f121848 */
[----:B------:R-:W-:-:S03]  /*30cf0*/  IADD3 R45, R4, -0x20b, RZ ;  /* 0xfffffdf5042d7810 */ /* 0x000fc60007ffe0ff */
[----:B------:R2:W-:Y:S01]  /*30d00*/  LDGSTS.E [R2+0x3000], [R10.64], !P2 ;  /* 0x030000000a027fae */ /* 0x0005e2000d121848 */
[----:B---3--:R-:W-:-:S05]  /*30d10*/  IMAD.WIDE R16, R0, 0x4, R106 ;  /* 0x0000000400107825 */ /* 0x008fca00078e026a */
[----:B------:R4:W-:Y:S01]  /*30d20*/  STL.64 [R1+0x2a0], R16 ;  /* 0x0002a01001007387 */ /* 0x0009e20000100a00 */
[----:B-1----:R-:W-:-:S03]  /*30d30*/  IMAD.WIDE R14, R0, 0x4, R102 ;  /* 0x00000004000e7825 */ /* 0x002fc600078e0266 */
[----:B------:R4:W-:Y:S04]  /*30d40*/  LDGSTS.E [R7+0x3200], [R16.64], !P2 ;  /* 0x0320000010077fae */ /* 0x0009e8000d121848 */
[----:B------:R1:W-:Y:S01]  /*30d50*/  STL.64 [R1+0x290], R14 ;  /* 0x0002900e01007387 */ /* 0x0003e20000100a00 */
[----:B------:R-:W-:-:S03]  /*30d60*/  IMAD.WIDE R12, R0, 0x4, R104 ;  /* 0x00000004000c7825 */ /* 0x000fc600078e0268 */
[----:B------:R-:W2:Y:S04]  /*30d70*/  LDL.LU.64 R106, [R1+0x1c0] ;  /* 0x0001c000016a7983 */ /* 0x000ea80000300a00 */
[----:B------:R1:W-:Y:S04]  /*30d80*/  STL.64 [R1+0x288], R12 ;  /* 0x0002880c01007387 */ /* 0x0003e80000100a00 */
[----:B------:R-:W2:Y:S01]  /*30d90*/  LDL.LU.64 R102, [R1+0x1b8] ;  /* 0x0001b80001667983 */ /* 0x000ea20000300a00 */
[----:B------:R-:W-:-:S03]  /*30da0*/  ISETP.GE.U32.AND P3, PT, R45, 0x7ffffd76, PT ;  /* 0x7ffffd762d00780c */ /* 0x000fc60003f66070 */
[----:B------:R-:W2:Y:S04]  /*30db0*/  LDL.LU.64 R104, [R1+0x1b0] ;  /* 0x0001b00001687983 */ /* 0x000ea80000300a00 */
[----:B------:R1:W-:Y:S04]  /*30dc0*/  LDGSTS.E [R6+0x3400], [R14.64], !P2 ;  /* 0x034000000e067fae */ /* 0x0003e8000d121848 */
[----:B------:R1:W-:Y:S01]  /*30dd0*/  LDGSTS.E [R3+0x3600], [R12.64], !P2 ;  /* 0x036000000c037fae */ /* 0x0003e2000d121848 */
[----:B--2---:R-:W-:-:S05]  /*30de0*/  IMAD.WIDE R10, R0, 0x4, R116 ;  /* 0x00000004000a7825 */ /* 0x004fca00078e0274 */
[----:B------:R2:W-:Y:S04]  /*30df0*/  STL.64 [R1+0x230], R10 ;  /* 0x0002300a01007387 */ /* 0x0005e80000100a00 */
[----:B------:R-:W3:Y:S04]  /*30e00*/  LDL.LU.64 R116, [R1+0x1a8] ;  /* 0x0001a80001747983 */ /* 0x000ee80000300a00 */
[----:B------:R2:W-:Y:S01]  /*30e10*/  LDGSTS.E [R2+0x5000], [R10.64], !P3 ;  /* 0x050000000a027fae */ /* 0x0005e2000d921848 */
[----:B----4-:R-:W-:-:S04]  /*30e20*/  IMAD.WIDE R16, R0, 0x4, R114 ;  /* 0x0000000400107825 */ /* 0x010fc800078e0272 */
[C---:B-1----:R-:W-:Y:S01]  /*30e30*/  IMAD.WIDE R14, R0.reuse, 0x4, R110 ;  /* 0x00000004000e7825 */ /* 0x042fe200078e026e */
[----:B------:R1:W-:Y:S03]  /*30e40*/  STL.64 [R1+0x228], R16 ;  /* 0x0002281001007387 */ /* 0x0003e60000100a00 */
[C---:B------:R-:W-:Y:S01]  /*30e50*/  IMAD.WIDE R12, R0.reuse, 0x4, R112 ;  /* 0x00000004000c7825 */ /* 0x040fe200078e0270 */
[----:B------:R4:W-:Y:S04]  /*30e60*/  STL.64 [R1+0x220], R14 ;  /* 0x0002200e01007387 */ /* 0x0009e80000100a00 */
[----:B------:R-:W3:Y:S04]  /*30e70*/  LDL.LU.64 R114, [R1+0x1a0] ;  /* 0x0001a00001727983 */ /* 0x000ee80000300a00 */
[----:B------:R1:W-:Y:S04]  /*30e80*/  STL.64 [R1+0x218], R12 ;  /* 0x0002180c01007387 */ /* 0x0003e80000100a00 */
[----:B------:R-:W3:Y:S04]  /*30e90*/  LDL.LU.64 R110, [R1+0x198] ;  /* 0x00019800016e7983 */ /* 0x000ee80000300a00 */
[----:B------:R-:W3:Y:S01]  /*30ea0*/  LDL.LU.64 R112, [R1+0x190] ;  /* 0x0001900001707983 */ /* 0x000ee20000300a00 */
[----:B--2---:R-:W-:Y:S01]  /*30eb0*/  IMAD.WIDE R10, R0, 0x4, R120 ;  /* 0x00000004000a7825 */ /* 0x004fe200078e0278 */
[----:B------:R-:W-:-:S02]  /*30ec0*/  IADD3 R37, R4, -0x20f, RZ ;  /* 0xfffffdf104257810 */ /* 0x000fc40007ffe0ff */
[----:B------:R1:W-:Y:S04]  /*30ed0*/  LDGSTS.E [R7+0x5200], [R16.64], !P3 ;  /* 0x0520000010077fae */ /* 0x0003e8000d921848 */
[----:B------:R3:W-:Y:S04]  /*30ee0*/  STL.64 [R1+0x18], R10 ;  /* 0x0000180a01007387 */ /* 0x0007e80000100a00 */
[----:B------:R-:W2:Y:S01]  /*30ef0*/  LDL.LU.64 R120, [R1+0x188] ;  /* 0x0001880001787983 */ /* 0x000ea20000300a00 */
[----:B------:R-:W-:-:S03]  /*30f00*/  ISETP.GE.U32.AND P5, PT, R37, 0x7ffffd72, PT ;  /* 0x7ffffd722500780c */ /* 0x000fc60003fa6070 */
[----:B------:R4:W-:Y:S04]  /*30f10*/  LDGSTS.E [R6+0x5400], [R14.64], !P3 ;  /* 0x054000000e067fae */ /* 0x0009e8000d921848 */
[----:B------:R1:W-:Y:S01]  /*30f20*/  LDGSTS.E [R3+0x5600], [R12.64], !P3 ;  /* 0x056000000c037fae */ /* 0x0003e2000d921848 */
[----:B------:R-:W-:-:S05]  /*30f30*/  IADD3 R29, R4, -0x213, RZ ;  /* 0xfffffded041d7810 */ /* 0x000fca0007ffe0ff */
[----:B------:R3:W-:Y:S01]  /*30f40*/  LDGSTS.E [R2+0x7000], [R10.64], !P5 ;  /* 0x070000000a027fae */ /* 0x0007e2000e921848 */
[----:B------:R-:W-:Y:S01]  /*30f50*/  ISETP.GE.U32.AND P0, PT, R29, 0x7ffffd6e, PT ;  /* 0x7ffffd6e1d00780c */ /* 0x000fe20003f06070 */
[----:B-1----:R-:W-:-:S04]  /*30f60*/  IMAD.WIDE R16, R0, 0x4, R106 ;  /* 0x0000000400107825 */ /* 0x002fc800078e026a */
[C---:B----4-:R-:W-:Y:S01]  /*30f70*/  IMAD.WIDE R14, R0.reuse, 0x4, R102 ;  /* 0x00000004000e7825 */ /* 0x050fe200078e0266 */
[----:B------:R1:W-:Y:S03]  /*30f80*/  STL.64 [R1+0x10], R16 ;  /* 0x0000101001007387 */ /* 0x0003e60000100a00 */
[C---:B------:R-:W-:Y:S01]  /*30f90*/  IMAD.WIDE R12, R0.reuse, 0x4, R104 ;  /* 0x00000004000c7825 */ /* 0x040fe200078e0268 */
[----:B------:R4:W-:Y:S04]  /*30fa0*/  STL.64 [R1+0x1b8], R14 ;  /* 0x0001b80e01007387 */ /* 0x0009e80000100a00 */
[----:B------:R-:W2:Y:S04]  /*30fb0*/  LDL.LU.64 R106, [R1+0x180] ;  /* 0x00018000016a7983 */ /* 0x000ea80000300a00 */
[----:B------:R1:W-:Y:S04]  /*30fc0*/  STL.64 [R1+0x1b0], R12 ;  /* 0x0001b00c01007387 */ /* 0x0003e80000100a00 */
[----:B------:R-:W2:Y:S04]  /*30fd0*/  LDL.LU.64 R102, [R1+0x178] ;  /* 0x0001780001667983 */ /* 0x000ea80000300a00 */
[----:B------:R1:W-:Y:S04]  /*30fe0*/  LDGSTS.E [R7+0x7200], [R16.64], !P5 ;  /* 0x0720000010077fae */ /* 0x0003e8000e921848 */
[----:B------:R-:W2:Y:S04]  /*30ff0*/  LDL.LU.64 R104, [R1+0x170] ;  /* 0x0001700001687983 */ /* 0x000ea80000300a00 */
[----:B------:R4:W-:Y:S04]  /*31000*/  LDGSTS.E [R6+0x7400], [R14.64], !P5 ;  /* 0x074000000e067fae */ /* 0x0009e8000e921848 */
[----:B------:R1:W-:Y:S01]  /*31010*/  LDGSTS.E [R3+0x7600], [R12.64], !P5 ;  /* 0x076000000c037fae */ /* 0x0003e2000e921848 */
[----:B---3--:R-:W-:-:S05]  /*31020*/  IMAD.WIDE R10, R0, 0x4, R116 ;  /* 0x00000004000a7825 */ /* 0x008fca00078e0274 */
[----:B------:R2:W-:Y:S04]  /*31030*/  STL.64 [R1+0x1a8], R10 ;  /* 0x0001a80a01007387 */ /* 0x0005e80000100a00 */
[----:B------:R-:W3:Y:S04]  /*31040*/  LDL.LU.64 R116, [R1+0x168] ;  /* 0x0001680001747983 */ /* 0x000ee80000300a00 */
[----:B------:R2:W-:Y:S01]  /*31050*/  LDGSTS.E [R2+0x9000], [R10.64], !P0 ;  /* 0x090000000a027fae */ /* 0x0005e2000c121848 */
[----:B-1----:R-:W-:-:S04]  /*31060*/  IMAD.WIDE R16, R0, 0x4, R114 ;  /* 0x0000000400107825 */ /* 0x002fc800078e0272 */
[C---:B----4-:R-:W-:Y:S01]  /*31070*/  IMAD.WIDE R14, R0.reuse, 0x4, R110 ;  /* 0x00000004000e7825 */ /* 0x050fe200078e026e */
[----:B------:R1:W-:Y:S03]  /*31080*/  STL.64 [R1+0x1a0], R16 ;  /* 0x0001a01001007387 */ /* 0x0003e60000100a00 */
[C---:B------:R-:W-:Y:S01]  /*31090*/  IMAD.WIDE R12, R0.reuse, 0x4, R112 ;  /* 0x00000004000c7825 */ /* 0x040fe200078e0270 */
[----:B------:R4:W-:Y:S04]  /*310a0*/  STL.64 [R1+0x198], R14 ;  /* 0x0001980e01007387 */ /* 0x0009e80000100a00 */
[----:B------:R-:W3:Y:S04]  /*310b0*/  LDL.LU.64 R114, [R1+0x160] ;  /* 0x0001600001727983 */ /* 0x000ee80000300a00 */
[----:B------:R1:W-:Y:S04]  /*310c0*/  STL.64 [R1+0x190], R12 ;  /* 0x0001900c01007387 */ /* 0x0003e80000100a00 */
[----:B------:R-:W3:Y:S01]  /*310d0*/  LDL.LU.64 R110, [R1+0x158] ;  /* 0x00015800016e7983 */ /* 0x000ee20000300a00 */
[----:B--2---:R-:W-:-:S03]  /*310e0*/  IMAD.WIDE R10, R0, 0x4, R120 ;  /* 0x00000004000a7825 */ /* 0x004fc600078e0278 */
[----:B------:R-:W3:Y:S04]  /*310f0*/  LDL.LU.64 R112, [R1+0x150] ;  /* 0x0001500001707983 */ /* 0x000ee80000300a00 */
[----:B------:R3:W-:Y:S04]  /*31100*/  STL.64 [R1+0x188], R10 ;  /* 0x0001880a01007387 */ /* 0x0007e80000100a00 */
[----:B------:R-:W3:Y:S01]  /*31110*/  LDL.LU.64 R120, [R1+0x148] ;  /* 0x0001480001787983 */ /* 0x000ee20000300a00 */
[----:B------:R-:W-:-:S03]  /*31120*/  IADD3 R21, R4, -0x217, RZ ;  /* 0xfffffde904157810 */ /* 0x000fc60007ffe0ff */
[----:B------:R1:W-:Y:S01]  /*31130*/  LDGSTS.E [R7+0x9200], [R16.64], !P0 ;  /* 0x0920000010077fae */ /* 0x0003e2000c121848 */
[----:B------:R-:W-:-:S03]  /*31140*/  ISETP.GE.U32.AND P4, PT, R21, 0x7ffffd6a, PT ;  /* 0x7ffffd6a1500780c */ /* 0x000fc60003f86070 */
[----:B------:R4:W-:Y:S04]  /*31150*/  LDGSTS.E [R6+0x9400], [R14.64], !P0 ;  /* 0x094000000e067fae */ /* 0x0009e8000c121848 */
[----:B------:R1:W-:Y:S06]  /*31160*/  LDGSTS.E [R3+0x9600], [R12.64], !P0 ;  /* 0x096000000c037fae */ /* 0x0003ec000c121848 */
[----:B------:R3:W-:Y:S01]  /*31170*/  LDGSTS.E [R2+0xb000], [R10.64], !P4 ;  /* 0x0b0000000a027fae */ /* 0x0007e2000e121848 */
[----:B-1----:R-:W-:-:S04]  /*31180*/  IMAD.WIDE R16, R0, 0x4, R106 ;  /* 0x0000000400107825 */ /* 0x002fc800078e026a */
[C---:B----4-:R-:W-:Y:S01]  /*31190*/  IMAD.WIDE R14, R0.reuse, 0x4, R102 ;  /* 0x00000004000e7825 */ /* 0x050fe200078e0266 */
[----:B------:R1:W-:Y:S04]  /*311a0*/  STL.64 [R1+0x180], R16 ;  /* 0x0001801001007387 */ /* 0x0003e80000100a00 */
[----:B------:R4:W-:Y:S01]  /*311b0*/  STL.64 [R1+0x178], R14 ;  /* 0x0001780e01007387 */ /* 0x0009e20000100a00 */
[----:B------:R-:W-:-:S03]  /*311c0*/  IMAD.WIDE R12, R0, 0x4, R104 ;  /* 0x00000004000c7825 */ /* 0x000fc600078e0268 */
[----:B------:R-:W3:Y:S04]  /*311d0*/  LDL.LU.64 R106, [R1+0x140] ;  /* 0x00014000016a7983 */ /* 0x000ee80000300a00 */
[----:B------:R3:W-:Y:S04]  /*311e0*/  STL.64 [R1+0x170], R12 ;  /* 0x0001700c01007387 */ /* 0x0007e80000100a00 */
[----:B------:R-:W3:Y:S04]  /*311f0*/  LDL.LU.64 R102, [R1+0x138] ;  /* 0x0001380001667983 */ /* 0x000ee80000300a00 */
[----:B------:R1:W-:Y:S04]  /*31200*/  LDGSTS.E [R7+0xb200], [R16.64], !P4 ;  /* 0x0b20000010077fae */ /* 0x0003e8000e121848 */
[----:B------:R-:W3:Y:S04]  /*31210*/  LDL.LU.64 R104, [R1+0x130] ;  /* 0x0001300001687983 */ /* 0x000ee80000300a00 */
[----:B------:R4:W-:Y:S04]  /*31220*/  LDGSTS.E [R6+0xb400], [R14.64], !P4 ;  /* 0x0b4000000e067fae */ /* 0x0009e8000e121848 */
[----:B------:R3:W-:Y:S02]  /*31230*/  LDGSTS.E [R3+0xb600], [R12.64], !P4 ;  /* 0x0b6000000c037fae */ /* 0x0007e4000e121848 */
[----:B---3--:R-:W-:-:S05]  /*31240*/  IMAD.WIDE R10, R0, 0x4, R116 ;  /* 0x00000004000a7825 */ /* 0x008fca00078e0274 */
[----:B------:R3:W-:Y:S04]  /*31250*/  STL.64 [R1+0x168], R10 ;  /* 0x0001680a01007387 */ /* 0x0007e80000100a00 */
[----:B------:R-:W2:Y:S04]  /*31260*/  LDL.LU.64 R116, [R1+0x128] ;  /* 0x0001280001747983 */ /* 0x000ea80000300a00 */
[----:B------:R1:W-:Y:S02]  /*31270*/  LDGSTS.E [R2+0xd000], [R10.64], !P1 ;  /* 0x0d0000000a027fae */ /* 0x0003e4000c921848 */
[----:B-1----:R-:W-:-:S04]  /*31280*/  IMAD.WIDE R16, R0, 0x4, R114 ;  /* 0x0000000400107825 */ /* 0x002fc800078e0272 */
[C---:B----4-:R-:W-:Y:S01]  /*31290*/  IMAD.WIDE R14, R0.reuse, 0x4, R110 ;  /* 0x00000004000e7825 */ /* 0x050fe200078e026e */
[----:B------:R1:W-:Y:S03]  /*312a0*/  STL.64 [R1+0x160], R16 ;  /* 0x0001601001007387 */ /* 0x0003e60000100a00 */
[C---:B---3--:R-:W-:Y:S01]  /*312b0*/  IMAD.WIDE R12, R0.reuse, 0x4, R112 ;  /* 0x00000004000c7825 */ /* 0x048fe200078e0270 */
[----:B------:R3:W-:Y:S04]  /*312c0*/  STL.64 [R1+0x158], R14 ;  /* 0x0001580e01007387 */ /* 0x0007e80000100a00 */
[----:B------:R-:W4:Y:S04]  /*312d0*/  LDL.LU.64 R114, [R1+0x120] ;  /* 0x0001200001727983 */ /* 0x000f280000300a00 */
[----:B------:R1:W-:Y:S01]  /*312e0*/  STL.64 [R1+0x150], R12 ;  /* 0x0001500c01007387 */ /* 0x0003e20000100a00 */
[----:B------:R-:W-:-:S03]  /*312f0*/  IMAD.WIDE R10, R0, 0x4, R120 ;  /* 0x00000004000a7825 */ /* 0x000fc600078e0278 */
[----:B------:R-:W4:Y:S04]  /*31300*/  LDL.LU.64 R110, [R1+0x118] ;  /* 0x00011800016e7983 */ /* 0x000f280000300a00 */
[----:B------:R-:W4:Y:S04]  /*31310*/  LDL.LU.64 R112, [R1+0x110] ;  /* 0x0001100001707983 */ /* 0x000f280000300a00 */
[----:B------:R2:W-:Y:S04]  /*31320*/  STL.64 [R1+0x8c8], R10 ;  /* 0x0008c80a01007387 */ /* 0x0005e80000100a00 */
[----:B------:R-:W4:Y:S01]  /*31330*/  LDL.LU.64 R120, [R1+0x108] ;  /* 0x0001080001787983 */ /* 0x000f220000300a00 */
[----:B------:R-:W-:-:S03]  /*31340*/  IADD3 R8, R4, -0x21f, RZ ;  /* 0xfffffde104087810 */ /* 0x000fc60007ffe0ff */
[----:B------:R1:W-:Y:S01]  /*31350*/  LDGSTS.E [R7+0xd200], [R16.64], !P1 ;  /* 0x0d20000010077fae */ /* 0x0003e2000c921848 */
[----:B------:R-:W-:-:S03]  /*31360*/  ISETP.GE.U32.AND P6, PT, R8, 0x7ffffd62, PT ;  /* 0x7ffffd620800780c */ /* 0x000fc60003fc6070 */
[----:B------:R3:W-:Y:S01]  /*31370*/  LDGSTS.E [R6+0xd400], [R14.64], !P1 ;  /* 0x0d4000000e067fae */ /* 0x0007e2000c921848 */
[----:B------:R-:W-:-:S03]  /*31380*/  IADD3 R8, R4, -0x223, RZ ;  /* 0xfffffddd04087810 */ /* 0x000fc60007ffe0ff */
[----:B------:R1:W-:Y:S01]  /*31390*/  LDGSTS.E [R3+0xd600], [R12.64], !P1 ;  /* 0x0d6000000c037fae */ /* 0x0003e2000c921848 */
[----:B------:R-:W-:-:S05]  /*313a0*/  ISETP.GE.U32.AND P2, PT, R8, 0x7ffffd5e, PT ;  /* 0x7ffffd5e0800780c */ /* 0x000fca0003f46070 */
[----:B------:R2:W-:Y:S01]  /*313b0*/  LDGSTS.E [R2+0xf000], [R10.64], !P6 ;  /* 0x0f0000000a027fae */ /* 0x0005e2000f121848 */
[----:B-1----:R-:W-:-:S04]  /*313c0*/  IMAD.WIDE R16, R0, 0x4, R106 ;  /* 0x0000000400107825 */ /* 0x002fc800078e026a */
[C---:B---3--:R-:W-:Y:S01]  /*313d0*/  IMAD.WIDE R14, R0.reuse, 0x4, R102 ;  /* 0x00000004000e7825 */ /* 0x048fe200078e0266 */
[----:B------:R4:W-:Y:S04]  /*313e0*/  STL.64 [R1+0x8d0], R16 ;  /* 0x0008d01001007387 */ /* 0x0009e80000100a00 */
[----:B------:R1:W-:Y:S01]  /*313f0*/  STL.64 [R1+0x8d8], R14 ;  /* 0x0008d80e01007387 */ /* 0x0003e20000100a00 */
[----:B------:R-:W-:-:S03]  /*31400*/  IMAD.WIDE R12, R0, 0x4, R104 ;  /* 0x00000004000c7825 */ /* 0x000fc600078e0268 */
[----:B------:R-:W2:Y:S04]  /*31410*/  LDL.LU.64 R106, [R1+0x100] ;  /* 0x00010000016a7983 */ /* 0x000ea80000300a00 */
[----:B------:R1:W-:Y:S04]  /*31420*/  STL.64 [R1+0x8e0], R12 ;  /* 0x0008e00c01007387 */ /* 0x0003e80000100a00 */
[----:B------:R-:W2:Y:S04]  /*31430*/  LDL.LU.64 R102, [R1+0xf8] ;  /* 0x0000f80001667983 */ /* 0x000ea80000300a00 */
[----:B------:R4:W-:Y:S04]  /*31440*/  LDGSTS.E [R7+0xf200], [R16.64], !P6 ;  /* 0x0f20000010077fae */ /* 0x0009e8000f121848 */
        /* <DEDUP_REMOVED lines=13> */
[----:B------:R1:W-:Y:S01]  /*31520*/  STL.64 [R1+0x950], R12 ;  /* 0x0009500c01007387 */ /* 0x0003e20000100a00 */
[----:B--2---:R-:W-:-:S03]  /*31530*/  IMAD.WIDE R10, R0, 0x4, R120 ;  /* 0x00000004000a7825 */ /* 0x004fc600078e0278 */
[----:B------:R-:W2:Y:S04]  /*31540*/  LDL.LU.64 R110, [R1+0xd8] ;  /* 0x0000d800016e7983 */ /* 0x000ea80000300a00 */
[----:B------:R-:W2:Y:S04]  /*31550*/  LDL.LU.64 R112, [R1+0xd0] ;  /* 0x0000d00001707983 */ /* 0x000ea80000300a00 */
[----:B------:R3:W-:Y:S04]  /*31560*/  STL.64 [R1+0x960], R10 ;  /* 0x0009600a01007387 */ /* 0x0007e80000100a00 */
[----:B------:R-:W2:Y:S01]  /*31570*/  LDL.LU.64 R120, [R1+0xc8] ;  /* 0x0000c80001787983 */ /* 0x000ea20000300a00 */
[----:B------:R-:W-:-:S03]  /*31580*/  IADD3 R8, R4, -0x227, RZ ;  /* 0xfffffdd904087810 */ /* 0x000fc60007ffe0ff */
[----:B------:R1:W-:Y:S01]  /*31590*/  LDGSTS.E [R7+0x11200], [R16.64], !P2 ;  /* 0x1120000010077fae */ /* 0x0003e2000d121848 */
[----:B------:R-:W-:Y:S02]  /*315a0*/  ISETP.GE.U32.AND P3, PT, R8, 0x7ffffd5a, PT ;  /* 0x7ffffd5a0800780c */ /* 0x000fe40003f66070 */
[----:B------:R-:W-:Y:S01]  /*315b0*/  IADD3 R8, R4, -0x22b, RZ ;  /* 0xfffffdd504087810 */ /* 0x000fe20007ffe0ff */
[----:B------:R4:W-:Y:S04]  /*315c0*/  LDGSTS.E [R6+0x11400], [R14.64], !P2 ;  /* 0x114000000e067fae */ /* 0x0009e8000d121848 */
[----:B------:R1:W-:Y:S01]  /*315d0*/  LDGSTS.E [R3+0x11600], [R12.64], !P2 ;  /* 0x116000000c037fae */ /* 0x0003e2000d121848 */
[----:B------:R-:W-:-:S05]  /*315e0*/  ISETP.GE.U32.AND P5, PT, R8, 0x7ffffd56, PT ;  /* 0x7ffffd560800780c */ /* 0x000fca0003fa6070 */
[----:B------:R3:W-:Y:S01]  /*315f0*/  LDGSTS.E [R2+0x13000], [R10.64], !P3 ;  /* 0x130000000a027fae */ /* 0x0007e2000d921848 */
[----:B-1----:R-:W-:-:S04]  /*31600*/  IMAD.WIDE R16, R0, 0x4, R106 ;  /* 0x0000000400107825 */ /* 0x002fc800078e026a */
[C---:B----4-:R-:W-:Y:S01]  /*31610*/  IMAD.WIDE R14, R0.reuse, 0x4, R102 ;  /* 0x00000004000e7825 */ /* 0x050fe200078e0266 */
[----:B------:R1:W-:Y:S04]  /*31620*/  STL.64 [R1+0x968], R16 ;  /* 0x0009681001007387 */ /* 0x0003e80000100a00 */
[----:B------:R2:W-:Y:S01]  /*31630*/  STL.64 [R1+0x978], R14 ;  /* 0x0009780e01007387 */ /* 0x0005e20000100a00 */
[----:B------:R-:W-:-:S03]  /*31640*/  IMAD.WIDE R12, R0, 0x4, R104 ;  /* 0x00000004000c7825 */ /* 0x000fc600078e0268 */
[----:B------:R-:W2:Y:S04]  /*31650*/  LDL.LU.64 R106, [R1+0xc0] ;  /* 0x0000c000016a7983 */ /* 0x000ea80000300a00 */
[----:B------:R1:W-:Y:S04]  /*31660*/  STL.64 [R1+0x980], R12 ;  /* 0x0009800c01007387 */ /* 0x0003e80000100a00 */
[----:B------:R-:W2:Y:S04]  /*31670*/  LDL.LU.64 R102, [R1+0xb8] ;  /* 0x0000b80001667983 */ /* 0x000ea80000300a00 */
[----:B------:R-:W2:Y:S04]  /*31680*/  LDL.LU.64 R104, [R1+0xb0] ;  /* 0x0000b00001687983 */ /* 0x000ea80000300a00 */
[----:B------:R1:W-:Y:S04]  /*31690*/  LDGSTS.E [R7+0x13200], [R16.64], !P3 ;  /* 0x1320000010077fae */ /* 0x0003e8000d921848 */
[----:B------:R2:W-:Y:S04]  /*316a0*/  LDGSTS.E [R6+0x13400], [R14.64], !P3 ;  /* 0x134000000e067fae */ /* 0x0005e8000d921848 */
[----:B------:R1:W-:Y:S01]  /*316b0*/  LDGSTS.E [R3+0x13600], [R12.64], !P3 ;  /* 0x136000000c037fae */ /* 0x0003e2000d921848 */
[----:B---3--:R-:W-:-:S05]  /*316c0*/  IMAD.WIDE R10, R0, 0x4, R116 ;  /* 0x00000004000a7825 */ /* 0x008fca00078e0274 */
[----:B------:R3:W-:Y:S04]  /*316d0*/  STL.64 [R1+0x990], R10 ;  /* 0x0009900a01007387 */ /* 0x0007e80000100a00 */
[----:B------:R-:W4:Y:S04]  /*316e0*/  LDL.LU.64 R116, [R1+0xa8] ;  /* 0x0000a80001747983 */ /* 0x000f280000300a00 */
[----:B------:R3:W-:Y:S01]  /*316f0*/  LDGSTS.E [R2+0x15000], [R10.64], !P5 ;  /* 0x150000000a027fae */ /* 0x0007e2000e921848 */
[----:B-1----:R-:W-:-:S04]  /*31700*/  IMAD.WIDE R16, R0, 0x4, R114 ;  /* 0x0000000400107825 */ /* 0x002fc800078e0272 */
[C---:B--2---:R-:W-:Y:S01]  /*31710*/  IMAD.WIDE R14, R0.reuse, 0x4, R110 ;  /* 0x00000004000e7825 */ /* 0x044fe200078e026e */
[----:B------:R1:W-:Y:S03]  /*31720*/  STL.64 [R1+0x998], R16 ;  /* 0x0009981001007387 */ /* 0x0003e60000100a00 */
[C---:B------:R-:W-:Y:S01]  /*31730*/  IMAD.WIDE R12, R0.reuse, 0x4, R112 ;  /* 0x00000004000c7825 */ /* 0x040fe200078e0270 */
[----:B------:R2:W-:Y:S04]  /*31740*/  STL.64 [R1+0x9a8], R14 ;  /* 0x0009a80e01007387 */ /* 0x0005e80000100a00 */
[----:B------:R-:W4:Y:S01]  /*31750*/  LDL.LU.64 R114, [R1+0xa0] ;  /* 0x0000a00001727983 */ /* 0x000f220000300a00 */
[----:B---3--:R-:W-:-:S03]  /*31760*/  IMAD.WIDE R10, R0, 0x4, R120 ;  /* 0x00000004000a7825 */ /* 0x008fc600078e0278 */
[----:B------:R3:W-:Y:S04]  /*31770*/  STL.64 [R1+0x9b0], R12 ;  /* 0x0009b00c01007387 */ /* 0x0007e80000100a00 */
[----:B------:R-:W4:Y:S04]  /*31780*/  LDL.LU.64 R110, [R1+0x98] ;  /* 0x00009800016e7983 */ /* 0x000f280000300a00 */
[----:B------:R-:W4:Y:S04]  /*31790*/  LDL.LU.64 R112, [R1+0x90] ;  /* 0x0000900001707983 */ /* 0x000f280000300a00 */
[----:B------:R4:W-:Y:S04]  /*317a0*/  STL.64 [R1+0x9d0], R10 ;  /* 0x0009d00a01007387 */ /* 0x0009e80000100a00 */
[----:B------:R-:W4:Y:S01]  /*317b0*/  LDL.LU.64 R120, [R1+0x88] ;  /* 0x0000880001787983 */ /* 0x000f220000300a00 */
[----:B------:R-:W-:-:S03]  /*317c0*/  IADD3 R8, R4, -0x22f, RZ ;  /* 0xfffffdd104087810 */ /* 0x000fc60007ffe0ff */
[----:B------:R1:W-:Y:S01]  /*317d0*/  LDGSTS.E [R7+0x15200], [R16.64], !P5 ;  /* 0x1520000010077fae */ /* 0x0003e2000e921848 */
[----:B------:R-:W-:Y:S02]  /*317e0*/  ISETP.GE.U32.AND P0, PT, R8, 0x7ffffd52, PT ;  /* 0x7ffffd520800780c */ /* 0x000fe40003f06070 */
[----:B------:R-:W-:Y:S01]  /*317f0*/  IADD3 R8, R4, -0x233, RZ ;  /* 0xfffffdcd04087810 */ /* 0x000fe20007ffe0ff */
[----:B------:R2:W-:Y:S03]  /*31800*/  LDGSTS.E [R6+0x15400], [R14.64], !P5 ;  /* 0x154000000e067fae */ /* 0x0005e6000e921848 */
[----:B------:R-:W-:Y:S01]  /*31810*/  ISETP.GE.U32.AND P4, PT, R8, 0x7ffffd4e, PT ;  /* 0x7ffffd4e0800780c */ /* 0x000fe20003f86070 */
[----:B------:R3:W-:Y:S06]  /*31820*/  LDGSTS.E [R3+0x15600], [R12.64], !P5 ;  /* 0x156000000c037fae */ /* 0x0007ec000e921848 */
[----:B------:R4:W-:Y:S01]  /*31830*/  LDGSTS.E [R2+0x17000], [R10.64], !P0 ;  /* 0x170000000a027fae */ /* 0x0009e2000c121848 */
[----:B-1----:R-:W-:-:S04]  /*31840*/  IMAD.WIDE R16, R0, 0x4, R106 ;  /* 0x0000000400107825 */ /* 0x002fc800078e026a */
[C---:B--2---:R-:W-:Y:S01]  /*31850*/  IMAD.WIDE R14, R0.reuse, 0x4, R102 ;  /* 0x00000004000e7825 */ /* 0x044fe200078e0266 */
[----:B------:R1:W-:Y:S03]  /*31860*/  STL.64 [R1+0x9e0], R16 ;  /* 0x0009e01001007387 */ /* 0x0003e60000100a00 */
[C---:B---3--:R-:W-:Y:S01]  /*31870*/  IMAD.WIDE R12, R0.reuse, 0x4, R104 ;  /* 0x00000004000c7825 */ /* 0x048fe200078e0268 */
[----:B------:R2:W-:Y:S04]  /*31880*/  STL.64 [R1+0xa18], R14 ;  /* 0x000a180e01007387 */ /* 0x0005e80000100a00 */
[----:B------:R3:W-:Y:S04]  /*31890*/  STL.64 [R1+0xa20], R12 ;  /* 0x000a200c01007387 */ /* 0x0007e80000100a00 */
[----:B------:R1:W-:Y:S04]  /*318a0*/  LDGSTS.E [R7+0x17200], [R16.64], !P0 ;  /* 0x1720000010077fae */ /* 0x0003e8000c121848 */
[----:B------:R2:W-:Y:S04]  /*318b0*/  LDGSTS.E [R6+0x17400], [R14.64], !P0 ;  /* 0x174000000e067fae */ /* 0x0005e8000c121848 */
[----:B------:R3:W-:Y:S01]  /*318c0*/  LDGSTS.E [R3+0x17600], [R12.64], !P0 ;  /* 0x176000000c037fae */ /* 0x0007e2000c121848 */
[----:B----4-:R-:W-:-:S05]  /*318d0*/  IMAD.WIDE R10, R0, 0x4, R116 ;  /* 0x00000004000a7825 */ /* 0x010fca00078e0274 */
[----:B------:R2:W-:Y:S04]  /*318e0*/  STL.64 [R1+0xa30], R10 ;  /* 0x000a300a01007387 */ /* 0x0005e80000100a00 */
[----:B------:R-:W4:Y:S04]  /*318f0*/  LDL.LU.64 R94, [R1+0x80] ;  /* 0x00008000015e7983 */ /* 0x000f280000300a00 */
[----:B------:R-:W4:Y:S04]  /*31900*/  LDL.LU.64 R96, [R1+0x78] ;  /* 0x0000780001607983 */ /* 0x000f280000300a00 */
[----:B------:R-:W4:Y:S04]  /*31910*/  LDL.LU.64 R108, [R1+0x70] ;  /* 0x00007000016c7983 */ /* 0x000f280000300a00 */
[----:B------:R-:W4:Y:S04]  /*31920*/  LDL.LU.64 R106, [R1+0x68] ;  /* 0x00006800016a7983 */ /* 0x000f280000300a00 */
[----:B------:R-:W4:Y:S04]  /*31930*/  LDL.LU.64 R102, [R1+0x60] ;  /* 0x0000600001667983 */ /* 0x000f280000300a00 */
[----:B------:R1:W-:Y:S02]  /*31940*/  LDGSTS.E [R2+0x19000], [R10.64], !P4 ;  /* 0x190000000a027fae */ /* 0x0003e4000e121848 */
[----:B-1----:R-:W-:-:S05]  /*31950*/  IMAD.WIDE R16, R0, 0x4, R114 ;  /* 0x0000000400107825 */ /* 0x002fca00078e0272 */
[----:B------:R4:W-:Y:S01]  /*31960*/  STL.64 [R1+0xa38], R16 ;  /* 0x000a381001007387 */ /* 0x0009e20000100a00 */
[----:B--2---:R-:W-:-:S03]  /*31970*/  IMAD.WIDE R14, R0, 0x4, R110 ;  /* 0x00000004000e7825 */ /* 0x004fc600078e026e */
[----:B------:R-:W2:Y:S01]  /*31980*/  LDL.LU.64 R104, [R1+0x58] ;  /* 0x0000580001687983 */ /* 0x000ea20000300a00 */
[----:B---3--:R-:W-:-:S03]  /*31990*/  IMAD.WIDE R12, R0, 0x4, R112 ;  /* 0x00000004000c7825 */ /* 0x008fc600078e0270 */
[----:B------:R1:W-:Y:S04]  /*319a0*/  STL.64 [R1+0xa48], R14 ;  /* 0x000a480e01007387 */ /* 0x0003e80000100a00 */
[----:B------:R-:W3:Y:S01]  /*319b0*/  LDL.LU.64 R116, [R1+0x50] ;  /* 0x0000500001747983 */ /* 0x000ee20000300a00 */
[----:B------:R-:W-:-:S03]  /*319c0*/  IMAD.WIDE R10, R0, 0x4, R120 ;  /* 0x00000004000a7825 */ /* 0x000fc600078e0278 */
[----:B------:R1:W-:Y:S04]  /*319d0*/  STL.64 [R1+0xa50], R12 ;  /* 0x000a500c01007387 */ /* 0x0003e80000100a00 */
[----:B------:R-:W3:Y:S04]  /*319e0*/  LDL.LU.64 R114, [R1+0x38] ;  /* 0x0000380001727983 */ /* 0x000ee80000300a00 */
[----:B------:R1:W-:Y:S04]  /*319f0*/  STL.64 [R1+0xb08], R10 ;  /* 0x000b080a01007387 */ /* 0x0003e80000100a00 */
[----:B------:R-:W3:Y:S04]  /*31a00*/  LDL.LU.64 R110, [R1+0x30] ;  /* 0x00003000016e7983 */ /* 0x000ee80000300a00 */
[----:B------:R-:W3:Y:S04]  /*31a10*/  LDL.LU.64 R112, [R1+0x28] ;  /* 0x0000280001707983 */ /* 0x000ee80000300a00 */
[----:B------:R-:W3:Y:S01]  /*31a20*/  LDL.LU.64 R120, [R1+0x20] ;  /* 0x0000200001787983 */ /* 0x000ee20000300a00 */
        /* <DEDUP_REMOVED lines=19> */
[----:B----4-:R-:W-:-:S04]  /*31b60*/  IMAD.WIDE R16, R0, 0x4, R94 ;  /* 0x0000000400107825 */ /* 0x010fc800078e025e */
[C---:B-1----:R-:W-:Y:S01]  /*31b70*/  IMAD.WIDE R14, R0.reuse, 0x4, R96 ;  /* 0x00000004000e7825 */ /* 0x042fe200078e0260 */
[----:B------:R1:W-:Y:S03]  /*31b80*/  STL.64 [R1+0xb10], R16 ;  /* 0x000b101001007387 */ /* 0x0003e60000100a00 */
[C---:B------:R-:W-:Y:S01]  /*31b90*/  IMAD.WIDE R12, R0.reuse, 0x4, R108 ;  /* 0x00000004000c7825 */ /* 0x040fe200078e026c */
[----:B------:R1:W-:Y:S03]  /*31ba0*/  LDGSTS.E [R7+0x1b200], [R16.64], !P1 ;  /* 0x1b20000010077fae */ /* 0x0003e6000c921848 */
[C---:B------:R-:W-:Y:S01]  /*31bb0*/  IMAD.WIDE R10, R0.reuse, 0x4, R106 ;  /* 0x00000004000a7825 */ /* 0x040fe200078e026a */
[----:B------:R2:W-:Y:S04]  /*31bc0*/  STL.64 [R1+0xb18], R14 ;  /* 0x000b180e01007387 */ /* 0x0005e80000100a00 */
[----:B------:R2:W-:Y:S01]  /*31bd0*/  LDGSTS.E [R6+0x1b400], [R14.64], !P1 ;  /* 0x1b4000000e067fae */ /* 0x0005e2000c921848 */
[----:B-1----:R-:W-:-:S03]  /*31be0*/  IMAD.WIDE R16, R0, 0x4, R102 ;  /* 0x0000000400107825 */ /* 0x002fc600078e0266 */
[----:B------:R3:W-:Y:S04]  /*31bf0*/  STL.64 [R1+0xb20], R12 ;  /* 0x000b200c01007387 */ /* 0x0007e80000100a00 */
[----:B------:R3:W-:Y:S04]  /*31c00*/  LDGSTS.E [R3+0x1b600], [R12.64], !P1 ;  /* 0x1b6000000c037fae */ /* 0x0007e8000c921848 */
[----:B------:R1:W-:Y:S04]  /*31c10*/  STL.64 [R1+0xb48], R10 ;  /* 0x000b480a01007387 */ /* 0x0003e80000100a00 */
[----:B------:R1:W-:Y:S04]  /*31c20*/  LDGSTS.E [R2+0x1d000], [R10.64], !P6 ;  /* 0x1d0000000a027fae */ /* 0x0003e8000f121848 */
[----:B------:R4:W-:Y:S04]  /*31c30*/  STL.64 [R1+0xb50], R16 ;  /* 0x000b501001007387 */ /* 0x0009e80000100a00 */
[----:B------:R4:W-:Y:S01]  /*31c40*/  LDGSTS.E [R7+0x1d200], [R16.64], !P6 ;  /* 0x1d20000010077fae */ /* 0x0009e2000f121848 */
[----:B--2---:R-:W-:-:S04]  /*31c50*/  IMAD.WIDE R14, R0, 0x4, R104 ;  /* 0x00000004000e7825 */ /* 0x004fc800078e0268 */
[C---:B---3--:R-:W-:Y:S01]  /*31c60*/  IMAD.WIDE R12, R0.reuse, 0x4, R116 ;  /* 0x00000004000c7825 */ /* 0x048fe200078e0274 */
[----:B------:R2:W-:Y:S04]  /*31c70*/  STL.64 [R1+0xb58], R14 ;  /* 0x000b580e01007387 */ /* 0x0005e80000100a00 */
[----:B------:R2:W-:Y:S01]  /*31c80*/  LDGSTS.E [R6+0x1d400], [R14.64], !P6 ;  /* 0x1d4000000e067fae */ /* 0x0005e2000f121848 */
[----:B-1----:R-:W-:-:S03]  /*31c90*/  IMAD.WIDE R10, R0, 0x4, R114 ;  /* 0x00000004000a7825 */ /* 0x002fc600078e0272 */
[----:B------:R1:W-:Y:S04]  /*31ca0*/  STL.64 [R1+0xb60], R12 ;  /* 0x000b600c01007387 */ /* 0x0003e80000100a00 */
[----:B------:R1:W-:Y:S01]  /*31cb0*/  LDGSTS.E [R3+0x1d600], [R12.64], !P6 ;  /* 0x1d6000000c037fae */ /* 0x0003e2000f121848 */
[----:B----4-:R-:W-:-:S03]  /*31cc0*/  IMAD.WIDE R16, R0, 0x4, R110 ;  /* 0x0000000400107825 */ /* 0x010fc600078e026e */
[----:B------:R3:W-:Y:S01]  /*31cd0*/  STL.64 [R1+0xb90], R10 ;  /* 0x000b900a01007387 */ /* 0x0007e20000100a00 */
[----:B--2---:R-:W-:-:S03]  /*31ce0*/  IMAD.WIDE R14, R0, 0x4, R112 ;  /* 0x00000004000e7825 */ /* 0x004fc600078e0270 */
[----:B------:R3:W-:Y:S01]  /*31cf0*/  LDGSTS.E [R2+0x1f000], [R10.64], !P2 ;  /* 0x1f0000000a027fae */ /* 0x0007e2000d121848 */
[----:B-1----:R-:W-:-:S03]  /*31d00*/  IMAD.WIDE R12, R0, 0x4, R120 ;  /* 0x00000004000c7825 */ /* 0x002fc600078e0278 */
        /* <DEDUP_REMOVED lines=24> */
[----:B------:R1:W-:Y:S01]  /*31e90*/  STL.64 [R1+0xcd8], R16 ;  /* 0x000cd81001007387 */ /* 0x0003e20000100a00 */
[----:B------:R-:W-:-:S03]  /*31ea0*/  ISETP.GE.U32.AND P1, PT, R8, 0x7ffffd2e, PT ;  /* 0x7ffffd2e0800780c */ /* 0x000fc60003f26070 */
[----:B------:R1:W-:Y:S01]  /*31eb0*/  LDGSTS.E [R7+0x23200], [R16.64], !P5 ;  /* 0x2320000010077fae */ /* 0x0003e2000e921848 */
[----:B--2---:R-:W-:-:S03]  /*31ec0*/  IMAD.WIDE R10, R0, 0x4, R136 ;  /* 0x00000004000a7825 */ /* 0x004fc600078e0288 */
[----:B------:R2:W-:Y:S01]  /*31ed0*/  STL.64 [R1+0xce0], R14 ;  /* 0x000ce00e01007387 */ /* 0x0005e20000100a00 */
[----:B------:R-:W-:-:S03]  /*31ee0*/  IADD3 R8, R4, -0x257, RZ ;  /* 0xfffffda904087810 */ /* 0x000fc60007ffe0ff */
        /* <DEDUP_REMOVED lines=158> */
[----:B------:R3:W-:Y:S01]  /*328d0*/  STL.64 [R1+0x17a0], R14 ;  /* 0x0017a00e01007387 */ /* 0x0007e20000100a00 */
[----:B--2---:R-:W-:-:S03]  /*328e0*/  IMAD.WIDE R10, R0, 0x4, R232 ;  /* 0x00000004000a7825 */ /* 0x004fc600078e02e8 */
[----:B------:R2:W-:Y:S04]  /*328f0*/  STL.64 [R1+0x17b0], R12 ;  /* 0x0017b00c01007387 */ /* 0x0005e80000100a00 */
        /* <DEDUP_REMOVED lines=8> */
[----:B-1----:R-:W-:-:S05]  /*32980*/  IMAD.WIDE R16, R0, 0x4, R234 ;  /* 0x0000000400107825 */ /* 0x002fca00078e02ea */
[----:B------:R1:W-:Y:S01]  /*32990*/  LDGSTS.E [R2+0x3d000], [R10.64], !P3 ;  /* 0x3d0000000a027fae */ /* 0x0003e2000d921848 */
[----:B---3--:R-:W-:-:S04]  /*329a0*/  IMAD.WIDE R14, R0, 0x4, R236 ;  /* 0x00000004000e7825 */ /* 0x008fc800078e02ec */
[----:B--2---:R-:W-:Y:S01]  /*329b0*/  IMAD.WIDE R12, R0, 0x4, R238 ;  /* 0x00000004000c7825 */ /* 0x004fe200078e02ee */
[----:B------:R-:W-:Y:S01]  /*329c0*/  STL.64 [R1+0x18d0], R16 ;  /* 0x0018d01001007387 */ /* 0x000fe20000100a00 */
[----:B------:R-:W-:Y:S02]  /*329d0*/  ISETP.GE.U32.AND P5, PT, R8, 0x7ffffd02, PT ;  /* 0x7ffffd020800780c */ /* 0x000fe40003fa6070 */
[C---:B-1----:R-:W-:Y:S01]  /*329e0*/  IMAD.WIDE R10, R0.reuse, 0x4, R240 ;  /* 0x00000004000a7825 */ /* 0x042fe200078e02f0 */
[----:B------:R1:W-:Y:S04]  /*329f0*/  STL.64 [R1+0x18e0], R14 ;  /* 0x0018e00e01007387 */ /* 0x0003e80000100a00 */
[----:B------:R2:W-:Y:S04]  /*32a00*/  STL.64 [R1+0x18f0], R12 ;  /* 0x0018f00c01007387 */ /* 0x0005e80000100a00 */
[----:B------:R3:W-:Y:S04]  /*32a10*/  STL.64 [R1+0x1938], R10 ;  /* 0x0019380a01007387 */ /* 0x0007e80000100a00 */
[----:B------:R-:W4:Y:S04]  /*32a20*/  LDL.LU.64 R108, [R1+0x238] ;  /* 0x00023800016c7983 */ /* 0x000f280000300a00 */
[----:B------:R-:W4:Y:S04]  /*32a30*/  LDL.LU.64 R106, [R1+0x240] ;  /* 0x00024000016a7983 */ /* 0x000f280000300a00 */
[----:B------:R-:W4:Y:S04]  /*32a40*/  LDL.LU.64 R116, [R1+0x248] ;  /* 0x0002480001747983 */ /* 0x000f280000300a00 */
[----:B------:R1:W-:Y:S04]  /*32a50*/  LDGSTS.E [R7+0x3d200], [R16.64], !P3 ;  /* 0x3d20000010077fae */ /* 0x0003e8000d921848 */
[----:B------:R1:W-:Y:S04]  /*32a60*/  LDGSTS.E [R6+0x3d400], [R14.64], !P3 ;  /* 0x3d4000000e067fae */ /* 0x0003e8000d921848 */
[----:B------:R2:W-:Y:S04]  /*32a70*/  LDGSTS.E [R3+0x3d600], [R12.64], !P3 ;  /* 0x3d6000000c037fae */ /* 0x0005e8000d921848 */
[----:B------:R3:W-:Y:S01]  /*32a80*/  LDGSTS.E [R2+0x3f000], [R10.64], !P5 ;  /* 0x3f0000000a027fae */ /* 0x0007e2000e921848 */
[----:B-1----:R-:W-:-:S03]  /*32a90*/  IMAD.WIDE R14, R0, 0x4, R242 ;  /* 0x00000004000e7825 */ /* 0x002fc600078e02f2 */
[----:B------:R-:W4:Y:S01]  /*32aa0*/  LDL.LU.64 R114, [R1+0x250] ;  /* 0x0002500001727983 */ /* 0x000f220000300a00 */
[----:B--2---:R-:W-:-:S03]  /*32ab0*/  IMAD.WIDE R12, R0, 0x4, R244 ;  /* 0x00000004000c7825 */ /* 0x004fc600078e02f4 */
[----:B------:R1:W-:Y:S01]  /*32ac0*/  STL.64 [R1+0x1940], R14 ;  /* 0x0019400e01007387 */ /* 0x0003e20000100a00 */
[----:B---3--:R-:W-:-:S03]  /*32ad0*/  IMAD.WIDE R10, R0, 0x4, R246 ;  /* 0x00000004000a7825 */ /* 0x008fc600078e02f6 */
[----:B------:R2:W-:Y:S04]  /*32ae0*/  STL.64 [R1+0x1948], R12 ;  /* 0x0019480c01007387 */ /* 0x0005e80000100a00 */
[----:B------:R-:W3:Y:S04]  /*32af0*/  LDL.LU.64 R102, [R1+0x258] ;  /* 0x0002580001667983 */ /* 0x000ee80000300a00 */
[----:B------:R-:W-:Y:S04]  /*32b00*/  STL.64 [R1+0x1950], R10 ;  /* 0x0019500a01007387 */ /* 0x000fe80000100a00 */
[----:B------:R-:W2:Y:S04]  /*32b10*/  LDL.LU.64 R104, [R1+0x260] ;  /* 0x0002600001687983 */ /* 0x000ea80000300a00 */
[----:B------:R-:W2:Y:S01]  /*32b20*/  LDL.LU.64 R110, [R1+0x268] ;  /* 0x00026800016e7983 */ /* 0x000ea20000300a00 */
[----:B----4-:R-:W-:-:S03]  /*32b30*/  IMAD.WIDE R248, R0, 0x4, R112 ;  /* 0x0000000400f87825 */ /* 0x010fc600078e0270 */
[----:B------:R-:W4:Y:S04]  /*32b40*/  S2R R121, SR_TID.X ;  /* 0x0000000000797919 */ /* 0x000f280000002100 */
[----:B------:R-:W4:Y:S01]  /*32b50*/  LDL.LU.64 R112, [R1+0x270] ;  /* 0x0002700001707983 */ /* 0x000f220000300a00 */
[----:B------:R-:W-:-:S03]  /*32b60*/  IADD3 R8, R4, -0x204, RZ ;  /* 0xfffffdfc04087810 */ /* 0x000fc60007ffe0ff */
[----:B------:R1:W-:Y:S01]  /*32b70*/  LDGSTS.E [R7+0x3f200], [R14.64], !P5 ;  /* 0x3f2000000e077fae */ /* 0x0003e2000e921848 */
[----:B------:R-:W-:-:S04]  /*32b80*/  IMAD.WIDE R242, R0, 0x4, R108 ;  /* 0x0000000400f27825 */ /* 0x000fc800078e026c */
[C---:B------:R-:W-:Y:S01]  /*32b90*/  IMAD.WIDE R240, R0.reuse, 0x4, R106 ;  /* 0x0000000400f07825 */ /* 0x040fe200078e026a */
[----:B------:R-:W4:Y:S03]  /*32ba0*/  LDL.LU.64 R108, [R1+0x278] ;  /* 0x00027800016c7983 */ /* 0x000f260000300a00 */
[C---:B------:R-:W-:Y:S01]  /*32bb0*/  IMAD.WIDE R238, R0.reuse, 0x4, R116 ;  /* 0x0000000400ee7825 */ /* 0x040fe200078e0274 */
[----:B------:R-:W4:Y:S04]  /*32bc0*/  LDL.LU.64 R106, [R1+0x280] ;  /* 0x00028000016a7983 */ /* 0x000f280000300a00 */
[----:B------:R-:W4:Y:S01]  /*32bd0*/  LDL.LU.64 R116, [R1+0x298] ;  /* 0x0002980001747983 */ /* 0x000f220000300a00 */
[----:B------:R-:W-:-:S04]  /*32be0*/  IMAD.WIDE R236, R0, 0x4, R114 ;  /* 0x0000000400ec7825 */ /* 0x000fc800078e0272 */
[C---:B---3--:R-:W-:Y:S01]  /*32bf0*/  IMAD.WIDE R146, R0.reuse, 0x4, R102 ;  /* 0x0000000400927825 */ /* 0x048fe200078e0266 */
[----:B------:R-:W3:Y:S04]  /*32c00*/  LDL.LU.64 R114, [R1+0x2b0] ;  /* 0x0002b00001727983 */ /* 0x000ee80000300a00 */
[----:B------:R-:W3:Y:S01]  /*32c10*/  LDL.LU.64 R102, [R1+0x2c8] ;  /* 0x0002c80001667983 */ /* 0x000ee20000300a00 */
[----:B--2---:R-:W-:-:S04]  /*32c20*/  IMAD.WIDE R144, R0, 0x4, R104 ;  /* 0x0000000400907825 */ /* 0x004fc800078e0268 */
[C---:B------:R-:W-:Y:S01]  /*32c30*/  IMAD.WIDE R142, R0.reuse, 0x4, R110 ;  /* 0x00000004008e7825 */ /* 0x040fe200078e026e */
[----:B------:R-:W2:Y:S04]  /*32c40*/  LDL.LU.64 R104, [R1+0x2e0] ;  /* 0x0002e00001687983 */ /* 0x000ea80000300a00 */
[----:B------:R-:W2:Y:S01]  /*32c50*/  LDL.LU.64 R110, [R1+0x2e8] ;  /* 0x0002e800016e7983 */ /* 0x000ea20000300a00 */
[----:B----4-:R-:W-:Y:S01]  /*32c60*/  IMAD.WIDE R140, R0, 0x4, R112 ;  /* 0x00000004008c7825 */ /* 0x010fe200078e0270 */
[----:B------:R-:W-:Y:S02]  /*32c70*/  ISETP.GE.U32.AND P0, PT, R8, 0x7ffffd7d, PT ;  /* 0x7ffffd7d0800780c */ /* 0x000fe40003f06070 */
[----:B------:R-:W4:Y:S01]  /*32c80*/  LDL.LU.64 R112, [R1+0x2f0] ;  /* 0x0002f00001707983 */ /* 0x000f220000300a00 */
[----:B------:R-:W-:-:S03]  /*32c90*/  LOP3.LUT R171, R121, 0x7f, RZ, 0xc0, !PT ;  /* 0x0000007f79ab7812 */ /* 0x000fc600078ec0ff */
[----:B------:R1:W-:Y:S01]  /*32ca0*/  LDGSTS.E [R6+0x3f400], [R12.64], !P5 ;  /* 0x3f4000000c067fae */ /* 0x0003e2000e921848 */
[----:B------:R-:W-:-:S04]  /*32cb0*/  IMAD.WIDE R138, R0, 0x4, R108 ;  /* 0x00000004008a7825 */ /* 0x000fc800078e026c */
[C---:B------:R-:W-:Y:S01]  /*32cc0*/  IMAD.WIDE R136, R0.reuse, 0x4, R106 ;  /* 0x0000000400887825 */ /* 0x040fe200078e026a */
[----:B------:R-:W4:Y:S03]  /*32cd0*/  LDL.LU.64 R108, [R1+0x2f8] ;  /* 0x0002f800016c7983 */ /* 0x000f260000300a00 */
[C---:B------:R-:W-:Y:S01]  /*32ce0*/  IMAD.WIDE R134, R0.reuse, 0x4, R116 ;  /* 0x0000000400867825 */ /* 0x040fe200078e0274 */
[----:B------:R-:W4:Y:S04]  /*32cf0*/  LDL.LU.64 R106, [R1+0x300] ;  /* 0x00030000016a7983 */ /* 0x000f280000300a00 */
[----:B------:R-:W4:Y:S01]  /*32d00*/  LDL.LU.64 R116, [R1+0x308] ;  /* 0x0003080001747983 */ /* 0x000f220000300a00 */
[----:B---3--:R-:W-:-:S04]  /*32d10*/  IMAD.WIDE R132, R0, 0x4, R114 ;  /* 0x0000000400847825 */ /* 0x008fc800078e0272 */
[C---:B------:R-:W-:Y:S01]  /*32d20*/  IMAD.WIDE R130, R0.reuse, 0x4, R102 ;  /* 0x0000000400827825 */ /* 0x040fe200078e0266 */
[----:B------:R-:W3:Y:S04]  /*32d30*/  LDL.LU.64 R114, [R1+0x310] ;  /* 0x0003100001727983 */ /* 0x000ee80000300a00 */
[----:B------:R-:W3:Y:S01]  /*32d40*/  LDL.LU.64 R102, [R1+0x318] ;  /* 0x0003180001667983 */ /* 0x000ee20000300a00 */
[----:B--2---:R-:W-:-:S04]  /*32d50*/  IMAD.WIDE R128, R0, 0x4, R104 ;  /* 0x0000000400807825 */ /* 0x004fc800078e0268 */
[C---:B------:R-:W-:Y:S01]  /*32d60*/  IMAD.WIDE R66, R0.reuse, 0x4, R110 ;  /* 0x0000000400427825 */ /* 0x040fe200078e026e */
[----:B------:R-:W2:Y:S04]  /*32d70*/  LDL.LU.64 R104, [R1+0x320] ;  /* 0x0003200001687983 */ /* 0x000ea80000300a00 */
[----:B------:R-:W2:Y:S01]  /*32d80*/  LDL.LU.64 R110, [R1+0x328] ;  /* 0x00032800016e7983 */ /* 0x000ea20000300a00 */
[----:B----4-:R-:W-:Y:S01]  /*32d90*/  IMAD.WIDE R64, R0, 0x4, R112 ;  /* 0x0000000400407825 */ /* 0x010fe200078e0270 */
[----:B------:R-:W-:Y:S02]  /*32da0*/  IADD3 R8, R4, -0x208, RZ ;  /* 0xfffffdf804087810 */ /* 0x000fe40007ffe0ff */
[----:B------:R-:W4:Y:S01]  /*32db0*/  LDL.LU.64 R112, [R1+0x330] ;  /* 0x0003300001707983 */ /* 0x000f220000300a00 */
[----:B------:R-:W-:-:S03]  /*32dc0*/  SHF.L.U32 R121, R171, 0x2, RZ ;  /* 0x00000002ab797819 */ /* 0x000fc600000006ff */
[----:B------:R1:W-:Y:S01]  /*32dd0*/  LDGSTS.E [R3+0x3f600], [R10.64], !P5 ;  /* 0x3f6000000a037fae */ /* 0x0003e2000e921848 */
[----:B------:R-:W-:-:S03]  /*32de0*/  IMAD.WIDE R62, R0, 0x4, R108 ;  /* 0x00000004003e7825 */ /* 0x000fc600078e026c */
[----:B------:R-:W4:Y:S01]  /*32df0*/  LDL.LU.64 R108, [R1+0x338] ;  /* 0x00033800016c7983 */ /* 0x000f220000300a00 */
[----:B------:R-:W-:-:S03]  /*32e00*/  IMAD.WIDE R60, R0, 0x4, R106 ;  /* 0x00000004003c7825 */ /* 0x000fc600078e026a */
[----:B------:R-:W4:Y:S01]  /*32e10*/  LDL.LU.64 R106, [R1+0x340] ;  /* 0x00034000016a7983 */ /* 0x000f220000300a00 */
[----:B------:R-:W-:-:S03]  /*32e20*/  IMAD.WIDE R58, R0, 0x4, R116 ;  /* 0x00000004003a7825 */ /* 0x000fc600078e0274 */
        /* <DEDUP_REMOVED lines=9> */
[----:B----4-:R-:W-:-:S03]  /*32ec0*/  IMAD.WIDE R48, R0, 0x4, R112 ;  /* 0x0000000400307825 */ /* 0x010fc600078e0270 */
[----:B------:R-:W4:Y:S01]  /*32ed0*/  LDL.LU.64 R112, [R1+0x8c0] ;  /* 0x0008c00001707983 */ /* 0x000f220000300a00 */
[----:B------:R-:W-:Y:S02]  /*32ee0*/  ISETP.GE.U32.AND P4, PT, R8, 0x7ffffd79, PT ;  /* 0x7ffffd790800780c */ /* 0x000fe40003f86070 */
[----:B------:R-:W-:Y:S02]  /*32ef0*/  IADD3 R8, R4, -0x20c, RZ ;  /* 0xfffffdf404087810 */ /* 0x000fe40007ffe0ff */
[----:B------:R-:W-:Y:S02]  /*32f00*/  LOP3.LUT R120, R121, 0x60, RZ, 0x3c, !PT ;  /* 0x0000006079787812 */ /* 0x000fe400078e3cff */
[----:B------:R-:W-:Y:S02]  /*32f10*/  ISETP.GE.U32.AND P1, PT, R8, 0x7ffffd75, PT ;  /* 0x7ffffd750800780c */ /* 0x000fe40003f26070 */
[----:B------:R-:W-:Y:S02]  /*32f20*/  IADD3 R8, R4, -0x210, RZ ;  /* 0xfffffdf004087810 */ /* 0x000fe40007ffe0ff */
[----:B------:R-:W-:-:S02]  /*32f30*/  IADD3 R2, R120, 0x100000, RZ ;  /* 0x0010000078027810 */ /* 0x000fc40007ffe0ff */
[----:B------:R-:W-:Y:S02]  /*32f40*/  ISETP.GE.U32.AND P6, PT, R8, 0x7ffffd71, PT ;  /* 0x7ffffd710800780c */ /* 0x000fe40003fc6070 */
[----:B------:R-:W-:Y:S01]  /*32f50*/  IADD3 R8, R4, -0x214, RZ ;  /* 0xfffffdec04087810 */ /* 0x000fe20007ffe0ff */
[----:B------:R2:W-:Y:S01]  /*32f60*/  LDGSTS.E [R2+0x1800], [R248.64], !P0 ;  /* 0x01800000f8027fae */ /* 0x0005e2000c121848 */
[C---:B-1----:R-:W-:Y:S02]  /*32f70*/  IADD3 R7, R120.reuse, 0x100000, RZ ;  /* 0x0010000078077810 */ /* 0x042fe40007ffe0ff */
[C---:B------:R-:W-:Y:S02]  /*32f80*/  IADD3 R6, R120.reuse, 0x100000, RZ ;  /* 0x0010000078067810 */ /* 0x040fe40007ffe0ff */
[----:B------:R-:W-:Y:S01]  /*32f90*/  IADD3 R3, R120, 0x100000, RZ ;  /* 0x0010000078037810 */ /* 0x000fe20007ffe0ff */
[----:B------:R1:W-:Y:S01]  /*32fa0*/  LDGSTS.E [R7+0x1a00], [R242.64], !P0 ;  /* 0x01a00000f2077fae */ /* 0x0003e2000c121848 */
[----:B------:R-:W-:-:S02]  /*32fb0*/  ISETP.GE.U32.AND P2, PT, R8, 0x7ffffd6d, PT ;  /* 0x7ffffd6d0800780c */ /* 0x000fc40003f46070 */
[----:B------:R-:W-:Y:S01]  /*32fc0*/  IADD3 R8, R4, -0x218, RZ ;  /* 0xfffffde804087810 */ /* 0x000fe20007ffe0ff */
[----:B------:R1:W-:Y:S04]  /*32fd0*/  LDGSTS.E [R6+0x1c00], [R240.64], !P0 ;  /* 0x01c00000f0067fae */ /* 0x0003e8000c121848 */
[----:B------:R1:W-:Y:S01]  /*32fe0*/  LDGSTS.E [R3+0x1e00], [R238.64], !P0 ;  /* 0x01e00000ee037fae */ /* 0x0003e2000c121848 */
[----:B------:R-:W-:-:S03]  /*32ff0*/  ISETP.GE.U32.AND P3, PT, R8, 0x7ffffd69, PT ;  /* 0x7ffffd690800780c */ /* 0x000fc60003f66070 */
[----:B------:R1:W-:Y:S01]  /*33000*/  LDGSTS.E [R2+0x3800], [R236.64], !P4 ;  /* 0x03800000ec027fae */ /* 0x0003e2000e121848 */
[----:B------:R-:W-:-:S03]  /*33010*/  IADD3 R8, R4, -0x21c, RZ ;  /* 0xfffffde404087810 */ /* 0x000fc60007ffe0ff */
[----:B------:R1:W-:Y:S04]  /*33020*/  LDGSTS.E [R7+0x3a00], [R146.64], !P4 ;  /* 0x03a0000092077fae */ /* 0x0003e8000e121848 */
[----:B------:R1:W-:Y:S01]  /*33030*/  LDGSTS.E [R6+0x3c00], [R144.64], !P4 ;  /* 0x03c0000090067fae */ /* 0x0003e2000e121848 */
[----:B------:R-:W-:Y:S01]  /*33040*/  ISETP.GE.U32.AND P5, PT, R8, 0x7ffffd65, PT ;  /* 0x7ffffd650800780c */ /* 0x000fe20003fa6070 */
[----:B------:R-:W-:Y:S02]  /*33050*/  IMAD.WIDE R46, R0, 0x4, R108 ;  /* 0x00000004002e7825 */ /* 0x000fe400078e026c */
[----:B------:R1:W-:Y:S01]  /*33060*/  LDGSTS.E [R3+0x3e00], [R142.64], !P4 ;  /* 0x03e000008e037fae */ /* 0x0003e2000e121848 */
[----:B------:R-:W-:Y:S01]  /*33070*/  IADD3 R8, R4, -0x220, RZ ;  /* 0xfffffde004087810 */ /* 0x000fe20007ffe0ff */
[----:B------:R-:W-:-:S02]  /*33080*/  IMAD.WIDE R44, R0, 0x4, R106 ;  /* 0x00000004002c7825 */ /* 0x000fc400078e026a */
[----:B------:R1:W-:Y:S04]  /*33090*/  LDGSTS.E [R2+0x5800], [R140.64], !P1 ;  /* 0x058000008c027fae */ /* 0x0003e8000c921848 */
[----:B------:R1:W-:Y:S01]  /*330a0*/  LDGSTS.E [R7+0x5a00], [R138.64], !P1 ;  /* 0x05a000008a077fae */ /* 0x0003e2000c921848 */
[----:B------:R-:W-:-:S03]  /*330b0*/  IMAD.WIDE R42, R0, 0x4, R116 ;  /* 0x00000004002a7825 */ /* 0x000fc600078e0274 */
[----:B------:R1:W-:Y:S04]  /*330c0*/  LDGSTS.E [R6+0x5c00], [R136.64], !P1 ;  /* 0x05c0000088067fae */ /* 0x0003e8000c921848 */
[----:B------:R-:W4:Y:S04]  /*330d0*/  LDL.LU.64 R108, [R1+0x8b8] ;  /* 0x0008b800016c7983 */ /* 0x000f280000300a00 */
[----:B------:R1:W-:Y:S04]  /*330e0*/  LDGSTS.E [R3+0x5e00], [R134.64], !P1 ;  /* 0x05e0000086037fae */ /* 0x0003e8000c921848 */
[----:B------:R-:W4:Y:S01]  /*330f0*/  LDL.LU.64 R106, [R1+0x8b0] ;  /* 0x0008b000016a7983 */ /* 0x000f220000300a00 */
[----:B------:R-:W-:-:S03]  /*33100*/  ISETP.GE.U32.AND P0, PT, R8, 0x7ffffd61, PT ;  /* 0x7ffffd610800780c */ /* 0x000fc60003f06070 */
[----:B------:R1:W-:Y:S04]  /*33110*/  LDGSTS.E [R2+0x7800], [R132.64], !P6 ;  /* 0x0780000084027fae */ /* 0x0003e8000f121848 */
[----:B------:R1:W-:Y:S04]  /*33120*/  LDGSTS.E [R7+0x7a00], [R130.64], !P6 ;  /* 0x07a0000082077fae */ /* 0x0003e8000f121848 */
[----:B------:R-:W4:Y:S04]  /*33130*/  LDL.LU.64 R116, [R1+0x8a8] ;  /* 0x0008a80001747983 */ /* 0x000f280000300a00 */
[----:B------:R1:W-:Y:S04]  /*33140*/  LDGSTS.E [R6+0x7c00], [R128.64], !P6 ;  /* 0x07c0000080067fae */ /* 0x0003e8000f121848 */
[----:B------:R1:W-:Y:S04]  /*33150*/  LDGSTS.E [R3+0x7e00], [R66.64], !P6 ;  /* 0x07e0000042037fae */ /* 0x0003e8000f121848 */
[----:B------:R1:W-:Y:S04]  /*33160*/  LDGSTS.E [R2+0x9800], [R64.64], !P2 ;  /* 0x0980000040027fae */ /* 0x0003e8000d121848 */
[----:B------:R1:W-:Y:S04]  /*33170*/  LDGSTS.E [R7+0x9a00], [R62.64], !P2 ;  /* 0x09a000003e077fae */ /* 0x0003e8000d121848 */
[----:B------:R1:W-:Y:S04]  /*33180*/  LDGSTS.E [R6+0x9c00], [R60.64], !P2 ;  /* 0x09c000003c067fae */ /* 0x0003e8000d121848 */
[----:B------:R1:W-:Y:S01]  /*33190*/  LDGSTS.E [R3+0x9e00], [R58.64], !P2 ;  /* 0x09e000003a037fae */ /* 0x0003e2000d121848 */
[----:B---3--:R-:W-:-:S03]  /*331a0*/  IMAD.WIDE R40, R0, 0x4, R114 ;  /* 0x0000000400287825 */ /* 0x008fc600078e0272 */
[----:B------:R1:W-:Y:S04]  /*331b0*/  LDGSTS.E [R2+0xb800], [R56.64], !P3 ;  /* 0x0b80000038027fae */ /* 0x0003e8000d921848 */
[----:B------:R3:W-:Y:S04]  /*331c0*/  LDGSTS.E [R7+0xba00], [R54.64], !P3 ;  /* 0x0ba0000036077fae */ /* 0x0007e8000d921848 */
[----:B------:R1:W-:Y:S01]  /*331d0*/  LDGSTS.E [R6+0xbc00], [R52.64], !P3 ;  /* 0x0bc0000034067fae */ /* 0x0003e2000d921848 */
[----:B------:R-:W-:-:S03]  /*331e0*/  IMAD.WIDE R38, R0, 0x4, R102 ;  /* 0x0000000400267825 */ /* 0x000fc600078e0266 */
[----:B------:R1:W-:Y:S01]  /*331f0*/  LDGSTS.E [R3+0xbe00], [R50.64], !P3 ;  /* 0x0be0000032037fae */ /* 0x0003e2000d921848 */
[----:B--2---:R-:W-:-:S03]  /*33200*/  IMAD.WIDE R36, R0, 0x4, R104 ;  /* 0x0000000400247825 */ /* 0x004fc600078e0268 */
[----:B------:R1:W-:Y:S04]  /*33210*/  LDGSTS.E [R2+0xd800], [R48.64], !P5 ;  /* 0x0d80000030027fae */ /* 0x0003e8000e921848 */
[----:B------:R-:W2:Y:S04]  /*33220*/  LDL.LU.64 R114, [R1+0x8a0] ;  /* 0x0008a00001727983 */ /* 0x000ea80000300a00 */
[----:B------:R3:W-:Y:S04]  /*33230*/  LDGSTS.E [R7+0xda00], [R46.64], !P5 ;  /* 0x0da000002e077fae */ /* 0x0007e8000e921848 */
[----:B------:R1:W-:Y:S04]  /*33240*/  LDGSTS.E [R6+0xdc00], [R44.64], !P5 ;  /* 0x0dc000002c067fae */ /* 0x0003e8000e921848 */
[----:B------:R1:W-:Y:S04]  /*33250*/  LDGSTS.E [R3+0xde00], [R42.64], !P5 ;  /* 0x0de000002a037fae */ /* 0x0003e8000e921848 */
[----:B------:R-:W3:Y:S04]  /*33260*/  LDL.LU.64 R102, [R1+0x898] ;  /* 0x0008980001667983 */ /* 0x000ee80000300a00 */
[----:B------:R1:W-:Y:S04]  /*33270*/  LDGSTS.E [R2+0xf800], [R40.64], !P0 ;  /* 0x0f80000028027fae */ /* 0x0003e8000c121848 */
[----:B------:R-:W3:Y:S01]  /*33280*/  LDL.LU.64 R104, [R1+0x890] ;  /* 0x0008900001687983 */ /* 0x000ee20000300a00 */
[----:B-1----:R-:W-:-:S03]  /*33290*/  IMAD.WIDE R2, R0, 0x4, R110 ;  /* 0x0000000400027825 */ /* 0x002fc600078e026e */
[----:B------:R-:W3:Y:S01]  /*332a0*/  LDL.LU.64 R110, [R1+0x888] ;  /* 0x00088800016e7983 */ /* 0x000ee20000300a00 */
[----:B----4-:R-:W-:-:S03]  /*332b0*/  IMAD.WIDE R250, R0, 0x4, R112 ;  /* 0x0000000400fa7825 */ /* 0x010fc600078e0270 */
[----:B------:R-:W4:Y:S01]  /*332c0*/  LDL.LU.64 R112, [R1+0x880] ;  /* 0x0008800001707983 */ /* 0x000f220000300a00 */
        /* <DEDUP_REMOVED lines=11> */
[----:B------:R-:W-:Y:S02]  /*33380*/  IADD3 R9, R120, 0x100000, RZ ;  /* 0x0010000078097810 */ /* 0x000fe40007ffe0ff */
[----:B------:R-:W-:Y:S02]  /*33390*/  ISETP.GE.U32.AND P5, PT, R8, 0x7ffffd49, PT ;  /* 0x7ffffd490800780c */ /* 0x000fe40003fa6070 */
[----:B------:R-:W-:Y:S01]  /*333a0*/  IADD3 R8, R120, 0x100000, RZ ;  /* 0x0010000078087810 */ /* 0x000fe20007ffe0ff */
[----:B------:R1:W-:Y:S04]  /*333b0*/  LDGSTS.E [R9+0xfa00], [R38.64], !P0 ;  /* 0x0fa0000026097fae */ /* 0x0003e8000c121848 */
[----:B------:R1:W-:Y:S04]  /*333c0*/  LDGSTS.E [R8+0xfc00], [R36.64], !P0 ;  /* 0x0fc0000024087fae */ /* 0x0003e8000c121848 */
[----:B------:R1:W-:Y:S04]  /*333d0*/  LDGSTS.E [R7+0xfe00], [R2.64], !P0 ;  /* 0x0fe0000002077fae */ /* 0x0003e8000c121848 */
[----:B------:R1:W-:Y:S01]  /*333e0*/  LDGSTS.E [R6+0x11800], [R250.64], !P4 ;  /* 0x11800000fa067fae */ /* 0x0003e2000e121848 */
[----:B------:R-:W-:-:S04]  /*333f0*/  IMAD.WIDE R18, R0, 0x4, R108 ;  /* 0x0000000400127825 */ /* 0x000fc800078e026c */
[C---:B------:R-:W-:Y:S01]  /*33400*/  IMAD.WIDE R16, R0.reuse, 0x4, R106 ;  /* 0x0000000400107825 */ /* 0x040fe200078e026a */
[----:B------:R3:W-:Y:S04]  /*33410*/  STL.64 [R1+0x30], R18 ;  /* 0x0000301201007387 */ /* 0x0007e80000100a00 */
[----:B------:R1:W-:Y:S04]  /*33420*/  STL.64 [R1+0x38], R16 ;  /* 0x0000381001007387 */ /* 0x0003e80000100a00 */
[----:B------:R-:W4:Y:S01]  /*33430*/  LDL.LU.64 R108, [R1+0x878] ;  /* 0x00087800016c7983 */ /* 0x000f220000300a00 */
[----:B------:R-:W-:-:S03]  /*33440*/  IMAD.WIDE R14, R0, 0x4, R116 ;  /* 0x00000004000e7825 */ /* 0x000fc600078e0274 */
[----:B------:R3:W-:Y:S04]  /*33450*/  LDGSTS.E [R9+0x11a00], [R18.64], !P4 ;  /* 0x11a0000012097fae */ /* 0x0007e8000e121848 */
[----:B------:R1:W-:Y:S04]  /*33460*/  STL.64 [R1+0x50], R14 ;  /* 0x0000500e01007387 */ /* 0x0003e80000100a00 */
[----:B------:R-:W4:Y:S04]  /*33470*/  LDL.LU.64 R106, [R1+0x870] ;  /* 0x00087000016a7983 */ /* 0x000f280000300a00 */
[----:B------:R-:W4:Y:S04]  /*33480*/  LDL.LU.64 R116, [R1+0x868] ;  /* 0x0008680001747983 */ /* 0x000f280000300a00 */
[----:B------:R1:W-:Y:S04]  /*33490*/  LDGSTS.E [R8+0x11c00], [R16.64], !P4 ;  /* 0x11c0000010087fae */ /* 0x0003e8000e121848 */
[----:B------:R1:W-:Y:S01]  /*334a0*/  LDGSTS.E [R7+0x11e00], [R14.64], !P4 ;  /* 0x11e000000e077fae */ /* 0x0003e2000e121848 */
[----:B--2---:R-:W-:-:S05]  /*334b0*/  IMAD.WIDE R12, R0, 0x4, R114 ;  /* 0x00000004000c7825 */ /* 0x004fca00078e0272 */
[----:B------:R4:W-:Y:S04]  /*334c0*/  STL.64 [R1+0x58], R12 ;  /* 0x0000580c01007387 */ /* 0x0009e80000100a00 */
[----:B------:R-:W2:Y:S04]  /*334d0*/  LDL.LU.64 R114, [R1+0x860] ;  /* 0x0008600001727983 */ /* 0x000ea80000300a00 */
[----:B------:R4:W-:Y:S01]  /*334e0*/  LDGSTS.E [R6+0x13800], [R12.64], !P1 ;  /* 0x138000000c067fae */ /* 0x0009e2000c921848 */
[----:B---3--:R-:W-:-:S04]  /*334f0*/  IMAD.WIDE R18, R0, 0x4, R102 ;  /* 0x0000000400127825 */ /* 0x008fc800078e0266 */
[C---:B-1----:R-:W-:Y:S01]  /*33500*/  IMAD.WIDE R16, R0.reuse, 0x4, R104 ;  /* 0x0000000400107825 */ /* 0x042fe200078e0268 */
[----:B------:R1:W-:Y:S04]  /*33510*/  STL.64 [R1+0x80], R18 ;  /* 0x0000801201007387 */ /* 0x0003e80000100a00 */
[----:B------:R3:W-:Y:S04]  /*33520*/  STL.64 [R1+0x88], R16 ;  /* 0x0000881001007387 */ /* 0x0007e80000100a00 */
[----:B------:R-:W2:Y:S01]  /*33530*/  LDL.LU.64 R102, [R1+0x858] ;  /* 0x0008580001667983 */ /* 0x000ea20000300a00 */
[----:B------:R-:W-:-:S03]  /*33540*/  IMAD.WIDE R14, R0, 0x4, R110 ;  /* 0x00000004000e7825 */ /* 0x000fc600078e026e */
[----:B------:R1:W-:Y:S04]  /*33550*/  LDGSTS.E [R9+0x13a00], [R18.64], !P1 ;  /* 0x13a0000012097fae */ /* 0x0003e8000c921848 */
[----:B------:R1:W-:Y:S04]  /*33560*/  STL.64 [R1+0xb0], R14 ;  /* 0x0000b00e01007387 */ /* 0x0003e80000100a00 */
[----:B------:R-:W2:Y:S04]  /*33570*/  LDL.LU.64 R104, [R1+0x850] ;  /* 0x0008500001687983 */ /* 0x000ea80000300a00 */
[----:B------:R-:W2:Y:S04]  /*33580*/  LDL.LU.64 R110, [R1+0x848] ;  /* 0x00084800016e7983 */ /* 0x000ea80000300a00 */
[----:B------:R3:W-:Y:S04]  /*33590*/  LDGSTS.E [R8+0x13c00], [R16.64], !P1 ;  /* 0x13c0000010087fae */ /* 0x0007e8000c921848 */
[----:B------:R1:W-:Y:S01]  /*335a0*/  LDGSTS.E [R7+0x13e00], [R14.64], !P1 ;  /* 0x13e000000e077fae */ /* 0x0003e2000c921848 */
[----:B----4-:R-:W-:-:S05]  /*335b0*/  IMAD.WIDE R12, R0, 0x4, R112 ;  /* 0x00000004000c7825 */ /* 0x010fca00078e0270 */
[----:B------:R2:W-:Y:S04]  /*335c0*/  STL.64 [R1+0xb8], R12 ;  /* 0x0000b80c01007387 */ /* 0x0005e80000100a00 */
[----:B------:R-:W4:Y:S04]  /*335d0*/  LDL.LU.64 R112, [R1+0x840] ;  /* 0x0008400001707983 */ /* 0x000f280000300a00 */
[----:B------:R2:W-:Y:S01]  /*335e0*/  LDGSTS.E [R6+0x15800], [R12.64], !P6 ;  /* 0x158000000c067fae */ /* 0x0005e2000f121848 */
[----:B-1----:R-:W-:-:S05]  /*335f0*/  IMAD.WIDE R18, R0, 0x4, R108 ;  /* 0x0000000400127825 */ /* 0x002fca00078e026c */
[----:B------:R1:W-:Y:S04]  /*33600*/  STL.64 [R1+0x130], R18 ;  /* 0x0001301201007387 */ /* 0x0003e80000100a00 */
[----:B------:R1:W-:Y:S01]  /*33610*/  LDGSTS.E [R9+0x15a00], [R18.64], !P6 ;  /* 0x15a0000012097fae */ /* 0x0003e2000f121848 */
[----:B---3--:R-:W-:-:S04]  /*33620*/  IMAD.WIDE R16, R0, 0x4, R106 ;  /* 0x0000000400107825 */ /* 0x008fc800078e026a */
[C---:B------:R-:W-:Y:S01]  /*33630*/  IMAD.WIDE R14, R0.reuse, 0x4, R116 ;  /* 0x00000004000e7825 */ /* 0x040fe200078e0274 */
[----:B------:R3:W-:Y:S04]  /*33640*/  STL.64 [R1+0x138], R16 ;  /* 0x0001381001007387 */ /* 0x0007e80000100a00 */
[----:B------:R-:W4:Y:S04]  /*33650*/  LDL.LU.64 R108, [R1+0x838] ;  /* 0x00083800016c7983 */ /* 0x000f280000300a00 */
        /* <DEDUP_REMOVED lines=9> */
[----:B-1----:R-:W-:-:S05]  /*336f0*/  IMAD.WIDE R18, R0, 0x4, R102 ;  /* 0x0000000400127825 */ /* 0x002fca00078e0266 */
[----:B------:R1:W-:Y:S04]  /*33700*/  STL.64 [R1+0x1c0], R18 ;  /* 0x0001c01201007387 */ /* 0x0003e80000100a00 */
[----:B------:R1:W-:Y:S01]  /*33710*/  LDGSTS.E [R9+0x17a00], [R18.64], !P2 ;  /* 0x17a0000012097fae */ /* 0x0003e2000d121848 */
[----:B---3--:R-:W-:-:S04]  /*33720*/  IMAD.WIDE R16, R0, 0x4, R104 ;  /* 0x0000000400107825 */ /* 0x008fc800078e0268 */
[C---:B------:R-:W-:Y:S01]  /*33730*/  IMAD.WIDE R14, R0.reuse, 0x4, R110 ;  /* 0x00000004000e7825 */ /* 0x040fe200078e026e */
[----:B------:R3:W-:Y:S04]  /*33740*/  STL.64 [R1+0x1c8], R16 ;  /* 0x0001c81001007387 */ /* 0x0007e80000100a00 */
[----:B------:R-:W2:Y:S04]  /*33750*/  LDL.LU.64 R102, [R1+0x818] ;  /* 0x0008180001667983 */ /* 0x000ea80000300a00 */
        /* <DEDUP_REMOVED lines=9> */
[----:B-1----:R-:W-:-:S04]  /*337f0*/  IMAD.WIDE R18, R0, 0x4, R108 ;  /* 0x0000000400127825 */ /* 0x002fc800078e026c */
[C---:B---3--:R-:W-:Y:S01]  /*33800*/  IMAD.WIDE R16, R0.reuse, 0x4, R106 ;  /* 0x0000000400107825 */ /* 0x048fe200078e026a */
[----:B------:R1:W-:Y:S03]  /*33810*/  STL.64 [R1+0x240], R18 ;  /* 0x0002401201007387 */ /* 0x0003e60000100a00 */
[C---:B------:R-:W-:Y:S01]  /*33820*/  IMAD.WIDE R14, R0.reuse, 0x4, R116 ;  /* 0x00000004000e7825 */ /* 0x040fe200078e0274 */
[----:B------:R3:W-:Y:S04]  /*33830*/  STL.64 [R1+0x248], R16 ;  /* 0x0002481001007387 */ /* 0x0007e80000100a00 */
[----:B------:R-:W4:Y:S04]  /*33840*/  LDL.LU.64 R108, [R1+0x7f8] ;  /* 0x0007f800016c7983 */ /* 0x000f280000300a00 */
[----:B------:R1:W-:Y:S04]  /*33850*/  STL.64 [R1+0x250], R14 ;  /* 0x0002500e01007387 */ /* 0x0003e80000100a00 */
[----:B------:R-:W4:Y:S04]  /*33860*/  LDL.LU.64 R106, [R1+0x7f0] ;  /* 0x0007f000016a7983 */ /* 0x000f280000300a00 */
[----:B------:R-:W4:Y:S04]  /*33870*/  LDL.LU.64 R116, [R1+0x7e8] ;  /* 0x0007e80001747983 */ /* 0x000f280000300a00 */
[----:B------:R1:W-:Y:S04]  /*33880*/  LDGSTS.E [R9+0x19a00], [R18.64], !P3 ;  /* 0x19a0000012097fae */ /* 0x0003e8000d921848 */
[----:B------:R3:W-:Y:S04]  /*33890*/  LDGSTS.E [R8+0x19c00], [R16.64], !P3 ;  /* 0x19c0000010087fae */ /* 0x0007e8000d921848 */
[----:B------:R1:W-:Y:S01]  /*338a0*/  LDGSTS.E [R7+0x19e00], [R14.64], !P3 ;  /* 0x19e000000e077fae */ /* 0x0003e2000d921848 */
[----:B--2---:R-:W-:-:S05]  /*338b0*/  IMAD.WIDE R12, R0, 0x4, R114 ;  /* 0x00000004000c7825 */ /* 0x004fca00078e0272 */
[----:B------:R4:W-:Y:S04]  /*338c0*/  STL.64 [R1+0x258], R12 ;  /* 0x0002580c01007387 */ /* 0x0009e80000100a00 */
[----:B------:R-:W2:Y:S04]  /*338d0*/  LDL.LU.64 R114, [R1+0x7e0] ;  /* 0x0007e00001727983 */ /* 0x000ea80000300a00 */
[----:B------:R4:W-:Y:S01]  /*338e0*/  LDGSTS.E [R6+0x1b800], [R12.64], !P5 ;  /* 0x1b8000000c067fae */ /* 0x0009e2000e921848 */
[----:B-1----:R-:W-:-:S04]  /*338f0*/  IMAD.WIDE R18, R0, 0x4, R102 ;  /* 0x0000000400127825 */ /* 0x002fc800078e0266 */
[C---:B---3--:R-:W-:Y:S01]  /*33900*/  IMAD.WIDE R16, R0.reuse, 0x4, R104 ;  /* 0x0000000400107825 */ /* 0x048fe200078e0268 */
[----:B------:R1:W-:Y:S03]  /*33910*/  STL.64 [R1+0x260], R18 ;  /* 0x0002601201007387 */ /* 0x0003e60000100a00 */
[----:B------:R-:W-:Y:S01]  /*33920*/  IMAD.WIDE R14, R0, 0x4, R110 ;  /* 0x00000004000e7825 */ /* 0x000fe200078e026e */
[----:B------:R3:W-:Y:S04]  /*33930*/  STL.64 [R1+0x268], R16 ;  /* 0x0002681001007387 */ /* 0x0007e80000100a00 */
[----:B------:R-:W2:Y:S04]  /*33940*/  LDL.LU.64 R102, [R1+0x7d8] ;  /* 0x0007d80001667983 */ /* 0x000ea80000300a00 */
[----:B------:R1:W-:Y:S04]  /*33950*/  STL.64 [R1+0x270], R14 ;  /* 0x0002700e01007387 */ /* 0x0003e80000100a00 */
[----:B------:R-:W2:Y:S04]  /*33960*/  LDL.LU.64 R104, [R1+0x7d0] ;  /* 0x0007d00001687983 */ /* 0x000ea80000300a00 */
[----:B------:R-:W2:Y:S01]  /*33970*/  LDL.LU.64 R110, [R1+0x7c8] ;  /* 0x0007c800016e7983 */ /* 0x000ea20000300a00 */
[----:B------:R-:W-:-:S03]  /*33980*/  IADD3 R10, R4, -0x23c, RZ ;  /* 0xfffffdc4040a7810 */ /* 0x000fc60007ffe0ff */
[----:B------:R1:W-:Y:S01]  /*33990*/  LDGSTS.E [R9+0x1ba00], [R18.64], !P5 ;  /* 0x1ba0000012097fae */ /* 0x0003e2000e921848 */
[----:B----4-:R-:W-:Y:S01]  /*339a0*/  IMAD.WIDE R12, R0, 0x4, R112 ;  /* 0x00000004000c7825 */ /* 0x010fe200078e0270 */
[----:B------:R-:W-:Y:S02]  /*339b0*/  ISETP.GE.U32.AND P0, PT, R10, 0x7ffffd45, PT ;  /* 0x7ffffd450a00780c */ /* 0x000fe40003f06070 */
[----:B------:R3:W-:Y:S04]  /*339c0*/  LDGSTS.E [R8+0x1bc00], [R16.64], !P5 ;  /* 0x1bc0000010087fae */ /* 0x0007e8000e921848 */
[----:B------:R2:W-:Y:S04]  /*339d0*/  STL.64 [R1+0x278], R12 ;  /* 0x0002780c01007387 */ /* 0x0005e80000100a00 */
[----:B------:R-:W4:Y:S04]  /*339e0*/  LDL.LU.64 R112, [R1+0x7c0] ;  /* 0x0007c00001707983 */ /* 0x000f280000300a00 */
[----:B------:R1:W-:Y:S01]  /*339f0*/  LDGSTS.E [R7+0x1be00], [R14.64], !P5 ;  /* 0x1be000000e077fae */ /* 0x0003e2000e921848 */
[----:B------:R-:W-:-:S03]  /*33a00*/  IADD3 R10, R4, -0x240, RZ ;  /* 0xfffffdc0040a7810 */ /* 0x000fc60007ffe0ff */
[----:B------:R2:W-:Y:S01]  /*33a10*/  LDGSTS.E [R6+0x1d800], [R12.64], !P0 ;  /* 0x1d8000000c067fae */ /* 0x0005e2000c121848 */
[----:B------:R-:W-:Y:S01]  /*33a20*/  ISETP.GE.U32.AND P4, PT, R10, 0x7ffffd41, PT ;  /* 0x7ffffd410a00780c */ /* 0x000fe20003f86070 */
        /* <DEDUP_REMOVED lines=11> */
[----:B--2---:R-:W-:-:S03]  /*33ae0*/  IMAD.WIDE R12, R0, 0x4, R114 ;  /* 0x00000004000c7825 */ /* 0x004fc600078e0272 */
[----:B------:R2:W-:Y:S04]  /*33af0*/  LDGSTS.E [R7+0x1de00], [R14.64], !P0 ;  /* 0x1de000000e077fae */ /* 0x0005e8000c121848 */
[----:B------:R4:W-:Y:S04]  /*33b00*/  STL.64 [R1+0x2c8], R12 ;  /* 0x0002c80c01007387 */ /* 0x0009e80000100a00 */
[----:B------:R-:W4:Y:S04]  /*33b10*/  LDL.LU.64 R114, [R1+0x7a0] ;  /* 0x0007a00001727983 */ /* 0x000f280000300a00 */
[----:B------:R4:W-:Y:S01]  /*33b20*/  LDGSTS.E [R6+0x1f800], [R12.64], !P4 ;  /* 0x1f8000000c067fae */ /* 0x0009e2000e121848 */
[----:B-1----:R-:W-:-:S04]  /*33b30*/  IMAD.WIDE R18, R0, 0x4, R102 ;  /* 0x0000000400127825 */ /* 0x002fc800078e0266 */
[C---:B---3--:R-:W-:Y:S01]  /*33b40*/  IMAD.WIDE R16, R0.reuse, 0x4, R104 ;  /* 0x0000000400107825 */ /* 0x048fe200078e0268 */
[----:B------:R1:W-:Y:S03]  /*33b50*/  STL.64 [R1+0x2e0], R18 ;  /* 0x0002e01201007387 */ /* 0x0003e60000100a00 */
[----:B--2---:R-:W-:Y:S01]  /*33b60*/  IMAD.WIDE R14, R0, 0x4, R110 ;  /* 0x00000004000e7825 */ /* 0x004fe200078e026e */
[----:B------:R2:W-:Y:S04]  /*33b70*/  STL.64 [R1+0x2e8], R16 ;  /* 0x0002e81001007387 */ /* 0x0005e80000100a00 */
[----:B------:R-:W4:Y:S04]  /*33b80*/  LDL.LU.64 R102, [R1+0x798] ;  /* 0x0007980001667983 */ /* 0x000f280000300a00 */
[----:B------:R1:W-:Y:S04]  /*33b90*/  STL.64 [R1+0x2f0], R14 ;  /* 0x0002f00e01007387 */ /* 0x0003e80000100a00 */
[----:B------:R-:W4:Y:S04]  /*33ba0*/  LDL.LU.64 R104, [R1+0x790] ;  /* 0x0007900001687983 */ /* 0x000f280000300a00 */
[----:B------:R-:W4:Y:S01]  /*33bb0*/  LDL.LU.64 R110, [R1+0x788] ;  /* 0x00078800016e7983 */ /* 0x000f220000300a00 */
        /* <DEDUP_REMOVED lines=12> */
[C---:B--2---:R-:W-:Y:S01]  /*33c80*/  IMAD.WIDE R16, R0.reuse, 0x4, R106 ;  /* 0x0000000400107825 */ /* 0x044fe200078e026a */
[----:B------:R1:W-:Y:S03]  /*33c90*/  STL.64 [R1+0x300], R18 ;  /* 0x0003001201007387 */ /* 0x0003e60000100a00 */
[C---:B------:R-:W-:Y:S01]  /*33ca0*/  IMAD.WIDE R14, R0.reuse, 0x4, R116 ;  /* 0x00000004000e7825 */ /* 0x040fe200078e0274 */
[----:B------:R2:W-:Y:S04]  /*33cb0*/  STL.64 [R1+0x308], R16 ;  /* 0x0003081001007387 */ /* 0x0005e80000100a00 */
[----:B------:R-:W3:Y:S04]  /*33cc0*/  LDL.LU.64 R108, [R1+0x778] ;  /* 0x00077800016c7983 */ /* 0x000ee80000300a00 */
[----:B------:R1:W-:Y:S04]  /*33cd0*/  STL.64 [R1+0x310], R14 ;  /* 0x0003100e01007387 */ /* 0x0003e80000100a00 */
[----:B------:R-:W3:Y:S04]  /*33ce0*/  LDL.LU.64 R106, [R1+0x770] ;  /* 0x00077000016a7983 */ /* 0x000ee80000300a00 */
[----:B------:R-:W3:Y:S01]  /*33cf0*/  LDL.LU.64 R116, [R1+0x768] ;  /* 0x0007680001747983 */ /* 0x000ee20000300a00 */
[----:B----4-:R-:W-:-:S03]  /*33d00*/  IMAD.WIDE R12, R0, 0x4, R114 ;  /* 0x00000004000c7825 */ /* 0x010fc600078e0272 */
[----:B------:R1:W-:Y:S04]  /*33d10*/  LDGSTS.E [R9+0x21a00], [R18.64], !P1 ;  /* 0x21a0000012097fae */ /* 0x0003e8000c921848 */
[----:B------:R4:W-:Y:S04]  /*33d20*/  STL.64 [R1+0x318], R12 ;  /* 0x0003180c01007387 */ /* 0x0009e80000100a00 */
[----:B------:R2:W-:Y:S04]  /*33d30*/  LDGSTS.E [R8+0x21c00], [R16.64], !P1 ;  /* 0x21c0000010087fae */ /* 0x0005e8000c921848 */
[----:B------:R-:W3:Y:S04]  /*33d40*/  LDL.LU.64 R114, [R1+0x760] ;  /* 0x0007600001727983 */ /* 0x000ee80000300a00 */
[----:B------:R1:W-:Y:S04]  /*33d50*/  LDGSTS.E [R7+0x21e00], [R14.64], !P1 ;  /* 0x21e000000e077fae */ /* 0x0003e8000c921848 */
[----:B------:R4:W-:Y:S01]  /*33d60*/  LDGSTS.E [R6+0x23800], [R12.64], !P6 ;  /* 0x238000000c067fae */ /* 0x0009e2000f121848 */
[----:B-1----:R-:W-:-:S04]  /*33d70*/  IMAD.WIDE R18, R0, 0x4, R102 ;  /* 0x0000000400127825 */ /* 0x002fc800078e0266 */
[C---:B--2---:R-:W-:Y:S01]  /*33d80*/  IMAD.WIDE R16, R0.reuse, 0x4, R104 ;  /* 0x0000000400107825 */ /* 0x044fe200078e0268 */
[----:B------:R3:W-:Y:S03]  /*33d90*/  STL.64 [R1+0x320], R18 ;  /* 0x0003201201007387 */ /* 0x0007e60000100a00 */
[----:B------:R-:W-:Y:S01]  /*33da0*/  IMAD.WIDE R14, R0, 0x4, R110 ;  /* 0x00000004000e7825 */ /* 0x000fe200078e026e */
[----:B------:R1:W-:Y:S04]  /*33db0*/  STL.64 [R1+0x328], R16 ;  /* 0x0003281001007387 */ /* 0x0003e80000100a00 */
[----:B------:R-:W3:Y:S04]  /*33dc0*/  LDL.LU.64 R102, [R1+0x758] ;  /* 0x0007580001667983 */ /* 0x000ee80000300a00 */
[----:B------:R1:W-:Y:S04]  /*33dd0*/  STL.64 [R1+0x330], R14 ;  /* 0x0003300e01007387 */ /* 0x0003e80000100a00 */
[----:B------:R-:W3:Y:S04]  /*33de0*/  LDL.LU.64 R104, [R1+0x750] ;  /* 0x0007500001687983 */ /* 0x000ee80000300a00 */
[----:B------:R-:W3:Y:S01]  /*33df0*/  LDL.LU.64 R110, [R1+0x748] ;  /* 0x00074800016e7983 */ /* 0x000ee20000300a00 */
[----:B------:R-:W-:-:S03]  /*33e00*/  IADD3 R10, R4, -0x24c, RZ ;  /* 0xfffffdb4040a7810 */ /* 0x000fc60007ffe0ff */
[----:B------:R3:W-:Y:S01]  /*33e10*/  LDGSTS.E [R9+0x23a00], [R18.64], !P6 ;  /* 0x23a0000012097fae */ /* 0x0007e2000f121848 */
[----:B----4-:R-:W-:Y:S01]  /*33e20*/  IMAD.WIDE R12, R0, 0x4, R112 ;  /* 0x00000004000c7825 */ /* 0x010fe200078e0270 */
[----:B------:R-:W-:Y:S02]  /*33e30*/  ISETP.GE.U32.AND P2, PT, R10, 0x7ffffd35, PT ;  /* 0x7ffffd350a00780c */ /* 0x000fe40003f46070 */
[----:B------:R1:W-:Y:S04]  /*33e40*/  LDGSTS.E [R8+0x23c00], [R16.64], !P6 ;  /* 0x23c0000010087fae */ /* 0x0003e8000f121848 */
[----:B------:R4:W-:Y:S04]  /*33e50*/  STL.64 [R1+0x338], R12 ;  /* 0x0003380c01007387 */ /* 0x0009e80000100a00 */
[----:B------:R-:W3:Y:S04]  /*33e60*/  LDL.LU.64 R112, [R1+0x740] ;  /* 0x0007400001707983 */ /* 0x000ee80000300a00 */
[----:B------:R1:W-:Y:S01]  /*33e70*/  LDGSTS.E [R7+0x23e00], [R14.64], !P6 ;  /* 0x23e000000e077fae */ /* 0x0003e2000f121848 */
[----:B------:R-:W-:-:S03]  /*33e80*/  IADD3 R10, R4, -0x250, RZ ;  /* 0xfffffdb0040a7810 */ /* 0x000fc60007ffe0ff */
[----:B------:R4:W-:Y:S01]  /*33e90*/  LDGSTS.E [R6+0x25800], [R12.64], !P2 ;  /* 0x258000000c067fae */ /* 0x0009e2000d121848 */
[----:B------:R-:W-:Y:S01]  /*33ea0*/  ISETP.GE.U32.AND P3, PT, R10, 0x7ffffd31, PT ;  /* 0x7ffffd310a00780c */ /* 0x000fe20003f66070 */
[----:B---3--:R-:W-:-:S04]  /*33eb0*/  IMAD.WIDE R18, R0, 0x4, R108 ;  /* 0x0000000400127825 */ /* 0x008fc800078e026c */
[C---:B-1----:R-:W-:Y:S01]  /*33ec0*/  IMAD.WIDE R16, R0.reuse, 0x4, R106 ;  /* 0x0000000400107825 */ /* 0x042fe200078e026a */
[----:B------:R1:W-:Y:S03]  /*33ed0*/  STL.64 [R1+0x340], R18 ;  /* 0x0003401201007387 */ /* 0x0003e60000100a00 */
[C---:B------:R-:W-:Y:S01]  /*33ee0*/  IMAD.WIDE R14, R0.reuse, 0x4, R116 ;  /* 0x00000004000e7825 */ /* 0x040fe200078e0274 */
[----:B------:R3:W-:Y:S04]  /*33ef0*/  STL.64 [R1+0x348], R16 ;  /* 0x0003481001007387 */ /* 0x0007e80000100a00 */
[----:B------:R-:W2:Y:S04]  /*33f00*/  LDL.LU.64 R108, [R1+0x738] ;  /* 0x00073800016c7983 */ /* 0x000ea80000300a00 */
[----:B------:R1:W-:Y:S04]  /*33f10*/  STL.64 [R1+0x350], R14 ;  /* 0x0003500e01007387 */ /* 0x0003e80000100a00 */
[----:B------:R-:W2:Y:S01]  /*33f20*/  LDL.LU.64 R106, [R1+0x730] ;  /* 0x00073000016a7983 */ /* 0x000ea20000300a00 */
[----:B----4-:R-:W-:-:S03]  /*33f30*/  IMAD.WIDE R12, R0, 0x4, R114 ;  /* 0x00000004000c7825 */ /* 0x010fc600078e0272 */
[----:B------:R-:W4:Y:S04]  /*33f40*/  LDL.LU.64 R116, [R1+0x728] ;  /* 0x0007280001747983 */ /* 0x000f280000300a00 */
[----:B------:R1:W-:Y:S04]  /*33f50*/  STL.64 [R1+0x358], R12 ;  /* 0x0003580c01007387 */ /* 0x0003e80000100a00 */
[----:B------:R1:W-:Y:S04]  /*33f60*/  LDGSTS.E [R9+0x25a00], [R18.64], !P2 ;  /* 0x25a0000012097fae */ /* 0x0003e8000d121848 */
[----:B------:R-:W4:Y:S04]  /*33f70*/  LDL.LU.64 R114, [R1+0x720] ;  /* 0x0007200001727983 */ /* 0x000f280000300a00 */
[----:B------:R3:W-:Y:S04]  /*33f80*/  LDGSTS.E [R8+0x25c00], [R16.64], !P2 ;  /* 0x25c0000010087fae */ /* 0x0007e8000d121848 */
[----:B------:R1:W-:Y:S04]  /*33f90*/  LDGSTS.E [R7+0x25e00], [R14.64], !P2 ;  /* 0x25e000000e077fae */ /* 0x0003e8000d121848 */
[----:B------:R1:W-:Y:S02]  /*33fa0*/  LDGSTS.E [R6+0x27800], [R12.64], !P3 ;  /* 0x278000000c067fae */ /* 0x0003e4000d921848 */
[----:B-1----:R-:W-:-:S04]  /*33fb0*/  IMAD.WIDE R18, R0, 0x4, R102 ;  /* 0x0000000400127825 */ /* 0x002fc800078e0266 */
[C---:B---3--:R-:W-:Y:S01]  /*33fc0*/  IMAD.WIDE R16, R0.reuse, 0x4, R104 ;  /* 0x0000000400107825 */ /* 0x048fe200078e0268 */
        /* <DEDUP_REMOVED lines=9> */
[----:B------:R-:W-:Y:S01]  /*34060*/  IMAD.WIDE R12, R0, 0x4, R112 ;  /* 0x00000004000c7825 */ /* 0x000fe200078e0270 */
        /* <DEDUP_REMOVED lines=8> */
[C---:B--2---:R-:W-:Y:S02]  /*340f0*/  IMAD.WIDE R18, R0.reuse, 0x4, R108 ;  /* 0x0000000400127825 */ /* 0x044fe400078e026c */
[----:B------:R-:W2:Y:S02]  /*34100*/  LDL.LU.64 R108, [R1+0x6f8] ;  /* 0x0006f800016c7983 */ /* 0x000ea40000300a00 */
[C---:B-1----:R-:W-:Y:S02]  /*34110*/  IMAD.WIDE R16, R0.reuse, 0x4, R106 ;  /* 0x0000000400107825 */ /* 0x042fe400078e026a */
[----:B------:R3:W-:Y:S02]  /*34120*/  STL.64 [R1+0xc10], R18 ;  /* 0x000c101201007387 */ /* 0x0007e40000100a00 */
[----:B----4-:R-:W-:-:S02]  /*34130*/  IMAD.WIDE R14, R0, 0x4, R116 ;  /* 0x00000004000e7825 */ /* 0x010fc400078e0274 */
[----:B------:R-:W4:Y:S04]  /*34140*/  LDL.LU.64 R106, [R1+0x6f0] ;  /* 0x0006f000016a7983 */ /* 0x000f280000300a00 */
[----:B------:R1:W-:Y:S04]  /*34150*/  STL.64 [R1+0xc20], R16 ;  /* 0x000c201001007387 */ /* 0x0003e80000100a00 */
[----:B------:R-:W4:Y:S01]  /*34160*/  LDL.LU.64 R116, [R1+0x6e8] ;  /* 0x0006e80001747983 */ /* 0x000f220000300a00 */
[----:B------:R-:W-:-:S03]  /*34170*/  IMAD.WIDE R12, R0, 0x4, R114 ;  /* 0x00000004000c7825 */ /* 0x000fc600078e0272 */
[----:B------:R1:W-:Y:S04]  /*34180*/  STL.64 [R1+0xc38], R14 ;  /* 0x000c380e01007387 */ /* 0x0003e80000100a00 */
[----:B------:R-:W4:Y:S04]  /*34190*/  LDL.LU.64 R114, [R1+0x6e0] ;  /* 0x0006e00001727983 */ /* 0x000f280000300a00 */
[----:B------:R3:W-:Y:S04]  /*341a0*/  LDGSTS.E [R9+0x29a00], [R18.64], !P5 ;  /* 0x29a0000012097fae */ /* 0x0007e8000e921848 */
[----:B------:R1:W-:Y:S04]  /*341b0*/  LDGSTS.E [R8+0x29c00], [R16.64], !P5 ;  /* 0x29c0000010087fae */ /* 0x0003e8000e921848 */
[----:B------:R1:W-:Y:S04]  /*341c0*/  STL.64 [R1+0xca0], R12 ;  /* 0x000ca00c01007387 */ /* 0x0003e80000100a00 */
[----:B------:R1:W-:Y:S04]  /*341d0*/  LDGSTS.E [R7+0x29e00], [R14.64], !P5 ;  /* 0x29e000000e077fae */ /* 0x0003e8000e921848 */
[----:B------:R1:W-:Y:S01]  /*341e0*/  LDGSTS.E [R6+0x2b800], [R12.64], !P0 ;  /* 0x2b8000000c067fae */ /* 0x0003e2000c121848 */
[----:B---3--:R-:W-:-:S03]  /*341f0*/  IMAD.WIDE R18, R0, 0x4, R102 ;  /* 0x0000000400127825 */ /* 0x008fc600078e0266 */
[----:B------:R-:W2:Y:S01]  /*34200*/  LDL.LU.64 R102, [R1+0x6d8] ;  /* 0x0006d80001667983 */ /* 0x000ea20000300a00 */
[----:B-1----:R-:W-:-:S03]  /*34210*/  IMAD.WIDE R16, R0, 0x4, R104 ;  /* 0x0000000400107825 */ /* 0x002fc600078e0268 */
[----:B------:R-:W-:Y:S01]  /*34220*/  STL.64 [R1+0xcb0], R18 ;  /* 0x000cb01201007387 */ /* 0x000fe20000100a00 */
[----:B------:R-:W-:-:S03]  /*34230*/  IMAD.WIDE R14, R0, 0x4, R110 ;  /* 0x00000004000e7825 */ /* 0x000fc600078e026e */
[----:B------:R-:W2:Y:S04]  /*34240*/  LDL.LU.64 R104, [R1+0x6d0] ;  /* 0x0006d00001687983 */ /* 0x000ea80000300a00 */
[----:B------:R2:W-:Y:S04]  /*34250*/  STL.64 [R1+0xcb8], R16 ;  /* 0x000cb81001007387 */ /* 0x0005e80000100a00 */
[----:B------:R-:W2:Y:S04]  /*34260*/  LDL.LU.64 R110, [R1+0x6c8] ;  /* 0x0006c800016e7983 */ /* 0x000ea80000300a00 */
[----:B------:R4:W-:Y:S01]  /*34270*/  STL.64 [R1+0xcc8], R14 ;  /* 0x000cc80e01007387 */ /* 0x0009e20000100a00 */
[----:B------:R-:W-:-:S03]  /*34280*/  IADD3 R10, R4, -0x25c, RZ ;  /* 0xfffffda4040a7810 */ /* 0x000fc60007ffe0ff */
[----:B------:R2:W-:Y:S01]  /*34290*/  LDGSTS.E [R9+0x2ba00], [R18.64], !P0 ;  /* 0x2ba0000012097fae */ /* 0x0005e2000c121848 */
[----:B------:R-:W-:Y:S01]  /*342a0*/  IMAD.WIDE R12, R0, 0x4, R112 ;  /* 0x00000004000c7825 */ /* 0x000fe200078e0270 */
[----:B------:R-:W-:Y:S02]  /*342b0*/  ISETP.GE.U32.AND P4, PT, R10, 0x7ffffd25, PT ;  /* 0x7ffffd250a00780c */ /* 0x000fe40003f86070 */
[----:B------:R-:W2:Y:S01]  /*342c0*/  LDL.LU.64 R112, [R1+0x680] ;  /* 0x0006800001707983 */ /* 0x000ea20000300a00 */
[----:B------:R-:W-:-:S03]  /*342d0*/  IADD3 R10, R4, -0x260, RZ ;  /* 0xfffffda0040a7810 */ /* 0x000fc60007ffe0ff */
[----:B------:R2:W-:Y:S01]  /*342e0*/  LDGSTS.E [R8+0x2bc00], [R16.64], !P0 ;  /* 0x2bc0000010087fae */ /* 0x0005e2000c121848 */
[----:B------:R-:W-:Y:S02]  /*342f0*/  ISETP.GE.U32.AND P1, PT, R10, 0x7ffffd21, PT ;  /* 0x7ffffd210a00780c */ /* 0x000fe40003f26070 */
[----:B------:R-:W-:Y:S01]  /*34300*/  IADD3 R10, R4, -0x264, RZ ;  /* 0xfffffd9c040a7810 */ /* 0x000fe20007ffe0ff */
[----:B------:R4:W-:Y:S03]  /*34310*/  LDGSTS.E [R7+0x2be00], [R14.64], !P0 ;  /* 0x2be000000e077fae */ /* 0x0009e6000c121848 */
[----:B------:R-:W-:Y:S01]  /*34320*/  ISETP.GE.U32.AND P6, PT, R10, 0x7ffffd1d, PT ;  /* 0x7ffffd1d0a00780c */ /* 0x000fe20003fc6070 */
[----:B------:R1:W-:Y:S01]  /*34330*/  STL.64 [R1+0xd18], R12 ;  /* 0x000d180c01007387 */ /* 0x0003e20000100a00 */
[----:B------:R-:W-:-:S03]  /*34340*/  IADD3 R10, R4, -0x268, RZ ;  /* 0xfffffd98040a7810 */ /* 0x000fc60007ffe0ff */
[----:B------:R1:W-:Y:S01]  /*34350*/  LDGSTS.E [R6+0x2d800], [R12.64], !P4 ;  /* 0x2d8000000c067fae */ /* 0x0003e2000e121848 */
[----:B------:R-:W-:Y:S02]  /*34360*/  ISETP.GE.U32.AND P2, PT, R10, 0x7ffffd19, PT ;  /* 0x7ffffd190a00780c */ /* 0x000fe40003f46070 */
[----:B------:R-:W-:-:S04]  /*34370*/  IADD3 R10, R4, -0x26c, RZ ;  /* 0xfffffd94040a7810 */ /* 0x000fc80007ffe0ff */
[----:B------:R-:W-:Y:S02]  /*34380*/  ISETP.GE.U32.AND P3, PT, R10, 0x7ffffd15, PT ;  /* 0x7ffffd150a00780c */ /* 0x000fe40003f66070 */
[----:B------:R-:W-:-:S04]  /*34390*/  IADD3 R10, R4, -0x270, RZ ;  /* 0xfffffd90040a7810 */ /* 0x000fc80007ffe0ff */
[----:B------:R-:W-:Y:S02]  /*343a0*/  ISETP.GE.U32.AND P5, PT, R10, 0x7ffffd11, PT ;  /* 0x7ffffd110a00780c */ /* 0x000fe40003fa6070 */
[----:B------:R-:W-:-:S04]  /*343b0*/  IADD3 R10, R4, -0x274, RZ ;  /* 0xfffffd8c040a7810 */ /* 0x000fc80007ffe0ff */
[----:B------:R-:W-:Y:S01]  /*343c0*/  ISETP.GE.U32.AND P0, PT, R10, 0x7ffffd0d, PT ;  /* 0x7ffffd0d0a00780c */ /* 0x000fe20003f06070 */
[----:B--2---:R-:W-:-:S05]  /*343d0*/  IMAD.WIDE R16, R0, 0x4, R108 ;  /* 0x0000000400107825 */ /* 0x004fca00078e026c */
[----:B------:R2:W-:Y:S04]  /*343e0*/  STL.64 [R1+0xd30], R16 ;  /* 0x000d301001007387 */ /* 0x0005e80000100a00 */
[----:B------:R2:W-:Y:S01]  /*343f0*/  LDGSTS.E [R9+0x2da00], [R16.64], !P4 ;  /* 0x2da0000010097fae */ /* 0x0005e2000e121848 */
[----:B----4-:R-:W-:-:S04]  /*34400*/  IMAD.WIDE R14, R0, 0x4, R106 ;  /* 0x00000004000e7825 */ /* 0x010fc800078e026a */
[C---:B-1----:R-:W-:Y:S01]  /*34410*/  IMAD.WIDE R12, R0.reuse, 0x4, R116 ;  /* 0x00000004000c7825 */ /* 0x042fe200078e0274 */
[----:B------:R1:W-:Y:S04]  /*34420*/  STL.64 [R1+0xd38], R14 ;  /* 0x000d380e01007387 */ /* 0x0003e80000100a00 */
[----:B------:R4:W-:Y:S01]  /*34430*/  STL.64 [R1+0xd48], R12 ;  /* 0x000d480c01007387 */ /* 0x0009e20000100a00 */
[----:B------:R-:W-:-:S03]  /*34440*/  IMAD.WIDE R10, R0, 0x4, R114 ;  /* 0x00000004000a7825 */ /* 0x000fc600078e0272 */
[----:B------:R1:W-:Y:S04]  /*34450*/  LDGSTS.E [R8+0x2dc00], [R14.64], !P4 ;  /* 0x2dc000000e087fae */ /* 0x0003e8000e121848 */
[----:B------:R-:W3:Y:S04]  /*34460*/  LDL.LU.64 R114, [R1+0x678] ;  /* 0x0006780001727983 */ /* 0x000ee80000300a00 */
[----:B------:R1:W-:Y:S04]  /*34470*/  STL.64 [R1+0xd90], R10 ;  /* 0x000d900a01007387 */ /* 0x0003e80000100a00 */
[----:B------:R-:W3:Y:S04]  /*34480*/  LDL.LU.64 R108, [R1+0x670] ;  /* 0x00067000016c7983 */ /* 0x000ee80000300a00 */
[----:B------:R-:W3:Y:S04]  /*34490*/  LDL.LU.64 R116, [R1+0x668] ;  /* 0x0006680001747983 */ /* 0x000ee80000300a00 */
[----:B------:R4:W-:Y:S04]  /*344a0*/  LDGSTS.E [R7+0x2de00], [R12.64], !P4 ;  /* 0x2de000000c077fae */ /* 0x0009e8000e121848 */
[----:B------:R1:W-:Y:S01]  /*344b0*/  LDGSTS.E [R6+0x2f800], [R10.64], !P1 ;  /* 0x2f8000000a067fae */ /* 0x0003e2000c921848 */
[----:B--2---:R-:W-:-:S05]  /*344c0*/  IMAD.WIDE R18, R0, 0x4, R102 ;  /* 0x0000000400127825 */ /* 0x004fca00078e0266 */
[----:B------:R-:W-:Y:S04]  /*344d0*/  STL.64 [R1+0xd98], R18 ;  /* 0x000d981201007387 */ /* 0x000fe80000100a00 */
[----:B------:R2:W-:Y:S01]  /*344e0*/  LDGSTS.E [R9+0x2fa00], [R18.64], !P1 ;  /* 0x2fa0000012097fae */ /* 0x0005e2000c921848 */
[----:B------:R-:W-:-:S04]  /*344f0*/  IMAD.WIDE R16, R0, 0x4, R104 ;  /* 0x0000000400107825 */ /* 0x000fc800078e0268 */
[C---:B-1----:R-:W-:Y:S01]  /*34500*/  IMAD.WIDE R14, R0.reuse, 0x4, R110 ;  /* 0x00000004000e7825 */ /* 0x042fe200078e026e */
[----:B------:R-:W-:Y:S04]  /*34510*/  STL.64 [R1+0xda8], R16 ;  /* 0x000da81001007387 */ /* 0x000fe80000100a00 */
[----:B------:R3:W-:Y:S04]  /*34520*/  STL.64 [R1+0xdb0], R14 ;  /* 0x000db00e01007387 */ /* 0x0007e80000100a00 */
[----:B------:R-:W2:Y:S04]  /*34530*/  LDL.LU.64 R102, [R1+0x580] ;  /* 0x0005800001667983 */ /* 0x000ea80000300a00 */
[----:B------:R-:W2:Y:S04]  /*34540*/  LDL.LU.64 R110, [R1+0x578] ;  /* 0x00057800016e7983 */ /* 0x000ea80000300a00 */
[----:B------:R1:W-:Y:S01]  /*34550*/  LDGSTS.E [R8+0x2fc00], [R16.64], !P1 ;  /* 0x2fc0000010087fae */ /* 0x0003e2000c921848 */
[----:B----4-:R-:W-:-:S03]  /*34560*/  IMAD.WIDE R12, R0, 0x4, R112 ;  /* 0x00000004000c7825 */ /* 0x010fc600078e0270 */
[----:B------:R3:W-:Y:S04]  /*34570*/  LDGSTS.E [R7+0x2fe00], [R14.64], !P1 ;  /* 0x2fe000000e077fae */ /* 0x0007e8000c921848 */
[----:B------:R4:W-:Y:S04]  /*34580*/  STL.64 [R1+0xe18], R12 ;  /* 0x000e180c01007387 */ /* 0x0009e80000100a00 */
[----:B------:R-:W2:Y:S04]  /*34590*/  LDL.LU.64 R96, [R1+0x570] ;  /* 0x0005700001607983 */ /* 0x000ea80000300a00 */
[----:B------:R-:W2:Y:S04]  /*345a0*/  LDL.LU.64 R112, [R1+0x568] ;  /* 0x0005680001707983 */ /* 0x000ea80000300a00 */
[----:B------:R-:W2:Y:S04]  /*345b0*/  LDL.LU.64 R104, [R1+0x560] ;  /* 0x0005600001687983 */ /* 0x000ea80000300a00 */
[----:B------:R-:W2:Y:S01]  /*345c0*/  LDL.LU.64 R106, [R1+0x558] ;  /* 0x00055800016a7983 */ /* 0x000ea20000300a00 */
[----:B------:R-:W-:-:S03]  /*345d0*/  IADD3 R10, R4, -0x278, RZ ;  /* 0xfffffd88040a7810 */ /* 0x000fc60007ffe0ff */
[----:B------:R4:W-:Y:S01]  /*345e0*/  LDGSTS.E [R6+0x31800], [R12.64], !P6 ;  /* 0x318000000c067fae */ /* 0x0009e2000f121848 */
[----:B------:R-:W-:Y:S01]  /*345f0*/  ISETP.GE.U32.AND P1, PT, R10, 0x7ffffd09, PT ;  /* 0x7ffffd090a00780c */ /* 0x000fe20003f26070 */
[C---:B---3--:R-:W-:Y:S02]  /*34600*/  IMAD.WIDE R14, R0.reuse, 0x4, R114 ;  /* 0x00000004000e7825 */ /* 0x048fe400078e0272 */
[----:B------:R-:W3:Y:S04]  /*34610*/  LDL.LU.64 R114, [R1+0x550] ;  /* 0x0005500001727983 */ /* 0x000ee80000300a00 */
[----:B------:R-:W3:Y:S01]  /*34620*/  LDL.LU.64 R100, [R1+0x548] ;  /* 0x0005480001647983 */ /* 0x000ee20000300a00 */
[----:B----4-:R-:W-:-:S03]  /*34630*/  IMAD.WIDE R12, R0, 0x4, R108 ;  /* 0x00000004000c7825 */ /* 0x010fc600078e026c */
[----:B------:R-:W-:Y:S01]  /*34640*/  STL.64 [R1+0xe20], R14 ;  /* 0x000e200e01007387 */ /* 0x000fe20000100a00 */
[----:B------:R-:W-:-:S03]  /*34650*/  IMAD.WIDE R10, R0, 0x4, R116 ;  /* 0x00000004000a7825 */ /* 0x000fc600078e0274 */
[----:B------:R-:W4:Y:S04]  /*34660*/  LDL.LU.64 R108, [R1+0x540] ;  /* 0x00054000016c7983 */ /* 0x000f280000300a00 */
[----:B------:R1:W-:Y:S04]  /*34670*/  STL.64 [R1+0xe28], R12 ;  /* 0x000e280c01007387 */ /* 0x0003e80000100a00 */
[----:B------:R-:W4:Y:S04]  /*34680*/  LDL.LU.64 R116, [R1+0x538] ;  /* 0x0005380001747983 */ /* 0x000f280000300a00 */
[----:B------:R1:W-:Y:S04]  /*34690*/  STL.64 [R1+0xe38], R10 ;  /* 0x000e380a01007387 */ /* 0x0003e80000100a00 */
[----:B------:R-:W4:Y:S04]  /*346a0*/  LDL.LU.64 R94, [R1+0x530] ;  /* 0x00053000015e7983 */ /* 0x000f280000300a00 */
[----:B------:R1:W-:Y:S04]  /*346b0*/  LDGSTS.E [R9+0x31a00], [R14.64], !P6 ;  /* 0x31a000000e097fae */ /* 0x0003e8000f121848 */
[----:B------:R1:W-:Y:S04]  /*346c0*/  LDGSTS.E [R8+0x31c00], [R12.64], !P6 ;  /* 0x31c000000c087fae */ /* 0x0003e8000f121848 */
[----:B------:R1:W-:Y:S01]  /*346d0*/  LDGSTS.E [R7+0x31e00], [R10.64], !P6 ;  /* 0x31e000000a077fae */ /* 0x0003e2000f121848 */
        /* <DEDUP_REMOVED lines=8> */
[----:B------:R-:W-:Y:S01]  /*34760*/  STL.64 [R1+0x1618], R196 ;  /* 0x001618c401007387 */ /* 0x000fe20000100a00 */
[----:B------:R-:W-:-:S03]  /*34770*/  IMAD.WIDE R88, R5, 0x4, R106 ;  /* 0x0000000405587825 */ /* 0x000fc600078e026a */
[----:B------:R-:W2:Y:S04]  /*34780*/  LDL.LU.64 R98, [R1+0x508] ;  /* 0x0005080001627983 */ /* 0x000ea80000300a00 */
[----:B------:R-:W-:Y:S04]  /*34790*/  STL.64 [R1+0x1620], R180 ;  /* 0x001620b401007387 */ /* 0x000fe80000100a00 */
[----:B------:R-:W2:Y:S01]  /*347a0*/  LDL.LU.64 R106, [R1+0x500] ;  /* 0x00050000016a7983 */ /* 0x000ea20000300a00 */
[----:B------:R-:W-:-:S03]  /*347b0*/  IMAD.WIDE R104, R5, 0x4, R104 ;  /* 0x0000000405687825 */ /* 0x000fc600078e0268 */
[----:B------:R-:W-:Y:S01]  /*347c0*/  STL.64 [R1+0x1628], R162 ;  /* 0x001628a201007387 */ /* 0x000fe20000100a00 */
[----:B---3--:R-:W-:-:S03]  /*347d0*/  IMAD.WIDE R72, R5, 0x4, R114 ;  /* 0x0000000405487825 */ /* 0x008fc600078e0272 */
[----:B------:R-:W3:Y:S01]  /*347e0*/  LDL.LU.64 R114, [R1+0x4f8] ;  /* 0x0004f80001727983 */ /* 0x000ee20000300a00 */
[----:B------:R-:W-:-:S03]  /*347f0*/  IMAD.WIDE R24, R5, 0x4, R100 ;  /* 0x0000000405187825 */ /* 0x000fc600078e0264 */
[----:B------:R-:W-:Y:S04]  /*34800*/  STL.64 [R1+0x1630], R126 ;  /* 0x0016307e01007387 */ /* 0x000fe80000100a00 */
[----:B------:R-:W-:Y:S01]  /*34810*/  STL.64 [R1+0x1638], R104 ;  /* 0x0016386801007387 */ /* 0x000fe20000100a00 */
[----:B----4-:R-:W-:-:S03]  /*34820*/  IMAD.WIDE R194, R5, 0x4, R108 ;  /* 0x0000000405c27825 */ /* 0x010fc600078e026c */
[----:B------:R-:W4:Y:S04]  /*34830*/  LDL.LU.64 R100, [R1+0x4f0] ;  /* 0x0004f00001647983 */ /* 0x000f280000300a00 */
[----:B------:R-:W-:Y:S01]  /*34840*/  STL.64 [R1+0x1648], R88 ;  /* 0x0016485801007387 */ /* 0x000fe20000100a00 */
[----:B------:R-:W-:-:S03]  /*34850*/  IMAD.WIDE R178, R5, 0x4, R116 ;  /* 0x0000000405b27825 */ /* 0x000fc600078e0274 */
[----:B------:R-:W4:Y:S04]  /*34860*/  LDL.LU.64 R116, [R1+0x4e8] ;  /* 0x0004e80001747983 */ /* 0x000f280000300a00 */
[----:B------:R-:W4:Y:S04]  /*34870*/  LDL.LU.64 R108, [R1+0x4e0] ;  /* 0x0004e000016c7983 */ /* 0x000f280000300a00 */
[----:B------:R-:W-:Y:S01]  /*34880*/  STL.64 [R1+0x1658], R72 ;  /* 0x0016584801007387 */ /* 0x000fe20000100a00 */
[----:B------:R-:W-:-:S03]  /*34890*/  IMAD.WIDE R160, R5, 0x4, R94 ;  /* 0x0000000405a07825 */ /* 0x000fc600078e025e */
[----:B------:R-:W-:Y:S04]  /*348a0*/  STL.64 [R1+0x1678], R194 ;  /* 0x001678c201007387 */ /* 0x000fe80000100a00 */
[----:B------:R-:W4:Y:S04]  /*348b0*/  LDL.LU.64 R90, [R1+0x4d8] ;  /* 0x0004d800015a7983 */ /* 0x000f280000300a00 */
[----:B------:R-:W4:Y:S04]  /*348c0*/  LDL.LU.64 R94, [R1+0x4d0] ;  /* 0x0004d000015e7983 */ /* 0x000f280000300a00 */
[----:B------:R-:W-:Y:S04]  /*348d0*/  STL.64 [R1+0x1668], R24 ;  /* 0x0016681801007387 */ /* 0x000fe80000100a00 */
[----:B------:R-:W-:Y:S01]  /*348e0*/  STL.64 [R1+0x1680], R178 ;  /* 0x001680b201007387 */ /* 0x000fe20000100a00 */
[----:B--2---:R-:W-:-:S04]  /*348f0*/  IMAD.WIDE R124, R5, 0x4, R102 ;  /* 0x00000004057c7825 */ /* 0x004fc800078e0266 */
[C---:B------:R-:W-:Y:S02]  /*34900*/  IMAD.WIDE R102, R5.reuse, 0x4, R110 ;  /* 0x0000000405667825 */ /* 0x040fe400078e026e */
[----:B------:R-:W2:Y:S04]  /*34910*/  LDL.LU.64 R110, [R1+0x4c8] ;  /* 0x0004c800016e7983 */ /* 0x000ea80000300a00 */
[----:B------:R-:W-:Y:S01]  /*34920*/  STL.64 [R1+0x1688], R160 ;  /* 0x001688a001007387 */ /* 0x000fe20000100a00 */
[----:B------:R-:W-:-:S03]  /*34930*/  IMAD.WIDE R86, R5, 0x4, R96 ;  /* 0x0000000405567825 */ /* 0x000fc600078e0260 */
[----:B------:R-:W2:Y:S01]  /*34940*/  LDL.LU.64 R96, [R1+0x4c0] ;  /* 0x0004c00001607983 */ /* 0x000ea20000300a00 */
[----:B------:R-:W-:-:S03]  /*34950*/  IMAD.WIDE R70, R5, 0x4, R112 ;  /* 0x0000000405467825 */ /* 0x000fc600078e0270 */
[----:B------:R-:W2:Y:S04]  /*34960*/  LDL.LU.64 R112, [R1+0x4b8] ;  /* 0x0004b80001707983 */ /* 0x000ea80000300a00 */
[----:B------:R-:W-:Y:S04]  /*34970*/  STL.64 [R1+0x1690], R124 ;  /* 0x0016907c01007387 */ /* 0x000fe80000100a00 */
[----:B------:R-:W-:Y:S01]  /*34980*/  STL.64 [R1+0x1698], R102 ;  /* 0x0016986601007387 */ /* 0x000fe20000100a00 */
[----:B------:R-:W-:-:S03]  /*34990*/  IMAD.WIDE R192, R5, 0x4, R106 ;  /* 0x0000000405c07825 */ /* 0x000fc600078e026a */
[----:B------:R-:W2:Y:S01]  /*349a0*/  LDL.LU.64 R106, [R1+0x4b0] ;  /* 0x0004b000016a7983 */ /* 0x000ea20000300a00 */
[----:B------:R-:W-:-:S03]  /*349b0*/  IMAD.WIDE R22, R5, 0x4, R98 ;  /* 0x0000000405167825 */ /* 0x000fc600078e0262 */
[----:B------:R-:W-:Y:S01]  /*349c0*/  STL.64 [R1+0x16a8], R86 ;  /* 0x0016a85601007387 */ /* 0x000fe20000100a00 */
[----:B---3--:R-:W-:-:S03]  /*349d0*/  IMAD.WIDE R176, R5, 0x4, R114 ;  /* 0x0000000405b07825 */ /* 0x008fc600078e0272 */
[----:B------:R-:W3:Y:S04]  /*349e0*/  LDL.LU.64 R114, [R1+0x4a8] ;  /* 0x0004a80001727983 */ /* 0x000ee80000300a00 */
[----:B------:R-:W3:Y:S04]  /*349f0*/  LDL.LU.64 R98, [R1+0x4a0] ;  /* 0x0004a00001627983 */ /* 0x000ee80000300a00 */
[----:B------:R-:W-:Y:S04]  /*34a00*/  STL.64 [R1+0x16b8], R70 ;  /* 0x0016b84601007387 */ /* 0x000fe80000100a00 */
[----:B------:R-:W-:Y:S01]  /*34a10*/  STL.64 [R1+0x16d8], R192 ;  /* 0x0016d8c001007387 */ /* 0x000fe20000100a00 */
[----:B----4-:R-:W-:-:S03]  /*34a20*/  IMAD.WIDE R158, R5, 0x4, R100 ;  /* 0x00000004059e7825 */ /* 0x010fc600078e0264 */
[----:B------:R-:W4:Y:S04]  /*34a30*/  LDL.LU.64 R92, [R1+0x498] ;  /* 0x00049800015c7983 */ /* 0x000f280000300a00 */
[----:B------:R-:W-:Y:S01]  /*34a40*/  STL.64 [R1+0x16c8], R22 ;  /* 0x0016c81601007387 */ /* 0x000fe20000100a00 */
[----:B------:R-:W-:-:S03]  /*34a50*/  IMAD.WIDE R100, R5, 0x4, R108 ;  /* 0x0000000405647825 */ /* 0x000fc600078e026c */
[----:B------:R-:W-:Y:S04]  /*34a60*/  STL.64 [R1+0x16e0], R176 ;  /* 0x0016e0b001007387 */ /* 0x000fe80000100a00 */
[----:B------:R-:W4:Y:S04]  /*34a70*/  LDL.LU.64 R78, [R1+0x490] ;  /* 0x00049000014e7983 */ /* 0x000f280000300a00 */
[----:B------:R-:W4:Y:S01]  /*34a80*/  LDL.LU.64 R108, [R1+0x488] ;  /* 0x00048800016c7983 */ /* 0x000f220000300a00 */
[----:B------:R-:W-:-:S03]  /*34a90*/  IMAD.WIDE R116, R5, 0x4, R116 ;  /* 0x0000000405747825 */ /* 0x000fc600078e0274 */
[----:B------:R-:W-:Y:S01]  /*34aa0*/  STL.64 [R1+0x16e8], R158 ;  /* 0x0016e89e01007387 */ /* 0x000fe20000100a00 */
[----:B------:R-:W-:-:S03]  /*34ab0*/  IMAD.WIDE R84, R5, 0x4, R90 ;  /* 0x0000000405547825 */ /* 0x000fc600078e025a */
[----:B------:R-:W4:Y:S01]  /*34ac0*/  LDL.LU.64 R90, [R1+0x480] ;  /* 0x00048000015a7983 */ /* 0x000f220000300a00 */
[----:B------:R-:W-:-:S03]  /*34ad0*/  IMAD.WIDE R68, R5, 0x4, R94 ;  /* 0x0000000405447825 */ /* 0x000fc600078e025e */
[----:B------:R-:W4:Y:S04]  /*34ae0*/  LDL.LU.64 R94, [R1+0x478] ;  /* 0x00047800015e7983 */ /* 0x000f280000300a00 */
[----:B------:R-:W-:Y:S01]  /*34af0*/  STL.64 [R1+0x16f0], R116 ;  /* 0x0016f07401007387 */ /* 0x000fe20000100a00 */
[----:B--2---:R-:W-:-:S03]  /*34b00*/  IMAD.WIDE R20, R5, 0x4, R110 ;  /* 0x0000000405147825 */ /* 0x004fc600078e026e */
[----:B------:R-:W2:Y:S04]  /*34b10*/  LDL.LU.64 R110, [R1+0x470] ;  /* 0x00047000016e7983 */ /* 0x000ea80000300a00 */
[----:B------:R-:W-:Y:S04]  /*34b20*/  STL.64 [R1+0x16f8], R100 ;  /* 0x0016f86401007387 */ /* 0x000fe80000100a00 */
[----:B------:R-:W-:Y:S01]  /*34b30*/  STL.64 [R1+0x1708], R84 ;  /* 0x0017085401007387 */ /* 0x000fe20000100a00 */
[----:B------:R-:W-:-:S04]  /*34b40*/  IMAD.WIDE R190, R5, 0x4, R96 ;  /* 0x0000000405be7825 */ /* 0x000fc800078e0260 */
[C---:B------:R-:W-:Y:S02]  /*34b50*/  IMAD.WIDE R174, R5.reuse, 0x4, R112 ;  /* 0x0000000405ae7825 */ /* 0x040fe400078e0270 */
[----:B------:R-:W2:Y:S04]  /*34b60*/  LDL.LU.64 R112, [R1+0x468] ;  /* 0x0004680001707983 */ /* 0x000ea80000300a00 */
[----:B------:R-:W2:Y:S04]  /*34b70*/  LDL.LU.64 R96, [R1+0x460] ;  /* 0x0004600001607983 */ /* 0x000ea80000300a00 */
[----:B------:R-:W-:Y:S04]  /*34b80*/  STL.64 [R1+0x1718], R68 ;  /* 0x0017184401007387 */ /* 0x000fe80000100a00 */
[----:B------:R-:W-:Y:S01]  /*34b90*/  STL.64 [R1+0x1738], R190 ;  /* 0x001738be01007387 */ /* 0x000fe20000100a00 */
[----:B------:R-:W-:-:S03]  /*34ba0*/  IMAD.WIDE R156, R5, 0x4, R106 ;  /* 0x00000004059c7825 */ /* 0x000fc600078e026a */
[----:B------:R-:W2:Y:S04]  /*34bb0*/  LDL.LU.64 R80, [R1+0x458] ;  /* 0x0004580001507983 */ /* 0x000ea80000300a00 */
[----:B------:R-:W2:Y:S04]  /*34bc0*/  LDL.LU.64 R106, [R1+0x450] ;  /* 0x00045000016a7983 */ /* 0x000ea80000300a00 */
[----:B------:R-:W-:Y:S04]  /*34bd0*/  STL.64 [R1+0x1728], R20 ;  /* 0x0017281401007387 */ /* 0x000fe80000100a00 */
[----:B------:R-:W-:Y:S04]  /*34be0*/  STL.64 [R1+0x1740], R174 ;  /* 0x001740ae01007387 */ /* 0x000fe80000100a00 */
[----:B------:R-:W1:Y:S04]  /*34bf0*/  LDL.LU.64 R26, [R1+0x448] ;  /* 0x00044800011a7983 */ /* 0x000e680000300a00 */
[----:B------:R-:W2:Y:S04]  /*34c00*/  LDL.LU.64 R76, [R1+0x440] ;  /* 0x00044000014c7983 */ /* 0x000ea80000300a00 */
[----:B------:R-:W-:Y:S01]  /*34c10*/  STL.64 [R1+0x1748], R156 ;  /* 0x0017489c01007387 */ /* 0x000fe20000100a00 */
[----:B---3--:R-:W-:-:S04]  /*34c20*/  IMAD.WIDE R114, R5, 0x4, R114 ;  /* 0x0000000405727825 */ /* 0x008fc800078e0272 */
[----:B------:R-:W-:-:S04]  /*34c30*/  IMAD.WIDE R98, R5, 0x4, R98 ;  /* 0x0000000405627825 */ /* 0x000fc800078e0262 */
[C---:B----4-:R-:W-:Y:S02]  /*34c40*/  IMAD.WIDE R82, R5.reuse, 0x4, R92 ;  /* 0x0000000405527825 */ /* 0x050fe400078e025c */
[----:B------:R-:W3:Y:S04]  /*34c50*/  LDL.LU.64 R92, [R1+0x438] ;  /* 0x00043800015c7983 */ /* 0x000ee80000300a00 */
[----:B------:R-:W-:Y:S01]  /*34c60*/  STL.64 [R1+0x1750], R114 ;  /* 0x0017507201007387 */ /* 0x000fe20000100a00 */
[----:B------:R-:W-:-:S04]  /*34c70*/  IMAD.WIDE R34, R5, 0x4, R78 ;  /* 0x0000000405227825 */ /* 0x000fc800078e024e */
[C---:B------:R-:W-:Y:S02]  /*34c80*/  IMAD.WIDE R18, R5.reuse, 0x4, R108 ;  /* 0x0000000405127825 */ /* 0x040fe400078e026c */
[----:B------:R-:W4:Y:S04]  /*34c90*/  LDL.LU.64 R108, [R1+0x430] ;  /* 0x00043000016c7983 */ /* 0x000f280000300a00 */
[----:B------:R-:W-:Y:S01]  /*34ca0*/  STL.64 [R1+0x1758], R98 ;  /* 0x0017586201007387 */ /* 0x000fe20000100a00 */
[----:B------:R-:W-:-:S03]  /*34cb0*/  IMAD.WIDE R188, R5, 0x4, R90 ;  /* 0x0000000405bc7825 */ /* 0x000fc600078e025a */
[----:B------:R-:W-:Y:S01]  /*34cc0*/  STL.64 [R1+0x1760], R82 ;  /* 0x0017605201007387 */ /* 0x000fe20000100a00 */
[----:B------:R-:W-:-:S03]  /*34cd0*/  IMAD.WIDE R172, R5, 0x4, R94 ;  /* 0x0000000405ac7825 */ /* 0x000fc600078e025e */
[----:B------:R-:W-:Y:S04]  /*34ce0*/  STL.64 [R1+0x1768], R34 ;  /* 0x0017682201007387 */ /* 0x000fe80000100a00 */
[----:B------:R-:W-:Y:S01]  /*34cf0*/  STL.64 [R1+0x1778], R188 ;  /* 0x001778bc01007387 */ /* 0x000fe20000100a00 */
[----:B--2---:R-:W-:-:S03]  /*34d00*/  IMAD.WIDE R154, R5, 0x4, R110 ;  /* 0x00000004059a7825 */ /* 0x004fc600078e026e */
[----:B------:R-:W2:Y:S04]  /*34d10*/  LDL.LU.64 R110, [R1+0x428] ;  /* 0x00042800016e7983 */ /* 0x000ea80000300a00 */
[----:B------:R-:W2:Y:S04]  /*34d20*/  LDL.LU.64 R94, [R1+0x420] ;  /* 0x00042000015e7983 */ /* 0x000ea80000300a00 */
[----:B------:R-:W-:Y:S04]  /*34d30*/  STL.64 [R1+0x1770], R18 ;  /* 0x0017701201007387 */ /* 0x000fe80000100a00 */
[----:B------:R-:W-:Y:S04]  /*34d40*/  STL.64 [R1+0x1788], R172 ;  /* 0x001788ac01007387 */ /* 0x000fe80000100a00 */
[----:B------:R-:W2:Y:S04]  /*34d50*/  LDL.LU.64 R78, [R1+0x418] ;  /* 0x00041800014e7983 */ /* 0x000ea80000300a00 */
[----:B------:R-:W2:Y:S04]  /*34d60*/  LDL.LU.64 R30, [R1+0x410] ;  /* 0x00041000011e7983 */ /* 0x000ea80000300a00 */
[----:B------:R-:W2:Y:S04]  /*34d70*/  LDL.LU.64 R74, [R1+0x408] ;  /* 0x00040800014a7983 */ /* 0x000ea80000300a00 */
[----:B------:R-:W2:Y:S04]  /*34d80*/  LDL.LU.64 R90, [R1+0x400] ;  /* 0x00040000015a7983 */ /* 0x000ea80000300a00 */
[----:B------:R-:W-:Y:S01]  /*34d90*/  STL.64 [R1+0x1798], R154 ;  /* 0x0017989a01007387 */ /* 0x000fe20000100a00 */
[----:B------:R-:W-:-:S03]  /*34da0*/  IMAD.WIDE R32, R5, 0x4, R106 ;  /* 0x0000000405207825 */ /* 0x000fc600078e026a */
[----:B------:R-:W2:Y:S01]  /*34db0*/  LDL.LU.64 R106, [R1+0x3f8] ;  /* 0x0003f800016a7983 */ /* 0x000ea20000300a00 */
[----:B------:R-:W-:-:S04]  /*34dc0*/  IMAD.WIDE R112, R5, 0x4, R112 ;  /* 0x0000000405707825 */ /* 0x000fc800078e0270 */
[C---:B------:R-:W-:Y:S01]  /*34dd0*/  IMAD.WIDE R96, R5.reuse, 0x4, R96 ;  /* 0x0000000405607825 */ /* 0x040fe200078e0260 */
[----:B------:R-:W-:Y:S03]  /*34de0*/  STL.64 [R1+0x17a8], R112 ;  /* 0x0017a87001007387 */ /* 0x000fe60000100a00 */
[C---:B------:R-:W-:Y:S01]  /*34df0*/  IMAD.WIDE R80, R5.reuse, 0x4, R80 ;  /* 0x0000000405507825 */ /* 0x040fe200078e0250 */
[----:B------:R-:W-:Y:S03]  /*34e00*/  STL.64 [R1+0x17b8], R96 ;  /* 0x0017b86001007387 */ /* 0x000fe60000100a00 */
[C---:B------:R-:W-:Y:S01]  /*34e10*/  IMAD.WIDE R186, R5.reuse, 0x4, R76 ;  /* 0x0000000405ba7825 */ /* 0x040fe200078e024c */
[----:B------:R-:W-:Y:S04]  /*34e20*/  STL.64 [R1+0x17c0], R80 ;  /* 0x0017c05001007387 */ /* 0x000fe80000100a00 */
[----:B------:R-:W2:Y:S04]  /*34e30*/  LDL.LU.64 R150, [R1+0x3f0] ;  /* 0x0003f00001967983 */ /* 0x000ea80000300a00 */
[----:B------:R-:W-:Y:S04]  /*34e40*/  STL.64 [R1+0x17c8], R32 ;  /* 0x0017c82001007387 */ /* 0x000fe80000100a00 */
[----:B------:R-:W-:Y:S01]  /*34e50*/  STL.64 [R1+0x17d8], R186 ;  /* 0x0017d8ba01007387 */ /* 0x000fe20000100a00 */
[----:B-1----:R-:W-:-:S04]  /*34e60*/  IMAD.WIDE R16, R5, 0x4, R26 ;  /* 0x0000000405107825 */ /* 0x002fc800078e021a */
[----:B---3--:R-:W-:-:S04]  /*34e70*/  IMAD.WIDE R168, R5, 0x4, R92 ;  /* 0x0000000405a87825 */ /* 0x008fc800078e025c */
[C---:B----4-:R-:W-:Y:S02]  /*34e80*/  IMAD.WIDE R152, R5.reuse, 0x4, R108 ;  /* 0x0000000405987825 */ /* 0x050fe400078e026c */
[----:B------:R-:W3:Y:S04]  /*34e90*/  LDL.LU.64 R108, [R1+0x3e8] ;  /* 0x0003e800016c7983 */ /* 0x000ee80000300a00 */
[----:B------:R-:W4:Y:S04]  /*34ea0*/  LDL.LU.64 R92, [R1+0x3e0] ;  /* 0x0003e000015c7983 */ /* 0x000f280000300a00 */
[----:B------:R-:W4:Y:S04]  /*34eb0*/  LDL.LU.64 R76, [R1+0x3d8] ;  /* 0x0003d800014c7983 */ /* 0x000f280000300a00 */
[----:B------:R-:W4:Y:S04]  /*34ec0*/  LDL.LU.64 R28, [R1+0x3d0] ;  /* 0x0003d000011c7983 */ /* 0x000f280000300a00 */
[----:B------:R-:W4:Y:S04]  /*34ed0*/  LDL.LU.64 R12, [R1+0x3c8] ;  /* 0x0003c800010c7983 */ /* 0x000f280000300a00 */
[----:B------:R-:W-:Y:S04]  /*34ee0*/  STL.64 [R1+0x17d0], R16 ;  /* 0x0017d01001007387 */ /* 0x000fe80000100a00 */
[----:B------:R-:W-:Y:S04]  /*34ef0*/  STL.64 [R1+0x17e8], R168 ;  /* 0x0017e8a801007387 */ /* 0x000fe80000100a00 */
[----:B------:R-:W4:Y:S04]  /*34f00*/  LDL.LU.64 R182, [R1+0x3c0] ;  /* 0x0003c00001b67983 */ /* 0x000f280000300a00 */
[----:B------:R-:W4:Y:S04]  /*34f10*/  LDL.LU.64 R164, [R1+0x3b8] ;  /* 0x0003b80001a47983 */ /* 0x000f280000300a00 */
[----:B------:R-:W-:Y:S01]  /*34f20*/  STL.64 [R1+0x17f8], R152 ;  /* 0x0017f89801007387 */ /* 0x000fe20000100a00 */
[----:B--2---:R-:W-:-:S04]  /*34f30*/  IMAD.WIDE R110, R5, 0x4, R110 ;  /* 0x00000004056e7825 */ /* 0x004fc800078e026e */
[C---:B------:R-:W-:Y:S01]  /*34f40*/  IMAD.WIDE R94, R5.reuse, 0x4, R94 ;  /* 0x00000004055e7825 */ /* 0x040fe200078e025e */
[----:B------:R-:W-:Y:S04]  /*34f50*/  STL.64 [R1+0x1808], R110 ;  /* 0x0018086e01007387 */ /* 0x000fe80000100a00 */
[----:B------:R-:W-:Y:S04]  /*34f60*/  STL.64 [R1+0x1818], R94 ;  /* 0x0018185e01007387 */ /* 0x000fe80000100a00 */
[----:B------:R-:W2:Y:S01]  /*34f70*/  LDL.LU.64 R148, [R1+0x3a0] ;  /* 0x0003a00001947983 */ /* 0x000ea20000300a00 */
[----:B------:R-:W-:-:S05]  /*34f80*/  IMAD.WIDE R78, R5, 0x4, R78 ;  /* 0x00000004054e7825 */ /* 0x000fca00078e024e */
[----:B------:R-:W-:Y:S01]  /*34f90*/  STL.64 [R1+0x1820], R78 ;  /* 0x0018204e01007387 */ /* 0x000fe20000100a00 */
[----:B------:R-:W-:-:S04]  /*34fa0*/  IMAD.WIDE R14, R5, 0x4, R74 ;  /* 0x00000004050e7825 */ /* 0x000fc800078e024a */
[----:B------:R-:W-:-:S04]  /*34fb0*/  IMAD.WIDE R184, R5, 0x4, R90 ;  /* 0x0000000405b87825 */ /* 0x000fc800078e025a */
[C---:B------:R-:W-:Y:S02]  /*34fc0*/  IMAD.WIDE R166, R5.reuse, 0x4, R106 ;  /* 0x0000000405a67825 */ /* 0x040fe400078e026a */
[----:B------:R-:W2:Y:S04]  /*34fd0*/  LDL.LU.64 R106, [R1+0x390] ;  /* 0x00039000016a7983 */ /* 0x000ea80000300a00 */
[----:B------:R-:W2:Y:S04]  /*34fe0*/  LDL.LU.64 R90, [R1+0x388] ;  /* 0x00038800015a7983 */ /* 0x000ea80000300a00 */
[----:B------:R-:W2:Y:S04]  /*34ff0*/  LDL.LU.64 R74, [R1+0x380] ;  /* 0x00038000014a7983 */ /* 0x000ea80000300a00 */
[----:B------:R-:W2:Y:S04]  /*35000*/  LDL.LU.64 R26, [R1+0x378] ;  /* 0x00037800011a7983 */ /* 0x000ea80000300a00 */
[----:B------:R-:W2:Y:S01]  /*35010*/  LDL.LU.64 R204, [R1+0x370] ;  /* 0x0003700001cc7983 */ /* 0x000ea20000300a00 */
[----:B------:R-:W-:-:S04]  /*35020*/  IMAD.WIDE R30, R5, 0x4, R30 ;  /* 0x00000004051e7825 */ /* 0x000fc800078e021e */
[C---:B------:R-:W-:Y:S01]  /*35030*/  IMAD.WIDE R150, R5.reuse, 0x4, R150 ;  /* 0x0000000405967825 */ /* 0x040fe200078e0296 */
[----:B------:R-:W-:Y:S04]  /*35040*/  STL.64 [R1+0x1828], R30 ;  /* 0x0018281e01007387 */ /* 0x000fe80000100a00 */
[----:B------:R-:W-:Y:S04]  /*35050*/  STL.64 [R1+0x1838], R184 ;  /* 0x001838b801007387 */ /* 0x000fe80000100a00 */
[----:B------:R-:W-:Y:S04]  /*35060*/  STL.64 [R1+0x1830], R14 ;  /* 0x0018300e01007387 */ /* 0x000fe80000100a00 */
[----:B------:R-:W-:Y:S04]  /*35070*/  STL.64 [R1+0x1848], R166 ;  /* 0x001848a601007387 */ /* 0x000fe80000100a00 */
[----:B------:R-:W-:Y:S01]  /*35080*/  STL.64 [R1+0x1858], R150 ;  /* 0x0018589601007387 */ /* 0x000fe20000100a00 */
[----:B---3--:R-:W-:-:S04]  /*35090*/  IMAD.WIDE R108, R5, 0x4, R108 ;  /* 0x00000004056c7825 */ /* 0x008fc800078e026c */
[C---:B----4-:R-:W-:Y:S01]  /*350a0*/  IMAD.WIDE R92, R5.reuse, 0x4, R92 ;  /* 0x00000004055c7825 */ /* 0x050fe200078e025c */
[----:B------:R-:W-:Y:S03]  /*350b0*/  STL.64 [R1+0x1868], R108 ;  /* 0x0018686c01007387 */ /* 0x000fe60000100a00 */
[C---:B------:R-:W-:Y:S01]  /*350c0*/  IMAD.WIDE R76, R5.reuse, 0x4, R76 ;  /* 0x00000004054c7825 */ /* 0x040fe200078e024c */
[----:B------:R-:W-:Y:S04]  /*350d0*/  STL.64 [R1+0x1878], R92 ;  /* 0x0018785c01007387 */ /* 0x000fe80000100a00 */
[----:B------:R-:W-:Y:S04]  /*350e0*/  STL.64 [R1+0x1880], R76 ;  /* 0x0018804c01007387 */ /* 0x000fe80000100a00 */
[----:B------:R-:W3:Y:S04]  /*350f0*/  LDL.LU.64 R208, [R1+0x660] ;  /* 0x0006600001d07983 */ /* 0x000ee80000300a00 */
[----:B------:R-:W4:Y:S04]  /*35100*/  LDL.LU.64 R206, [R1+0x658] ;  /* 0x0006580001ce7983 */ /* 0x000f280000300a00 */
[----:B------:R-:W4:Y:S01]  /*35110*/  LDL.LU.64 R202, [R1+0x650] ;  /* 0x0006500001ca7983 */ /* 0x000f220000300a00 */
[----:B------:R-:W-:-:S03]  /*35120*/  IMAD.WIDE R28, R5, 0x4, R28 ;  /* 0x00000004051c7825 */ /* 0x000fc600078e021c */
[----:B------:R-:W4:Y:S01]  /*35130*/  LDL.LU.64 R200, [R1+0x648] ;  /* 0x0006480001c87983 */ /* 0x000f220000300a00 */
[----:B------:R-:W-:-:S03]  /*35140*/  IMAD.WIDE R182, R5, 0x4, R182 ;  /* 0x0000000405b67825 */ /* 0x000fc600078e02b6 */
[----:B------:R-:W4:Y:S01]  /*35150*/  LDL.LU.64 R198, [R1+0x640] ;  /* 0x0006400001c67983 */ /* 0x000f220000300a00 */
[----:B------:R-:W-:-:S04]  /*35160*/  IMAD.WIDE R12, R5, 0x4, R12 ;  /* 0x00000004050c7825 */ /* 0x000fc800078e020c */
[C---:B------:R-:W-:Y:S01]  /*35170*/  IMAD.WIDE R164, R5.reuse, 0x4, R164 ;  /* 0x0000000405a47825 */ /* 0x040fe200078e02a4 */
[----:B------:R-:W-:Y:S04]  /*35180*/  STL.64 [R1+0x1888], R28 ;  /* 0x0018881c01007387 */ /* 0x000fe80000100a00 */
[----:B------:R-:W-:Y:S04]  /*35190*/  STL.64 [R1+0x1898], R182 ;  /* 0x001898b601007387 */ /* 0x000fe80000100a00 */
[----:B------:R-:W-:Y:S04]  /*351a0*/  STL.64 [R1+0x1890], R12 ;  /* 0x0018900c01007387 */ /* 0x000fe80000100a00 */
[----:B------:R-:W-:Y:S01]  /*351b0*/  STL.64 [R1+0x18a0], R164 ;  /* 0x0018a0a401007387 */ /* 0x000fe20000100a00 */
[----:B--2---:R-:W-:-:S05]  /*351c0*/  IMAD.WIDE R148, R5, 0x4, R148 ;  /* 0x0000000405947825 */ /* 0x004fca00078e0294 */
[----:B------:R-:W-:Y:S01]  /*351d0*/  STL.64 [R1+0x18a8], R148 ;  /* 0x0018a89401007387 */ /* 0x000fe20000100a00 */
[----:B------:R-:W-:-:S05]  /*351e0*/  IMAD.WIDE R106, R5, 0x4, R106 ;  /* 0x00000004056a7825 */ /* 0x000fca00078e026a */
[----:B------:R-:W-:Y:S04]  /*351f0*/  STL.64 [R1+0x18b0], R106 ;  /* 0x0018b06a01007387 */ /* 0x000fe80000100a00 */
[----:B------:R-:W4:Y:S04]  /*35200*/  LDL.LU.64 R216, [R1+0x638] ;  /* 0x0006380001d87983 */ /* 0x000f280000300a00 */
[----:B------:R-:W4:Y:S01]  /*35210*/  LDL.LU.64 R214, [R1+0x630] ;  /* 0x0006300001d67983 */ /* 0x000f220000300a00 */
[----:B------:R-:W-:-:S03]  /*35220*/  IMAD.WIDE R10, R5, 0x4, R204 ;  /* 0x00000004050a7825 */ /* 0x000fc600078e02cc */
[----:B------:R-:W4:Y:S04]  /*35230*/  LDL.LU.64 R212, [R1+0x628] ;  /* 0x0006280001d47983 */ /* 0x000f280000300a00 */
[----:B------:R-:W4:Y:S04]  /*35240*/  LDL.LU.64 R210, [R1+0x620] ;  /* 0x0006200001d27983 */ /* 0x000f280000300a00 */
[----:B------:R-:W4:Y:S01]  /*35250*/  LDL.LU.64 R204, [R1+0x618] ;  /* 0x0006180001cc7983 */ /* 0x000f220000300a00 */
[----:B------:R-:W-:-:S04]  /*35260*/  IADD3 R252, R4, -0x200, RZ ;  /* 0xfffffe0004fc7810 */ /* 0x000fc80007ffe0ff */
[----:B------:R-:W-:Y:S01]  /*35270*/  ISETP.GE.AND P4, PT, R171, R252, PT ;  /* 0x000000fcab00720c */ /* 0x000fe20003f86270 */
[----:B------:R-:W-:Y:S02]  /*35280*/  IMAD.MOV.U32 R252, RZ, RZ, 0x7f ;  /* 0x0000007ffffc7424 */ /* 0x000fe400078e00ff */
[----:B------:R-:W-:-:S03]  /*35290*/  IMAD.WIDE R90, R5, 0x4, R90 ;  /* 0x00000004055a7825 */ /* 0x000fc600078e025a */
[----:B------:R-:W-:Y:S01]  /*352a0*/  IADD3 R252, R252, c[0x0][0x180], RZ ;  /* 0x00006000fcfc7a10 */ /* 0x000fe20007ffe0ff */
[C---:B------:R-:W-:Y:S01]  /*352b0*/  IMAD.WIDE R74, R5.reuse, 0x4, R74 ;  /* 0x00000004054a7825 */ /* 0x040fe200078e024a */
[----:B------:R-:W-:Y:S02]  /*352c0*/  SEL R6, RZ, 0x4, P4 ;  /* 0x00000004ff067807 */ /* 0x000fe40002000000 */
[----:B------:R-:W-:Y:S01]  /*352d0*/  ISETP.GT.AND P4, PT, R252, 0x27f, PT ;  /* 0x0000027ffc00780c */ /* 0x000fe20003f84270 */
[----:B------:R-:W-:Y:S01]  /*352e0*/  IMAD.WIDE R26, R5, 0x4, R26 ;  /* 0x00000004051a7825 */ /* 0x000fe200078e021a */
[----:B------:R-:W-:Y:S01]  /*352f0*/  IADD3 R9, R4, -0x27c, RZ ;  /* 0xfffffd8404097810 */ /* 0x000fe20007ffe0ff */
[----:B------:R-:W-:Y:S01]  /*35300*/  STL.64 [R1+0x18b8], R90 ;  /* 0x0018b85a01007387 */ /* 0x000fe20000100a00 */
[----:B------:R-:W-:Y:S02]  /*35310*/  SEL R6, R6, RZ, P4 ;  /* 0x000000ff06067207 */ /* 0x000fe40002000000 */
[----:B------:R-:W-:Y:S01]  /*35320*/  ISETP.GE.U32.AND P6, PT, R9, 0x7ffffd05, PT ;  /* 0x7ffffd050900780c */ /* 0x000fe20003fc6070 */
[----:B------:R-:W-:Y:S01]  /*35330*/  STL.64 [R1+0x18c8], R74 ;  /* 0x0018c84a01007387 */ /* 0x000fe20000100a00 */
[----:B------:R-:W-:-:S03]  /*35340*/  IADD3 R9, R120, 0x100000, RZ ;  /* 0x0010000078097810 */ /* 0x000fc60007ffe0ff */
[----:B------:R-:W-:Y:S01]  /*35350*/  STL.64 [R1+0x18d8], R26 ;  /* 0x0018d81a01007387 */ /* 0x000fe20000100a00 */
[----:B------:R-:W-:-:S03]  /*35360*/  ISETP.NE.U32.AND P4, PT, R6, RZ, PT ;  /* 0x000000ff0600720c */ /* 0x000fc60003f85070 */
[----:B------:R-:W-:Y:S01]  /*35370*/  STL.64 [R1+0x18e8], R10 ;  /* 0x0018e80a01007387 */ /* 0x000fe20000100a00 */
[C---:B------:R-:W-:Y:S02]  /*35380*/  IADD3 R6, R120.reuse, 0x100000, RZ ;  /* 0x0010000078067810 */ /* 0x040fe40007ffe0ff */
[----:B------:R-:W-:Y:S01]  /*35390*/  IADD3 R5, R120, 0x100000, RZ ;  /* 0x0010000078057810 */ /* 0x000fe20007ffe0ff */
[----:B---3--:R-:W-:-:S04]  /*353a0*/  IMAD.WIDE R208, R0, 0x4, R208 ;  /* 0x0000000400d07825 */ /* 0x008fc800078e02d0 */
[C---:B----4-:R-:W-:Y:S01]  /*353b0*/  IMAD.WIDE R206, R0.reuse, 0x4, R206 ;  /* 0x0000000400ce7825 */ /* 0x050fe200078e02ce */
[----:B------:R1:W-:Y:S03]  /*353c0*/  STL.64 [R1+0x370], R208 ;  /* 0x000370d001007387 */ /* 0x0003e60000100a00 */
[C---:B------:R-:W-:Y:S01]  /*353d0*/  IMAD.WIDE R202, R0.reuse, 0x4, R202 ;  /* 0x0000000400ca7825 */ /* 0x040fe200078e02ca */
[----:B------:R3:W-:Y:S03]  /*353e0*/  STL.64 [R1+0x378], R206 ;  /* 0x000378ce01007387 */ /* 0x0007e60000100a00 */
[C---:B------:R-:W-:Y:S01]  /*353f0*/  IMAD.WIDE R200, R0.reuse, 0x4, R200 ;  /* 0x0000000400c87825 */ /* 0x040fe200078e02c8 */
[----:B------:R4:W-:Y:S03]  /*35400*/  STL.64 [R1+0x380], R202 ;  /* 0x000380ca01007387 */ /* 0x0009e60000100a00 */
[C---:B------:R-:W-:Y:S01]  /*35410*/  IMAD.WIDE R198, R0.reuse, 0x4, R198 ;  /* 0x0000000400c67825 */ /* 0x040fe200078e02c6 */
[----:B------:R1:W-:Y:S04]  /*35420*/  STL.64 [R1+0x388], R200 ;  /* 0x000388c801007387 */ /* 0x0003e80000100a00 */
[----:B------:R1:W-:Y:S04]  /*35430*/  LDGSTS.E [R9+0x33800], [R208.64], !P2 ;  /* 0x33800000d0097fae */ /* 0x0003e8000d121848 */
[----:B------:R3:W-:Y:S04]  /*35440*/  STL.64 [R1+0x390], R198 ;  /* 0x000390c601007387 */ /* 0x0007e80000100a00 */
[----:B------:R3:W-:Y:S04]  /*35450*/  LDGSTS.E [R8+0x33a00], [R206.64], !P2 ;  /* 0x33a00000ce087fae */ /* 0x0007e8000d121848 */
[----:B-1----:R-:W2:Y:S04]  /*35460*/  LDL.LU.64 R208, [R1+0x610] ;  /* 0x0006100001d07983 */ /* 0x002ea80000300a00 */
[----:B------:R4:W-:Y:S04]  /*35470*/  LDGSTS.E [R7+0x33c00], [R202.64], !P2 ;  /* 0x33c00000ca077fae */ /* 0x0009e8000d121848 */
[----:B---3--:R-:W3:Y:S04]  /*35480*/  LDL.LU.64 R206, [R1+0x608] ;  /* 0x0006080001ce7983 */ /* 0x008ee80000300a00 */
[----:B------:R1:W-:Y:S04]  /*35490*/  LDGSTS.E [R6+0x33e00], [R200.64], !P2 ;  /* 0x33e00000c8067fae */ /* 0x0003e8000d121848 */
[----:B----4-:R-:W3:Y:S04]  /*354a0*/  LDL.LU.64 R202, [R1+0x600] ;  /* 0x0006000001ca7983 */ /* 0x010ee80000300a00 */
[----:B------:R1:W-:Y:S04]  /*354b0*/  LDGSTS.E [R5+0x35800], [R198.64], !P3 ;  /* 0x35800000c6057fae */ /* 0x0003e8000d921848 */
[----:B-1----:R-:W3:Y:S04]  /*354c0*/  LDL.LU.64 R200, [R1+0x5f8] ;  /* 0x0005f80001c87983 */ /* 0x002ee80000300a00 */
[----:B------:R-:W3:Y:S01]  /*354d0*/  LDL.LU.64 R198, [R1+0x5f0] ;  /* 0x0005f00001c67983 */ /* 0x000ee20000300a00 */
[----:B------:R-:W-:-:S04]  /*354e0*/  IMAD.WIDE R216, R0, 0x4, R216 ;  /* 0x0000000400d87825 */ /* 0x000fc800078e02d8 */
[C---:B------:R-:W-:Y:S01]  /*354f0*/  IMAD.WIDE R214, R0.reuse, 0x4, R214 ;  /* 0x0000000400d67825 */ /* 0x040fe200078e02d6 */
[----:B------:R-:W-:Y:S03]  /*35500*/  STL.64 [R1+0xe00], R216 ;  /* 0x000e00d801007387 */ /* 0x000fe60000100a00 */
[C---:B------:R-:W-:Y:S01]  /*35510*/  IMAD.WIDE R212, R0.reuse, 0x4, R212 ;  /* 0x0000000400d47825 */ /* 0x040fe200078e02d4 */
[----:B------:R-:W-:Y:S03]  /*35520*/  STL.64 [R1+0xe08], R214 ;  /* 0x000e08d601007387 */ /* 0x000fe60000100a00 */
[C---:B------:R-:W-:Y:S01]  /*35530*/  IMAD.WIDE R210, R0.reuse, 0x4, R210 ;  /* 0x0000000400d27825 */ /* 0x040fe200078e02d2 */
[----:B------:R1:W-:Y:S03]  /*35540*/  LDGSTS.E [R9+0x35a00], [R216.64], !P3 ;  /* 0x35a00000d8097fae */ /* 0x0003e6000d921848 */
[C---:B------:R-:W-:Y:S01]  /*35550*/  IMAD.WIDE R204, R0.reuse, 0x4, R204 ;  /* 0x0000000400cc7825 */ /* 0x040fe200078e02cc */
[----:B------:R-:W-:Y:S04]  /*35560*/  STL.64 [R1+0xe10], R212 ;  /* 0x000e10d401007387 */ /* 0x000fe80000100a00 */
[----:B------:R1:W-:Y:S04]  /*35570*/  LDGSTS.E [R8+0x35c00], [R214.64], !P3 ;  /* 0x35c00000d6087fae */ /* 0x0003e8000d921848 */
[----:B------:R-:W-:Y:S04]  /*35580*/  STL.64 [R1+0xe90], R210 ;  /* 0x000e90d201007387 */ /* 0x000fe80000100a00 */
[----:B------:R1:W-:Y:S04]  /*35590*/  LDGSTS.E [R7+0x35e00], [R212.64], !P3 ;  /* 0x35e00000d4077fae */ /* 0x0003e8000d921848 */
[----:B------:R1:W-:Y:S04]  /*355a0*/  STL.64 [R1+0xea8], R204 ;  /* 0x000ea8cc01007387 */ /* 0x0003e80000100a00 */
[----:B------:R1:W-:Y:S04]  /*355b0*/  LDGSTS.E [R6+0x37800], [R210.64], !P5 ;  /* 0x37800000d2067fae */ /* 0x0003e8000e921848 */
[----:B------:R1:W-:Y:S04]  /*355c0*/  LDGSTS.E [R5+0x37a00], [R204.64], !P5 ;  /* 0x37a00000cc057fae */ /* 0x0003e8000e921848 */
[----:B------:R-:W3:Y:S04]  /*355d0*/  LDL.LU.64 R220, [R1+0x5e8] ;  /* 0x0005e80001dc7983 */ /* 0x000ee80000300a00 */
[----:B-1----:R-:W3:Y:S04]  /*355e0*/  LDL.LU.64 R204, [R1+0x5e0] ;  /* 0x0005e00001cc7983 */ /* 0x002ee80000300a00 */
[----:B------:R-:W3:Y:S04]  /*355f0*/  LDL.LU.64 R218, [R1+0x5d8] ;  /* 0x0005d80001da7983 */ /* 0x000ee80000300a00 */
[----:B------:R-:W3:Y:S04]  /*35600*/  LDL.LU.64 R216, [R1+0x5d0] ;  /* 0x0005d00001d87983 */ /* 0x000ee80000300a00 */
[----:B------:R-:W3:Y:S01]  /*35610*/  LDL.LU.64 R214, [R1+0x5c8] ;  /* 0x0005c80001d67983 */ /* 0x000ee20000300a00 */
[----:B--2---:R-:W-:-:S04]  /*35620*/  IMAD.WIDE R208, R0, 0x4, R208 ;  /* 0x0000000400d07825 */ /* 0x004fc800078e02d0 */
[C---:B---3--:R-:W-:Y:S01]  /*35630*/  IMAD.WIDE R206, R0.reuse, 0x4, R206 ;  /* 0x0000000400ce7825 */ /* 0x048fe200078e02ce */
[----:B------:R1:W-:Y:S03]  /*35640*/  STL.64 [R1+0xeb8], R208 ;  /* 0x000eb8d001007387 */ /* 0x0003e60000100a00 */
[C---:B------:R-:W-:Y:S01]  /*35650*/  IMAD.WIDE R202, R0.reuse, 0x4, R202 ;  /* 0x0000000400ca7825 */ /* 0x040fe200078e02ca */
[----:B------:R2:W-:Y:S03]  /*35660*/  STL.64 [R1+0xec0], R206 ;  /* 0x000ec0ce01007387 */ /* 0x0005e60000100a00 */
[C---:B------:R-:W-:Y:S01]  /*35670*/  IMAD.WIDE R200, R0.reuse, 0x4, R200 ;  /* 0x0000000400c87825 */ /* 0x040fe200078e02c8 */
[----:B------:R3:W-:Y:S04]  /*35680*/  STL.64 [R1+0xf08], R202 ;  /* 0x000f08ca01007387 */ /* 0x0007e80000100a00 */
[----:B------:R1:W-:Y:S01]  /*35690*/  STL.64 [R1+0xf30], R200 ;  /* 0x000f30c801007387 */ /* 0x0003e20000100a00 */
[----:B------:R-:W-:-:S03]  /*356a0*/  IMAD.WIDE R198, R0, 0x4, R198 ;  /* 0x0000000400c67825 */ /* 0x000fc600078e02c6 */
[----:B------:R-:W4:Y:S04]  /*356b0*/  LDL.LU.64 R210, [R1+0x5c0] ;  /* 0x0005c00001d27983 */ /* 0x000f280000300a00 */
[----:B------:R1:W-:Y:S04]  /*356c0*/  LDGSTS.E [R9+0x37c00], [R208.64], !P5 ;  /* 0x37c00000d0097fae */ /* 0x0003e8000e921848 */
[----:B------:R2:W-:Y:S04]  /*356d0*/  STL.64 [R1+0xf38], R198 ;  /* 0x000f38c601007387 */ /* 0x0005e80000100a00 */
[----:B------:R2:W-:Y:S04]  /*356e0*/  LDGSTS.E [R8+0x37e00], [R206.64], !P5 ;  /* 0x37e00000ce087fae */ /* 0x0005e8000e921848 */
[----:B-1----:R-:W4:Y:S04]  /*356f0*/  LDL.LU.64 R208, [R1+0x5b8] ;  /* 0x0005b80001d07983 */ /* 0x002f280000300a00 */
[----:B------:R3:W-:Y:S04]  /*35700*/  LDGSTS.E [R7+0x39800], [R202.64], !P0 ;  /* 0x39800000ca077fae */ /* 0x0007e8000c121848 */
[----:B--2---:R-:W2:Y:S04]  /*35710*/  LDL.LU.64 R206, [R1+0x5b0] ;  /* 0x0005b00001ce7983 */ /* 0x004ea80000300a00 */
[----:B------:R-:W2:Y:S04]  /*35720*/  LDL.LU.64 R212, [R1+0x5a8] ;  /* 0x0005a80001d47983 */ /* 0x000ea80000300a00 */
[----:B------:R1:W-:Y:S04]  /*35730*/  LDGSTS.E [R6+0x39a00], [R200.64], !P0 ;  /* 0x39a00000c8067fae */ /* 0x0003e8000c121848 */
[----:B---3--:R-:W3:Y:S04]  /*35740*/  LDL.LU.64 R202, [R1+0x5a0] ;  /* 0x0005a00001ca7983 */ /* 0x008ee80000300a00 */
[----:B------:R1:W-:Y:S04]  /*35750*/  LDGSTS.E [R5+0x39c00], [R198.64], !P0 ;  /* 0x39c00000c6057fae */ /* 0x0003e8000c121848 */
[----:B-1----:R-:W3:Y:S04]  /*35760*/  LDL.LU.64 R200, [R1+0x598] ;  /* 0x0005980001c87983 */ /* 0x002ee80000300a00 */
[----:B------:R-:W3:Y:S01]  /*35770*/  LDL.LU.64 R198, [R1+0x590] ;  /* 0x0005900001c67983 */ /* 0x000ee20000300a00 */
[----:B------:R-:W-:Y:S01]  /*35780*/  IMAD.WIDE R222, R0, 0x4, R220 ;  /* 0x0000000400de7825 */ /* 0x000fe200078e02dc */
[----:B------:R-:W-:-:S04]  /*35790*/  IADD3 R170, R4, -0x280, RZ ;  /* 0xfffffd8004aa7810 */ /* 0x000fc80007ffe0ff */
[----:B------:R1:W-:Y:S01]  /*357a0*/  LDGSTS.E [R9+0x39e00], [R222.64], !P0 ;  /* 0x39e00000de097fae */ /* 0x0003e2000c121848 */
[----:B------:R-:W-:-:S03]  /*357b0*/  IMAD.WIDE R220, R0, 0x4, R204 ;  /* 0x0000000400dc7825 */ /* 0x000fc600078e02cc */
[----:B------:R-:W3:Y:S01]  /*357c0*/  LDL.LU.64 R204, [R1+0x588] ;  /* 0x0005880001cc7983 */ /* 0x000ee20000300a00 */
[----:B------:R-:W-:Y:S01]  /*357d0*/  ISETP.GE.U32.AND P0, PT, R170, 0x7ffffd01, PT ;  /* 0x7ffffd01aa00780c */ /* 0x000fe20003f06070 */
[C---:B------:R-:W-:Y:S02]  /*357e0*/  IMAD.WIDE R218, R0.reuse, 0x4, R218 ;  /* 0x0000000400da7825 */ /* 0x040fe400078e02da */
[----:B------:R-:W-:Y:S02]  /*357f0*/  STL.64 [R1+0xf40], R222 ;  /* 0x000f40de01007387 */ /* 0x000fe40000100a00 */
[C---:B------:R-:W-:Y:S02]  /*35800*/  IMAD.WIDE R216, R0.reuse, 0x4, R216 ;  /* 0x0000000400d87825 */ /* 0x040fe400078e02d8 */
[----:B------:R1:W-:Y:S02]  /*35810*/  STL.64 [R1+0xfa8], R220 ;  /* 0x000fa8dc01007387 */ /* 0x0003e40000100a00 */
[----:B------:R-:W-:-:S02]  /*35820*/  IMAD.WIDE R214, R0, 0x4, R214 ;  /* 0x0000000400d67825 */ /* 0x000fc400078e02d6 */
[----:B------:R1:W-:Y:S01]  /*35830*/  LDGSTS.E [R8+0x3b800], [R220.64], !P1 ;  /* 0x3b800000dc087fae */ /* 0x0003e2000c921848 */
[----:B------:R-:W-:-:S03]  /*35840*/  IADD3 R4, R120, 0x100000, RZ ;  /* 0x0010000078047810 */ /* 0x000fc60007ffe0ff */
[----:B------:R-:W-:Y:S04]  /*35850*/  STL.64 [R1+0xfb0], R218 ;  /* 0x000fb0da01007387 */ /* 0x000fe80000100a00 */
[----:B------:R1:W-:Y:S04]  /*35860*/  LDGSTS.E [R7+0x3ba00], [R218.64], !P1 ;  /* 0x3ba00000da077fae */ /* 0x0003e8000c921848 */
[----:B------:R-:W-:Y:S04]  /*35870*/  STL.64 [R1+0xfb8], R216 ;  /* 0x000fb8d801007387 */ /* 0x000fe80000100a00 */
[----:B------:R1:W-:Y:S04]  /*35880*/  LDGSTS.E [R6+0x3bc00], [R216.64], !P1 ;  /* 0x3bc00000d8067fae */ /* 0x0003e8000c921848 */
[----:B------:R1:W-:Y:S04]  /*35890*/  STL.64 [R1+0xfc0], R214 ;  /* 0x000fc0d601007387 */ /* 0x0003e80000100a00 */
[----:B------:R1:W-:Y:S01]  /*358a0*/  LDGSTS.E [R5+0x3be00], [R214.64], !P1 ;  /* 0x3be00000d6057fae */ /* 0x0003e2000c921848 */
[----:B------:R-:W-:-:S05]  /*358b0*/  IMAD.SHL.U32 R171, R171, 0x4, RZ ;  /* 0x00000004abab7824 */ /* 0x000fca00078e00ff */
[----:B------:R-:W-:Y:S02]  /*358c0*/  LOP3.LUT R171, R171, 0x10, RZ, 0x3c, !PT ;  /* 0x00000010abab7812 */ /* 0x000fe400078e3cff */
[----:B------:R-:W-:Y:S02]  /*358d0*/  LOP3.LUT R123, R123, 0x30, RZ, 0x3c, !PT ;  /* 0x000000307b7b7812 */ /* 0x000fe400078e3cff */
[----:B------:R-:W-:Y:S01]  /*358e0*/  LOP3.LUT R119, R119, 0x50, RZ, 0x3c, !PT ;  /* 0x0000005077777812 */ /* 0x000fe200078e3cff */
[----:B------:R-:W-:Y:S01]  /*358f0*/  CS2R R224, SRZ ;  /* 0x0000000000e07805 */ /* 0x000fe2000001ff00 */
[----:B------:R-:W-:Y:S01]  /*35900*/  CS2R R226, SRZ ;  /* 0x0000000000e27805 */ /* 0x000fe2000001ff00 */
[----:B-1----:R-:W-:Y:S01]  /*35910*/  CS2R R220, SRZ ;  /* 0x0000000000dc7805 */ /* 0x002fe2000001ff00 */
[----:B------:R-:W-:Y:S01]  /*35920*/  CS2R R222, SRZ ;  /* 0x0000000000de7805 */ /* 0x000fe2000001ff00 */
[----:B------:R-:W-:Y:S01]  /*35930*/  CS2R R214, SRZ ;  /* 0x0000000000d67805 */ /* 0x000fe2000001ff00 */
[----:B------:R-:W-:Y:S01]  /*35940*/  CS2R R216, SRZ ;  /* 0x0000000000d87805 */ /* 0x000fe2000001ff00 */
[----:B----4-:R-:W-:-:S05]  /*35950*/  IMAD.WIDE R210, R0, 0x4, R210 ;  /* 0x0000000400d27825 */ /* 0x010fca00078e02d2 */
[----:B------:R-:W-:Y:S04]  /*35960*/  STL.64 [R1+0x1020], R210 ;  /* 0x001020d201007387 */ /* 0x000fe80000100a00 */
[----:B------:R1:W-:Y:S01]  /*35970*/  LDGSTS.E [R7+0x3d800], [R210.64], !P6 ;  /* 0x3d800000d2077fae */ /* 0x0003e2000f121848 */
[----:B------:R-:W-:-:S04]  /*35980*/  IMAD.WIDE R208, R0, 0x4, R208 ;  /* 0x0000000400d07825 */ /* 0x000fc800078e02d0 */
[C---:B--2---:R-:W-:Y:S01]  /*35990*/  IMAD.WIDE R206, R0.reuse, 0x4, R206 ;  /* 0x0000000400ce7825 */ /* 0x044fe200078e02ce */
[----:B------:R-:W-:Y:S03]  /*359a0*/  STL.64 [R1+0x1030], R208 ;  /* 0x001030d001007387 */ /* 0x000fe60000100a00 */
[C---:B------:R-:W-:Y:S01]  /*359b0*/  IMAD.WIDE R8, R0.reuse, 0x4, R212 ;  /* 0x0000000400087825 */ /* 0x040fe200078e02d4 */
[----:B------:R2:W-:Y:S04]  /*359c0*/  LDGSTS.E [R6+0x3da00], [R208.64], !P6 ;  /* 0x3da00000d0067fae */ /* 0x0005e8000f121848 */
[----:B------:R-:W-:Y:S01]  /*359d0*/  STL.64 [R1+0x1038], R206 ;  /* 0x001038ce01007387 */ /* 0x000fe20000100a00 */
[----:B---3--:R-:W-:-:S03]  /*359e0*/  IMAD.WIDE R202, R0, 0x4, R202 ;  /* 0x0000000400ca7825 */ /* 0x008fc600078e02ca */
[----:B------:R3:W-:Y:S04]  /*359f0*/  LDGSTS.E [R5+0x3dc00], [R206.64], !P6 ;  /* 0x3dc00000ce057fae */ /* 0x0007e8000f121848 */
[----:B------:R4:W-:Y:S01]  /*35a00*/  STL.64 [R1+0x1040], R8 ;  /* 0x0010400801007387 */ /* 0x0009e20000100a00 */
[----:B------:R-:W-:-:S03]  /*35a10*/  IMAD.WIDE R200, R0, 0x4, R200 ;  /* 0x0000000400c87825 */ /* 0x000fc600078e02c8 */
[----:B------:R4:W-:Y:S04]  /*35a20*/  LDGSTS.E [R4+0x3de00], [R8.64], !P6 ;  /* 0x3de0000008047fae */ /* 0x0009e8000f121848 */
[----:B------:R-:W-:Y:S01]  /*35a30*/  STL.64 [R1+0x10a0], R202 ;  /* 0x0010a0ca01007387 */ /* 0x000fe20000100a00 */
[----:B------:R-:W-:-:S03]  /*35a40*/  IMAD.WIDE R198, R0, 0x4, R198 ;  /* 0x0000000400c67825 */ /* 0x000fc600078e02c6 */
[----:B------:R1:W-:Y:S04]  /*35a50*/  LDGSTS.E [R7+0x3f800], [R202.64], !P0 ;  /* 0x3f800000ca077fae */ /* 0x0003e8000c121848 */
[----:B------:R-:W-:Y:S04]  /*35a60*/  STL.64 [R1+0x10b0], R200 ;  /* 0x0010b0c801007387 */ /* 0x000fe80000100a00 */
[----:B------:R2:W-:Y:S04]  /*35a70*/  LDGSTS.E [R6+0x3fa00], [R200.64], !P0 ;  /* 0x3fa00000c8067fae */ /* 0x0005e8000c121848 */
[----:B------:R-:W-:Y:S04]  /*35a80*/  STL.64 [R1+0x10b8], R198 ;  /* 0x0010b8c601007387 */ /* 0x000fe80000100a00 */
[----:B------:R3:W-:Y:S01]  /*35a90*/  LDGSTS.E [R5+0x3fc00], [R198.64], !P0 ;  /* 0x3fc00000c6057fae */ /* 0x0007e2000c121848 */
[----:B--2---:R-:W-:-:S02]  /*35aa0*/  IADD3 R6, R121, 0x100000, RZ ;  /* 0x0010000079067810 */ /* 0x004fc40007ffe0ff */
[C---:B-1----:R-:W-:Y:S02]  /*35ab0*/  IADD3 R7, R121.reuse, 0x100000, RZ ;  /* 0x0010000079077810 */ /* 0x042fe40007ffe0ff */
[----:B---3--:R-:W-:Y:S01]  /*35ac0*/  IADD3 R5, R121, 0x100000, RZ ;  /* 0x0010000079057810 */ /* 0x008fe20007ffe0ff */
[----:B----4-:R-:W-:-:S05]  /*35ad0*/  IMAD.WIDE R8, R0, 0x4, R204 ;  /* 0x0000000400087825 */ /* 0x010fca00078e02cc */
[----:B------:R1:W-:Y:S04]  /*35ae0*/  STL.64 [R1+0x10c0], R8 ;  /* 0x0010c00801007387 */ /* 0x0003e80000100a00 */
[----:B------:R2:W-:Y:S04]  /*35af0*/  LDGSTS.E [R4+0x3fe00], [R8.64], !P0 ;  /* 0x3fe0000008047fae */ /* 0x0005e8000c121848 */
[----:B------:R3:W-:Y:S04]  /*35b00*/  STL [R1+0x200], RZ ;  /* 0x000200ff01007387 */ /* 0x0007e80000100800 */
[----:B------:R3:W-:Y:S01]  /*35b10*/  STL [R1+0x204], RZ ;  /* 0x000204ff01007387 */ /* 0x0007e20000100800 */
[----:B--2---:R-:W-:-:S03]  /*35b20*/  IADD3 R4, R121, 0x100000, RZ ;  /* 0x0010000079047810 */ /* 0x004fc60007ffe0ff */
[----:B------:R-:W0:Y:S04]  /*35b30*/  LDGDEPBAR ;  /* 0x00000000000079af */ /* 0x000e280000000000 */
[----:B------:R3:W-:Y:S04]  /*35b40*/  STL [R1+0x208], RZ ;  /* 0x000208ff01007387 */ /* 0x0007e80000100800 */
[----:B------:R2:W-:Y:S04]  /*35b50*/  LDGSTS.E [R6+0x60000], [R196.64], P4 ;  /* 0x60000000c4067fae */ /* 0x0005e8000a121848 */
        /* <DEDUP_REMOVED lines=10> */
[----:B------:R3:W-:Y:S01]  /*35c00*/  STL [R1+0x1e0], RZ ;  /* 0x0001e0ff01007387 */ /* 0x0007e20000100800 */
[----:B----4-:R-:W-:-:S03]  /*35c10*/  IADD3 R5, R171, 0x100000, RZ ;  /* 0x00100000ab057810 */ /* 0x010fc60007ffe0ff */
[----:B------:R4:W-:Y:S01]  /*35c20*/  LDGSTS.E [R7+0x66000], [R184.64], P4 ;  /* 0x66000000b8077fae */ /* 0x0009e2000a121848 */
[----:B-1----:R-:W-:-:S03]  /*35c30*/  IADD3 R4, R171, 0x100000, RZ ;  /* 0x00100000ab047810 */ /* 0x002fc60007ffe0ff */
[----:B------:R3:W-:Y:S04]  /*35c40*/  STL [R1+0x1e4], RZ ;  /* 0x0001e4ff01007387 */ /* 0x0007e80000100800 */
[----:B------:R2:W-:Y:S01]  /*35c50*/  LDGSTS.E [R6+0x67000], [R182.64], P4 ;  /* 0x67000000b6067fae */ /* 0x0005e2000a121848 */
[----:B----4-:R-:W-:-:S03]  /*35c60*/  IADD3 R7, R171, 0x100000, RZ ;  /* 0x00100000ab077810 */ /* 0x010fc60007ffe0ff */
[----:B------:R3:W-:Y:S04]  /*35c70*/  STL [R1+0x1e8], RZ ;  /* 0x0001e8ff01007387 */ /* 0x0007e80000100800 */
[----:B------:R3:W-:Y:S01]  /*35c80*/  STL [R1+0x1ec], RZ ;  /* 0x0001ecff01007387 */ /* 0x0007e20000100800 */
[----:B--2---:R-:W-:-:S03]  /*35c90*/  IADD3 R6, R171, 0x100000, RZ ;  /* 0x00100000ab067810 */ /* 0x004fc60007ffe0ff */
[----:B------:R3:W-:Y:S04]  /*35ca0*/  STL [R1+0x1d0], RZ ;  /* 0x0001d0ff01007387 */ /* 0x0007e80000100800 */
[----:B------:R3:W-:Y:S04]  /*35cb0*/  STL [R1+0x1d4], RZ ;  /* 0x0001d4ff01007387 */ /* 0x0007e80000100800 */
[----:B------:R1:W-:Y:S04]  /*35cc0*/  LDGSTS.E [R4+0x60200], [R180.64], P4 ;  /* 0x60200000b4047fae */ /* 0x0003e8000a121848 */
[----:B------:R3:W-:Y:S04]  /*35cd0*/  STL [R1+0x1d8], RZ ;  /* 0x0001d8ff01007387 */ /* 0x0007e80000100800 */
[----:B------:R2:W-:Y:S04]  /*35ce0*/  LDGSTS.E [R7+0x61200], [R178.64], P4 ;  /* 0x61200000b2077fae */ /* 0x0005e8000a121848 */
[----:B------:R3:W-:Y:S04]  /*35cf0*/  STL [R1+0x1dc], RZ ;  /* 0x0001dcff01007387 */ /* 0x0007e80000100800 */
[----:B------:R4:W-:Y:S04]  /*35d00*/  LDGSTS.E [R6+0x62200], [R176.64], P4 ;  /* 0x62200000b0067fae */ /* 0x0009e8000a121848 */
[----:B------:R3:W-:Y:S01]  /*35d10*/  STL [R1+0x90], RZ ;  /* 0x000090ff01007387 */ /* 0x0007e20000100800 */
[----:B--2---:R-:W-:-:S03]  /*35d20*/  IADD3 R7, R122, 0x100000, RZ ;  /* 0x001000007a077810 */ /* 0x004fc60007ffe0ff */
        /* <DEDUP_REMOVED lines=9> */
[----:B------:R1:W-:Y:S04]  /*35dc0*/  LDGSTS.E [R4+0x67200], [R164.64], P4 ;  /* 0x67200000a4047fae */ /* 0x0003e8000a121848 */
[----:B------:R3:W-:Y:S01]  /*35dd0*/  STL [R1+0x124], RZ ;  /* 0x000124ff01007387 */ /* 0x0007e20000100800 */
[----:B--2---:R-:W-:-:S03]  /*35de0*/  IADD3 R5, R122, 0x100000, RZ ;  /* 0x001000007a057810 */ /* 0x004fc60007ffe0ff */
[----:B------:R3:W-:Y:S01]  /*35df0*/  STL [R1+0x128], RZ ;  /* 0x000128ff01007387 */ /* 0x0007e20000100800 */
[----:B-1----:R-:W-:-:S03]  /*35e00*/  IADD3 R4, R122, 0x100000, RZ ;  /* 0x001000007a047810 */ /* 0x002fc60007ffe0ff */
[----:B------:R3:W-:Y:S04]  /*35e10*/  STL [R1+0x12c], RZ ;  /* 0x00012cff01007387 */ /* 0x0007e80000100800 */
        /* <DEDUP_REMOVED lines=11> */
[----:B-1----:R-:W-:-:S03]  /*35ed0*/  IADD3 R7, R123, 0x100000, RZ ;  /* 0x001000007b077810 */ /* 0x002fc60007ffe0ff */
[----:B------:R1:W-:Y:S04]  /*35ee0*/  LDGSTS.E [R5+0x65400], [R152.64], P4 ;  /* 0x6540000098057fae */ /* 0x0003e8000a121848 */
[----:B------:R3:W-:Y:S04]  /*35ef0*/  STL [R1+0x108], RZ ;  /* 0x000108ff01007387 */ /* 0x0007e80000100800 */
[----:B------:R4:W-:Y:S01]  /*35f00*/  LDGSTS.E [R4+0x66400], [R150.64], P4 ;  /* 0x6640000096047fae */ /* 0x0009e2000a121848 */
[----:B-1----:R-:W-:-:S03]  /*35f10*/  IADD3 R5, R123, 0x100000, RZ ;  /* 0x001000007b057810 */ /* 0x002fc60007ffe0ff */
[----:B------:R3:W-:Y:S04]  /*35f20*/  STL [R1+0x10c], RZ ;  /* 0x00010cff01007387 */ /* 0x0007e80000100800 */
[----:B------:R3:W-:Y:S01]  /*35f30*/  STL [R1+0xf0], RZ ;  /* 0x0000f0ff01007387 */ /* 0x0007e20000100800 */
[----:B----4-:R-:W-:-:S03]  /*35f40*/  IADD3 R4, R123, 0x100000, RZ ;  /* 0x001000007b047810 */ /* 0x010fc60007ffe0ff */
[----:B------:R2:W-:Y:S04]  /*35f50*/  LDGSTS.E [R6+0x67400], [R148.64], P4 ;  /* 0x6740000094067fae */ /* 0x0005e8000a121848 */
[----:B------:R3:W-:Y:S04]  /*35f60*/  STL [R1+0xf4], RZ ;  /* 0x0000f4ff01007387 */ /* 0x0007e80000100800 */
[----:B------:R3:W-:Y:S01]  /*35f70*/  STL [R1+0xf8], RZ ;  /* 0x0000f8ff01007387 */ /* 0x0007e20000100800 */
[----:B--2---:R-:W-:-:S03]  /*35f80*/  IADD3 R6, R123, 0x100000, RZ ;  /* 0x001000007b067810 */ /* 0x004fc60007ffe0ff */
        /* <DEDUP_REMOVED lines=15> */
[----:B------:R3:W-:Y:S01]  /*36080*/  STL [R1+0xd8], RZ ;  /* 0x0000d8ff01007387 */ /* 0x0007e20000100800 */
[----:B----4-:R-:W-:-:S03]  /*36090*/  IADD3 R7, R118, 0x100000, RZ ;  /* 0x0010000076077810 */ /* 0x010fc60007ffe0ff */
[----:B------:R2:W-:Y:S01]  /*360a0*/  LDGSTS.E [R5+0x67600], [R106.64], P4 ;  /* 0x676000006a057fae */ /* 0x0005e2000a121848 */
[----:B-1----:R-:W-:-:S03]  /*360b0*/  IADD3 R6, R118, 0x100000, RZ ;  /* 0x0010000076067810 */ /* 0x002fc60007ffe0ff */
        /* <DEDUP_REMOVED lines=15> */
[----:B------:R3:W-:Y:S04]  /*361b0*/  STL [R1+0xac], RZ ;  /* 0x0000acff01007387 */ /* 0x0007e80000100800 */
[----:B------:R2:W-:Y:S04]  /*361c0*/  LDGSTS.E [R6+0x65800], [R94.64], P4 ;  /* 0x658000005e067fae */ /* 0x0005e8000a121848 */
[----:B------:R3:W-:Y:S04]  /*361d0*/  STL [R1+0x70], RZ ;  /* 0x000070ff01007387 */ /* 0x0007e80000100800 */
[----:B------:R3:W-:Y:S01]  /*361e0*/  STL [R1+0x74], RZ ;  /* 0x000074ff01007387 */ /* 0x0007e20000100800 */
[----:B--2---:R-:W-:-:S03]  /*361f0*/  IADD3 R6, R119, 0x100000, RZ ;  /* 0x0010000077067810 */ /* 0x004fc60007ffe0ff */
[----:B------:R1:W-:Y:S04]  /*36200*/  LDGSTS.E [R4+0x66800], [R92.64], P4 ;  /* 0x668000005c047fae */ /* 0x0003e8000a121848 */
[----:B------:R3:W-:Y:S04]  /*36210*/  STL [R1+0x78], RZ ;  /* 0x000078ff01007387 */ /* 0x0007e80000100800 */
[----:B------:R3:W-:Y:S01]  /*36220*/  STL [R1+0x7c], RZ ;  /* 0x00007cff01007387 */ /* 0x0007e20000100800 */
[----:B-1----:R-:W-:-:S03]  /*36230*/  IADD3 R4, R119, 0x100000, RZ ;  /* 0x0010000077047810 */ /* 0x002fc60007ffe0ff */
        /* <DEDUP_REMOVED lines=17> */
[----:B------:R2:W-:Y:S01]  /*36350*/  LDGSTS.E [R7+0x66a00], [R76.64], P4 ;  /* 0x66a000004c077fae */ /* 0x0005e2000a121848 */
[----:B----4-:R-:W-:-:S03]  /*36360*/  IADD3 R4, R120, 0x100000, RZ ;  /* 0x0010000078047810 */ /* 0x010fc60007ffe0ff */
[----:B------:R3:W-:Y:S04]  /*36370*/  STL [R1+0x20], RZ ;  /* 0x000020ff01007387 */ /* 0x0007e80000100800 */
[----:B------:R1:W-:Y:S01]  /*36380*/  LDGSTS.E [R6+0x67a00], [R74.64], P4 ;  /* 0x67a000004a067fae */ /* 0x0003e2000a121848 */
[----:B--2---:R-:W-:-:S03]  /*36390*/  IADD3 R7, R120, 0x100000, RZ ;  /* 0x0010000078077810 */ /* 0x004fc60007ffe0ff */
[----:B------:R3:W-:Y:S04]  /*363a0*/  STL [R1+0x24], RZ ;  /* 0x000024ff01007387 */ /* 0x0007e80000100800 */
[----:B------:R3:W-:Y:S01]  /*363b0*/  STL [R1+0x28], RZ ;  /* 0x000028ff01007387 */ /* 0x0007e20000100800 */
[----:B-1----:R-:W-:-:S03]  /*363c0*/  IADD3 R6, R120, 0x100000, RZ ;  /* 0x0010000078067810 */ /* 0x002fc60007ffe0ff */
[----:B------:R3:W-:Y:S01]  /*363d0*/  STL [R1+0x2c], RZ ;  /* 0x00002cff01007387 */ /* 0x0007e20000100800 */
[----:B------:R-:W-:-:S03]  /*363e0*/  LOP3.LUT R121, R121, 0x70, RZ, 0x3c, !PT ;  /* 0x0000007079797812 */ /* 0x000fc600078e3cff */
[----:B------:R3:W-:Y:S04]  /*363f0*/  STL [R1], RZ ;  /* 0x000000ff01007387 */ /* 0x0007e80000100800 */
        /* <DEDUP_REMOVED lines=8> */
[----:B------:R-:W-:-:S03]  /*36480*/  ISETP.GE.AND P0, PT, R252, 0x80, PT ;  /* 0x00000080fc00780c */ /* 0x000fc60003f06270 */
[----:B------:R1:W-:Y:S04]  /*36490*/  LDGSTS.E [R4+0x64c00], [R32.64], P4 ;  /* 0x64c0000020047fae */ /* 0x0003e8000a121848 */
[----:B------:R4:W-:Y:S04]  /*364a0*/  LDGSTS.E [R6+0x65c00], [R30.64], P4 ;  /* 0x65c000001e067fae */ /* 0x0009e8000a121848 */
[----:B------:R2:W-:Y:S04]  /*364b0*/  LDGSTS.E [R5+0x66c00], [R28.64], P4 ;  /* 0x66c000001c057fae */ /* 0x0005e8000a121848 */
[----:B------:R1:W-:Y:S01]  /*364c0*/  LDGSTS.E [R4+0x67c00], [R26.64], P4 ;  /* 0x67c000001a047fae */ /* 0x0003e2000a121848 */
[----:B----4-:R-:W-:-:S03]  /*364d0*/  IADD3 R6, R121, 0x100000, RZ ;  /* 0x0010000079067810 */ /* 0x010fc60007ffe0ff */
[----:B------:R4:W-:Y:S01]  /*364e0*/  LDGSTS.E [R7+0x60e00], [R24.64], P4 ;  /* 0x60e0000018077fae */ /* 0x0009e2000a121848 */
[----:B--2---:R-:W-:-:S03]  /*364f0*/  IADD3 R5, R121, 0x100000, RZ ;  /* 0x0010000079057810 */ /* 0x004fc60007ffe0ff */
[----:B------:R2:W-:Y:S01]  /*36500*/  LDGSTS.E [R6+0x61e00], [R22.64], P4 ;  /* 0x61e0000016067fae */ /* 0x0005e2000a121848 */
[----:B-1----:R-:W-:-:S05]  /*36510*/  IADD3 R4, R121, 0x100000, RZ ;  /* 0x0010000079047810 */ /* 0x002fca0007ffe0ff */
[----:B------:R1:W-:Y:S04]  /*36520*/  LDGSTS.E [R4+0x62e00], [R20.64], P4 ;  /* 0x62e0000014047fae */ /* 0x0003e8000a121848 */
[----:B------:R1:W-:Y:S04]  /*36530*/  LDGSTS.E [R7+0x63e00], [R18.64], P4 ;  /* 0x63e0000012077fae */ /* 0x0003e8000a121848 */
[----:B------:R1:W-:Y:S04]  /*36540*/  LDGSTS.E [R6+0x64e00], [R16.64], P4 ;  /* 0x64e0000010067fae */ /* 0x0003e8000a121848 */
[----:B------:R1:W-:Y:S04]  /*36550*/  LDGSTS.E [R5+0x65e00], [R14.64], P4 ;  /* 0x65e000000e057fae */ /* 0x0003e8000a121848 */
[----:B------:R1:W-:Y:S04]  /*36560*/  LDGSTS.E [R4+0x66e00], [R12.64], P4 ;  /* 0x66e000000c047fae */ /* 0x0003e8000a121848 */
[----:B------:R1:W-:Y:S01]  /*36570*/  LDGSTS.E [R6+0x67e00], [R10.64], P4 ;  /* 0x67e000000a067fae */ /* 0x0003e2000a121848 */
[----:B------:R-:W-:-:S03]  /*36580*/  CS2R R84, SRZ ;  /* 0x0000000000547805 */ /* 0x000fc6000001ff00 */
[----:B------:R-:W0:Y:S01]  /*36590*/  LDGDEPBAR ;  /* 0x00000000000079af */ /* 0x000e220000000000 */
[----:B------:R-:W-:Y:S01]  /*365a0*/  CS2R R86, SRZ ;  /* 0x0000000000567805 */ /* 0x000fe2000001ff00 */
        /* <DEDUP_REMOVED lines=39> */
[----:B-1----:R-:W-:Y:S01]  /*36820*/  CS2R R10, SRZ ;  /* 0x00000000000a7805 */ /* 0x002fe2000001ff00 */
[----:B------:R-:W-:Y:S01]  /*36830*/  CS2R R12, SRZ ;  /* 0x00000000000c7805 */ /* 0x000fe2000001ff00 */
[----:B------:R-:W-:Y:S01]  /*36840*/  CS2R R14, SRZ ;  /* 0x00000000000e7805 */ /* 0x000fe2000001ff00 */
[----:B------:R-:W-:Y:S01]  /*36850*/  CS2R R16, SRZ ;  /* 0x0000000000107805 */ /* 0x000fe2000001ff00 */
[----:B------:R-:W-:Y:S01]  /*36860*/  CS2R R18, SRZ ;  /* 0x0000000000127805 */ /* 0x000fe2000001ff00 */
[----:B------:R-:W-:Y:S01]  /*36870*/  CS2R R20, SRZ ;  /* 0x0000000000147805 */ /* 0x000fe2000001ff00 */
[----:B--2---:R-:W-:Y:S01]  /*36880*/  CS2R R22, SRZ ;  /* 0x0000000000167805 */ /* 0x004fe2000001ff00 */
[----:B----4-:R-:W-:Y:S01]  /*36890*/  CS2R R24, SRZ ;  /* 0x0000000000187805 */ /* 0x010fe2000001ff00 */
        /* <DEDUP_REMOVED lines=37> */
[----:B------:R-:W-:Y:S05]  /*36af0*/  @!P0 BRA `(.L_x_0) ;  /* 0x00037b4000008947 */ /* 0x000fea0003800000 */
[----:B---3--:R-:W2:Y:S04]  /*36b00*/  LDL.LU.64 R152, [R1+0x6c0] ;  /* 0x0006c00001987983 */ /* 0x008ea80000300a00 */
[----:B------:R-:W3:Y:S04]  /*36b10*/  LDL.LU.64 R154, [R1+0x6b8] ;  /* 0x0006b800019a7983 */ /* 0x000ee80000300a00 */
[----:B------:R-:W4:Y:S04]  /*36b20*/  LDL.LU.64 R216, [R1+0x6b0] ;  /* 0x0006b00001d87983 */ /* 0x000f280000300a00 */
[----:B------:R-:W5:Y:S04]  /*36b30*/  LDL.LU.64 R218, [R1+0x6a8] ;  /* 0x0006a80001da7983 */ /* 0x000f680000300a00 */
[----:B------:R-:W5:Y:S04]  /*36b40*/  LDL.LU.64 R196, [R1+0x6a0] ;  /* 0x0006a00001c47983 */ /* 0x000f680000300a00 */
[----:B------:R-:W5:Y:S04]  /*36b50*/  LDL.LU.64 R198, [R1+0x698] ;  /* 0x0006980001c67983 */ /* 0x000f680000300a00 */
[----:B------:R-:W5:Y:S04]  /*36b60*/  LDL.LU.64 R228, [R1+0x690] ;  /* 0x0006900001e47983 */ /* 0x000f680000300a00 */
[----:B------:R-:W5:Y:S04]  /*36b70*/  LDL.LU.64 R230, [R1+0x688] ;  /* 0x0006880001e67983 */ /* 0x000f680000300a00 */
[----:B------:R-:W5:Y:S04]  /*36b80*/  LDL.LU.64 R244, [R1+0x2d8] ;  /* 0x0002d80001f47983 */ /* 0x000f680000300a00 */
[----:B------:R-:W5:Y:S04]  /*36b90*/  LDL.LU.64 R246, [R1+0x2d0] ;  /* 0x0002d00001f67983 */ /* 0x000f680000300a00 */
[----:B------:R-:W5:Y:S04]  /*36ba0*/  LDL.LU.64 R232, [R1+0x2c0] ;  /* 0x0002c00001e87983 */ /* 0x000f680000300a00 */
[----:B------:R-:W5:Y:S01]  /*36bb0*/  LDL.LU.64 R234, [R1+0x2b8] ;  /* 0x0002b80001ea7983 */ /* 0x000f620000300a00 */
[----:B--2---:R-:W-:-:S03]  /*36bc0*/  MOV R4, R153 ;  /* 0x0000009900047202 */ /* 0x004fc60000000f00 */
[----:B------:R-:W-:Y:S04]  /*36bd0*/  STL [R1+0x15ac], R152 ;  /* 0x0015ac9801007387 */ /* 0x000fe80000100800 */
[----:B---3--:R-:W-:Y:S04]  /*36be0*/  STL [R1+0x15a8], R154 ;  /* 0x0015a89a01007387 */ /* 0x008fe80000100800 */
[----:B------:R1:W-:Y:S04]  /*36bf0*/  STL [R1+0x15a4], R4 ;  /* 0x0015a40401007387 */ /* 0x0003e80000100800 */
[----:B----4-:R-:W-:Y:S01]  /*36c00*/  STL [R1+0x15a0], R216 ;  /* 0x0015a0d801007387 */ /* 0x010fe20000100800 */
[----:B-1----:R-:W-:-:S05]  /*36c10*/  IMAD.MOV.U32 R4, RZ, RZ, R155 ;  /* 0x000000ffff047224 */ /* 0x002fca00078e009b */
[----:B------:R1:W-:Y:S04]  /*36c20*/  STL [R1+0x159c], R4 ;  /* 0x00159c0401007387 */ /* 0x0003e80000100800 */
[----:B-----5:R-:W-:Y:S01]  /*36c30*/  STL [R1+0x1598], R218 ;  /* 0x001598da01007387 */ /* 0x020fe20000100800 */
[----:B-1----:R-:W-:-:S05]  /*36c40*/  IMAD.MOV.U32 R4, RZ, RZ, R217 ;  /* 0x000000ffff047224 */ /* 0x002fca00078e00d9 */
[----:B------:R1:W-:Y:S04]  /*36c50*/  STL [R1+0x1594], R4 ;  /* 0x0015940401007387 */ /* 0x0003e80000100800 */
[----:B------:R-:W-:Y:S01]  /*36c60*/  STL [R1+0x1590], R196 ;  /* 0x001590c401007387 */ /* 0x000fe20000100800 */
[----:B-1----:R-:W-:-:S05]  /*36c70*/  MOV R4, R219 ;  /* 0x000000db00047202 */ /* 0x002fca0000000f00 */
[----:B------:R1:W-:Y:S04]  /*36c80*/  STL [R1+0x158c], R4 ;  /* 0x00158c0401007387 */ /* 0x0003e80000100800 */
[----:B------:R-:W-:Y:S01]  /*36c90*/  STL [R1+0x1588], R198 ;  /* 0x001588c601007387 */ /* 0x000fe20000100800 */
[----:B-1----:R-:W-:-:S05]  /*36ca0*/  IMAD.MOV.U32 R4, RZ, RZ, R197 ;  /* 0x000000ffff047224 */ /* 0x002fca00078e00c5 */
[----:B------:R1:W-:Y:S04]  /*36cb0*/  STL [R1+0x1584], R4 ;  /* 0x0015840401007387 */ /* 0x0003e80000100800 */
[----:B------:R-:W-:Y:S01]  /*36cc0*/  STL [R1+0x1580], R228 ;  /* 0x001580e401007387 */ /* 0x000fe20000100800 */
[----:B-1----:R-:W-:-:S05]  /*36cd0*/  IMAD.MOV.U32 R4, RZ, RZ, R199 ;  /* 0x000000ffff047224 */ /* 0x002fca00078e00c7 */
[----:B------:R1:W-:Y:S04]  /*36ce0*/  STL [R1+0x157c], R4 ;  /* 0x00157c0401007387 */ /* 0x0003e80000100800 */
[----:B------:R-:W2:Y:S04]  /*36cf0*/  LDL.LU.64 R152, [R1+0x8e8] ;  /* 0x0008e80001987983 */ /* 0x000ea80000300a00 */
[----:B------:R-:W3:Y:S01]  /*36d00*/  LDL.LU.64 R154, [R1+0x8f0] ;  /* 0x0008f000019a7983 */ /* 0x000ee20000300a00 */
[----:B-1----:R-:W-:-:S05]  /*36d10*/  MOV R4, R229 ;  /* 0x000000e500047202 */ /* 0x002fca0000000f00 */
[----:B------:R1:W-:Y:S04]  /*36d20*/  STL [R1+0x1574], R4 ;  /* 0x0015740401007387 */ /* 0x0003e80000100800 */
[----:B------:R-:W-:Y:S04]  /*36d30*/  STL [R1+0x1578], R230 ;  /* 0x001578e601007387 */ /* 0x000fe80000100800 */
[----:B------:R-:W4:Y:S01]  /*36d40*/  LDL.LU.64 R216, [R1+0x8f8] ;  /* 0x0008f80001d87983 */ /* 0x000f220000300a00 */
[----:B-1----:R-:W-:-:S03]  /*36d50*/  IMAD.MOV.U32 R4, RZ, RZ, R231 ;  /* 0x000000ffff047224 */ /* 0x002fc600078e00e7 */
[----:B------:R-:W5:Y:S04]  /*36d60*/  LDL.LU.64 R218, [R1+0x900] ;  /* 0x0009000001da7983 */ /* 0x000f680000300a00 */
[----:B------:R1:W-:Y:S04]  /*36d70*/  STL [R1+0x156c], R4 ;  /* 0x00156c0401007387 */ /* 0x0003e80000100800 */
[----:B------:R-:W-:Y:S04]  /*36d80*/  STL [R1+0x1570], R244 ;  /* 0x001570f401007387 */ /* 0x000fe80000100800 */
[----:B------:R-:W5:Y:S01]  /*36d90*/  LDL.LU.64 R196, [R1+0x908] ;  /* 0x0009080001c47983 */ /* 0x000f620000300a00 */
[----:B-1----:R-:W-:-:S03]  /*36da0*/  IMAD.MOV.U32 R4, RZ, RZ, R245 ;  /* 0x000000ffff047224 */ /* 0x002fc600078e00f5 */
[----:B------:R-:W5:Y:S04]  /*36db0*/  LDL.LU.64 R198, [R1+0x910] ;  /* 0x0009100001c67983 */ /* 0x000f680000300a00 */
[----:B------:R1:W-:Y:S04]  /*36dc0*/  STL [R1+0x1564], R4 ;  /* 0x0015640401007387 */ /* 0x0003e80000100800 */
[----:B------:R-:W-:Y:S04]  /*36dd0*/  STL [R1+0x1568], R246 ;  /* 0x001568f601007387 */ /* 0x000fe80000100800 */
[----:B------:R-:W5:Y:S01]  /*36de0*/  LDL.LU.64 R228, [R1+0x918] ;  /* 0x0009180001e47983 */ /* 0x000f620000300a00 */
[----:B-1----:R-:W-:-:S03]  /*36df0*/  MOV R4, R247 ;  /* 0x000000f700047202 */ /* 0x002fc60000000f00 */
[----:B------:R-:W-:Y:S04]  /*36e00*/  STL [R1+0x1560], R232 ;  /* 0x001560e801007387 */ /* 0x000fe80000100800 */
[----:B------:R1:W-:Y:S04]  /*36e10*/  STL [R1+0x155c], R4 ;  /* 0x00155c0401007387 */ /* 0x0003e80000100800 */
[----:B------:R-:W5:Y:S01]  /*36e20*/  LDL.LU.64 R230, [R1+0x928] ;  /* 0x0009280001e67983 */ /* 0x000f620000300a00 */
[----:B-1----:R-:W-:-:S05]  /*36e30*/  IMAD.MOV.U32 R4, RZ, RZ, R233 ;  /* 0x000000ffff047224 */ /* 0x002fca00078e00e9 */
[----:B------:R1:W-:Y:S04]  /*36e40*/  STL [R1+0x1554], R4 ;  /* 0x0015540401007387 */ /* 0x0003e80000100800 */
[----:B------:R1:W-:Y:S02]  /*36e50*/  STL [R1+0x1558], R234 ;  /* 0x001558ea01007387 */ /* 0x0003e40000100800 */
[----:B-1----:R-:W-:Y:S02]  /*36e60*/  IMAD.MOV.U32 R4, RZ, RZ, R235 ;  /* 0x000000ffff047224 */ /* 0x002fe400078e00eb */
[----:B------:R-:W-:Y:S04]  /*36e70*/  STL [R1+0x1550], R248 ;  /* 0x001550f801007387 */ /* 0x000fe80000100800 */
[----:B------:R2:W-:Y:S04]  /*36e80*/  STL [R1+0x154c], R4 ;  /* 0x00154c0401007387 */ /* 0x0005e80000100800 */
[----:B------:R-:W5:Y:S04]  /*36e90*/  LDL.LU.64 R244, [R1+0x2a8] ;  /* 0x0002a80001f47983 */ /* 0x000f680000300a00 */
[----:B------:R-:W-:Y:S04]  /*36ea0*/  STL [R1+0x1544], R249 ;  /* 0x001544f901007387 */ /* 0x000fe80000100800 */
[----:B------:R-:W-:Y:S04]  /*36eb0*/  STL [R1+0x1548], R242 ;  /* 0x001548f201007387 */ /* 0x000fe80000100800 */
[----:B------:R-:W-:Y:S04]  /*36ec0*/  STL [R1+0x153c], R243 ;  /* 0x00153cf301007387 */ /* 0x000fe80000100800 */
[----:B------:R-:W5:Y:S04]  /*36ed0*/  LDL.LU.64 R246, [R1+0x2a0] ;  /* 0x0002a00001f67983 */ /* 0x000f680000300a00 */
[----:B------:R-:W-:Y:S04]  /*36ee0*/  STL [R1+0x1540], R240 ;  /* 0x001540f001007387 */ /* 0x000fe80000100800 */
[----:B------:R-:W-:Y:S04]  /*36ef0*/  STL [R1+0x1534], R241 ;  /* 0x001534f101007387 */ /* 0x000fe80000100800 */
[----:B------:R-:W5:Y:S04]  /*36f00*/  LDL.LU.64 R232, [R1+0x290] ;  /* 0x0002900001e87983 */ /* 0x000f680000300a00 */
[----:B------:R-:W-:Y:S04]  /*36f10*/  STL [R1+0x1538], R238 ;  /* 0x001538ee01007387 */ /* 0x000fe80000100800 */
[----:B------:R-:W-:Y:S04]  /*36f20*/  STL [R1+0x14ec], R239 ;  /* 0x0014ecef01007387 */ /* 0x000fe80000100800 */
[----:B------:R-:W5:Y:S01]  /*36f30*/  LDL.LU.64 R234, [R1+0x288] ;  /* 0x0002880001ea7983 */ /* 0x000f620000300a00 */
[----:B--2---:R-:W-:-:S03]  /*36f40*/  MOV R4, R153 ;  /* 0x0000009900047202 */ /* 0x004fc60000000f00 */
[----:B------:R-:W-:Y:S04]  /*36f50*/  STL [R1+0x14f4], R152 ;  /* 0x0014f49801007387 */ /* 0x000fe80000100800 */
[----:B---3--:R-:W-:Y:S04]  /*36f60*/  STL [R1+0x14fc], R154 ;  /* 0x0014fc9a01007387 */ /* 0x008fe80000100800 */
[----:B------:R1:W-:Y:S02]  /*36f70*/  STL [R1+0x14f0], R4 ;  /* 0x0014f00401007387 */ /* 0x0003e40000100800 */
[----:B-1----:R-:W-:-:S02]  /*36f80*/  IMAD.MOV.U32 R4, RZ, RZ, R155 ;  /* 0x000000ffff047224 */ /* 0x002fc400078e009b */
[----:B----4-:R-:W-:Y:S04]  /*36f90*/  STL [R1+0x1504], R216 ;  /* 0x001504d801007387 */ /* 0x010fe80000100800 */
        /* <DEDUP_REMOVED lines=307> */
[----:B------:R1:W-:Y:S02]  /*382d0*/  STL [R1+0x129c], R246 ;  /* 0x00129cf601007387 */ /* 0x0003e40000100800 */
[----:B-1----:R-:W-:-:S02]  /*382e0*/  MOV R4, R247 ;  /* 0x000000f700047202 */ /* 0x002fc40000000f00 */
[----:B------:R-:W5:Y:S04]  /*382f0*/  LDL.LU.64 R246, [R1+0xa80] ;  /* 0x000a800001f67983 */ /* 0x000f680000300a00 */
[----:B------:R1:W-:Y:S04]  /*38300*/  STL [R1+0x1298], R4 ;  /* 0x0012980401007387 */ /* 0x0003e80000100800 */
[----:B------:R1:W-:Y:S02]  /*38310*/  STL [R1+0x12a4], R232 ;  /* 0x0012a4e801007387 */ /* 0x0003e40000100800 */
[----:B-1----:R-:W-:-:S02]  /*38320*/  IMAD.MOV.U32 R4, RZ, RZ, R233 ;  /* 0x000000ffff047224 */ /* 0x002fc400078e00e9 */
[----:B------:R-:W5:Y:S04]  /*38330*/  LDL.LU.64 R232, [R1+0xa78] ;  /* 0x000a780001e87983 */ /* 0x000f680000300a00 */
[----:B------:R1:W-:Y:S04]  /*38340*/  STL [R1+0x12a0], R4 ;  /* 0x0012a00401007387 */ /* 0x0003e80000100800 */
[----:B------:R1:W-:Y:S04]  /*38350*/  STL [R1+0x12ac], R234 ;  /* 0x0012acea01007387 */ /* 0x0003e80000100800 */
[----:B------:R-:W5:Y:S01]  /*38360*/  LDL.LU.64 R228, [R1+0x8c8] ;  /* 0x0008c80001e47983 */ /* 0x000f620000300a00 */
[----:B-1----:R-:W-:-:S05]  /*38370*/  IMAD.MOV.U32 R4, RZ, RZ, R235 ;  /* 0x000000ffff047224 */ /* 0x002fca00078e00eb */
[----:B------:R2:W-:Y:S04]  /*38380*/  STL [R1+0x12a8], R4 ;  /* 0x0012a80401007387 */ /* 0x0005e80000100800 */
        /* <DEDUP_REMOVED lines=8> */
[----:B------:R-:W5:Y:S04]  /*38410*/  LDL.LU.64 R234, [R1+0x8e0] ;  /* 0x0008e00001ea7983 */ /* 0x000f680000300a00 */
[----:B------:R-:W-:Y:S04]  /*38420*/  STL [R1+0x1238], R42 ;  /* 0x0012382a01007387 */ /* 0x000fe80000100800 */
[----:B------:R-:W-:Y:S01]  /*38430*/  STL [R1+0x11cc], R43 ;  /* 0x0011cc2b01007387 */ /* 0x000fe20000100800 */
        /* <DEDUP_REMOVED lines=16> */
[----:B------:R-:W2:Y:S01]  /*38540*/  LDL.LU.64 R152, [R1+0xc78] ;  /* 0x000c780001987983 */ /* 0x000ea20000300a00 */
[----:B-1----:R-:W-:-:S05]  /*38550*/  IMAD.MOV.U32 R4, RZ, RZ, R199 ;  /* 0x000000ffff047224 */ /* 0x002fca00078e00c7 */
[----:B------:R1:W-:Y:S04]  /*38560*/  STL [R1+0x11f8], R4 ;  /* 0x0011f80401007387 */ /* 0x0003e80000100800 */
[----:B------:R3:W-:Y:S04]  /*38570*/  STL [R1+0x1204], R246 ;  /* 0x001204f601007387 */ /* 0x0007e80000100800 */
[----:B------:R-:W4:Y:S01]  /*38580*/  LDL.LU.64 R154, [R1+0xc90] ;  /* 0x000c9000019a7983 */ /* 0x000f220000300a00 */
[----:B-1----:R-:W-:-:S05]  /*38590*/  MOV R4, R247 ;  /* 0x000000f700047202 */ /* 0x002fca0000000f00 */
[----:B------:R1:W-:Y:S04]  /*385a0*/  STL [R1+0x1200], R4 ;  /* 0x0012000401007387 */ /* 0x0003e80000100800 */
[----:B------:R5:W-:Y:S04]  /*385b0*/  STL [R1+0x120c], R232 ;  /* 0x00120ce801007387 */ /* 0x000be80000100800 */
[----:B---3--:R-:W3:Y:S01]  /*385c0*/  LDL.LU.64 R246, [R1+0xca8] ;  /* 0x000ca80001f67983 */ /* 0x008ee20000300a00 */
[----:B-1----:R-:W-:-:S03]  /*385d0*/  IMAD.MOV.U32 R4, RZ, RZ, R233 ;  /* 0x000000ffff047224 */ /* 0x002fc600078e00e9 */
[----:B------:R-:W-:Y:S04]  /*385e0*/  STL [R1+0x1214], R228 ;  /* 0x001214e401007387 */ /* 0x000fe80000100800 */
[----:B------:R1:W-:Y:S04]  /*385f0*/  STL [R1+0x1208], R4 ;  /* 0x0012080401007387 */ /* 0x0003e80000100800 */
[----:B-----5:R-:W5:Y:S01]  /*38600*/  LDL.LU.64 R232, [R1+0xcc0] ;  /* 0x000cc00001e87983 */ /* 0x020f620000300a00 */
[----:B-1----:R-:W-:-:S03]  /*38610*/  IMAD.MOV.U32 R4, RZ, RZ, R229 ;  /* 0x000000ffff047224 */ /* 0x002fc600078e00e5 */
[----:B------:R-:W-:Y:S04]  /*38620*/  STL [R1+0x121c], R230 ;  /* 0x00121ce601007387 */ /* 0x000fe80000100800 */
[----:B------:R1:W-:Y:S04]  /*38630*/  STL [R1+0x1210], R4 ;  /* 0x0012100401007387 */ /* 0x0003e80000100800 */
[----:B------:R-:W5:Y:S01]  /*38640*/  LDL.LU.64 R218, [R1+0xa68] ;  /* 0x000a680001da7983 */ /* 0x000f620000300a00 */
[----:B-1----:R-:W-:-:S03]  /*38650*/  MOV R4, R231 ;  /* 0x000000e700047202 */ /* 0x002fc60000000f00 */
[----:B------:R-:W-:Y:S04]  /*38660*/  STL [R1+0x1224], R244 ;  /* 0x001224f401007387 */ /* 0x000fe80000100800 */
[----:B------:R1:W-:Y:S04]  /*38670*/  STL [R1+0x1218], R4 ;  /* 0x0012180401007387 */ /* 0x0003e80000100800 */
[----:B------:R-:W5:Y:S01]  /*38680*/  LDL.LU.64 R196, [R1+0xa60] ;  /* 0x000a600001c47983 */ /* 0x000f620000300a00 */
[----:B-1----:R-:W-:-:S03]  /*38690*/  IMAD.MOV.U32 R4, RZ, RZ, R245 ;  /* 0x000000ffff047224 */ /* 0x002fc600078e00f5 */
[----:B------:R-:W-:Y:S04]  /*386a0*/  STL [R1+0x122c], R234 ;  /* 0x00122cea01007387 */ /* 0x000fe80000100800 */
[----:B------:R1:W-:Y:S04]  /*386b0*/  STL [R1+0x1220], R4 ;  /* 0x0012200401007387 */ /* 0x0003e80000100800 */
[----:B------:R-:W5:Y:S01]  /*386c0*/  LDL.LU.64 R198, [R1+0xaf8] ;  /* 0x000af80001c67983 */ /* 0x000f620000300a00 */
[----:B-1----:R-:W-:-:S03]  /*386d0*/  IMAD.MOV.U32 R4, RZ, RZ, R235 ;  /* 0x000000ffff047224 */ /* 0x002fc600078e00eb */
        /* <DEDUP_REMOVED lines=10> */
[----:B------:R1:W-:Y:S04]  /*38780*/  STL [R1+0x11b8], R2 ;  /* 0x0011b80201007387 */ /* 0x0003e80000100800 */
[----:B------:R-:W5:Y:S04]  /*38790*/  LDL.LU.64 R244, [R1+0x948] ;  /* 0x0009480001f47983 */ /* 0x000f680000300a00 */
[----:B------:R-:W-:Y:S04]  /*387a0*/  STL [R1+0x3a0], R3 ;  /* 0x0003a00301007387 */ /* 0x000fe80000100800 */
[----:B--2---:R-:W-:Y:S01]  /*387b0*/  STL [R1+0x3b8], R152 ;  /* 0x0003b89801007387 */ /* 0x004fe20000100800 */
[----:B-1----:R-:W-:-:S03]  /*387c0*/  MOV R2, R153 ;  /* 0x0000009900027202 */ /* 0x002fc60000000f00 */
[----:B------:R-:W2:Y:S04]  /*387d0*/  LDL.LU.64 R234, [R1+0x950] ;  /* 0x0009500001ea7983 */ /* 0x000ea80000300a00 */
[----:B----4-:R-:W-:Y:S04]  /*387e0*/  STL [R1+0x3c0], R154 ;  /* 0x0003c09a01007387 */ /* 0x010fe80000100800 */
[----:B------:R1:W-:Y:S02]  /*387f0*/  STL [R1+0x3a4], R2 ;  /* 0x0003a40201007387 */ /* 0x0003e40000100800 */
[----:B-1----:R-:W-:-:S02]  /*38800*/  IMAD.MOV.U32 R2, RZ, RZ, R155 ;  /* 0x000000ffff027224 */ /* 0x002fc400078e009b */
[----:B---3--:R-:W-:Y:S04]  /*38810*/  STL [R1+0x3c8], R246 ;  /* 0x0003c8f601007387 */ /* 0x008fe80000100800 */
[----:B------:R1:W-:Y:S02]  /*38820*/  STL [R1+0x3bc], R2 ;  /* 0x0003bc0201007387 */ /* 0x0003e40000100800 */
[----:B-1----:R-:W-:Y:S02]  /*38830*/  IMAD.MOV.U32 R2, RZ, RZ, R247 ;  /* 0x000000ffff027224 */ /* 0x002fe400078e00f7 */
[----:B------:R-:W3:Y:S04]  /*38840*/  LDL.LU.64 R246, [R1+0x30] ;  /* 0x0000300001f67983 */ /* 0x000ee80000300a00 */
[----:B------:R1:W-:Y:S04]  /*38850*/  STL [R1+0x3c4], R2 ;  /* 0x0003c40201007387 */ /* 0x0003e80000100800 */
[----:B-----5:R4:W-:Y:S01]  /*38860*/  STL [R1+0x3d0], R232 ;  /* 0x0003d0e801007387 */ /* 0x0209e20000100800 */
[----:B-1----:R-:W-:-:S03]  /*38870*/  MOV R2, R233 ;  /* 0x000000e900027202 */ /* 0x002fc60000000f00 */
[----:B----4-:R-:W4:Y:S04]  /*38880*/  LDL.LU.64 R232, [R1+0x38] ;  /* 0x0000380001e87983 */ /* 0x010f280000300a00 */
[----:B------:R1:W-:Y:S04]  /*38890*/  STL [R1+0x3cc], R2 ;  /* 0x0003cc0201007387 */ /* 0x0003e80000100800 */
[----:B------:R5:W-:Y:S01]  /*388a0*/  STL [R1+0x3d8], R218 ;  /* 0x0003d8da01007387 */ /* 0x000be20000100800 */
[----:B-1----:R-:W-:-:S03]  /*388b0*/  IMAD.MOV.U32 R2, RZ, RZ, R219 ;  /* 0x000000ffff027224 */ /* 0x002fc600078e00db */
[----:B-----5:R-:W5:Y:S04]  /*388c0*/  LDL.LU.64 R218, [R1+0x50] ;  /* 0x0000500001da7983 */ /* 0x020f680000300a00 */
[----:B------:R1:W-:Y:S04]  /*388d0*/  STL [R1+0x3d4], R2 ;  /* 0x0003d40201007387 */ /* 0x0003e80000100800 */
[----:B------:R1:W-:Y:S02]  /*388e0*/  STL [R1+0x3e0], R196 ;  /* 0x0003e0c401007387 */ /* 0x0003e40000100800 */
[----:B-1----:R-:W-:-:S02]  /*388f0*/  IMAD.MOV.U32 R2, RZ, RZ, R197 ;  /* 0x000000ffff027224 */ /* 0x002fc400078e00c5 */
[----:B------:R-:W5:Y:S04]  /*38900*/  LDL.LU.64 R196, [R1+0xd10] ;  /* 0x000d100001c47983 */ /* 0x000f680000300a00 */
[----:B------:R1:W-:Y:S04]  /*38910*/  STL [R1+0x3dc], R2 ;  /* 0x0003dc0201007387 */ /* 0x0003e80000100800 */
[----:B------:R1:W-:Y:S02]  /*38920*/  STL [R1+0x3e8], R198 ;  /* 0x0003e8c601007387 */ /* 0x0003e40000100800 */
[----:B-1----:R-:W-:-:S02]  /*38930*/  MOV R2, R199 ;  /* 0x000000c700027202 */ /* 0x002fc40000000f00 */
[----:B------:R-:W5:Y:S04]  /*38940*/  LDL.LU.64 R198, [R1+0xd20] ;  /* 0x000d200001c67983 */ /* 0x000f680000300a00 */
[----:B------:R1:W-:Y:S04]  /*38950*/  STL [R1+0x3e4], R2 ;  /* 0x0003e40201007387 */ /* 0x0003e80000100800 */
[----:B------:R1:W-:Y:S04]  /*38960*/  STL [R1+0x3f0], R216 ;  /* 0x0003f0d801007387 */ /* 0x0003e80000100800 */
[----:B------:R-:W5:Y:S01]  /*38970*/  LDL.LU.64 R154, [R1+0xd28] ;  /* 0x000d2800019a7983 */ /* 0x000f620000300a00 */
[----:B-1----:R-:W-:-:S05]  /*38980*/  IMAD.MOV.U32 R2, RZ, RZ, R217 ;  /* 0x000000ffff027224 */ /* 0x002fca00078e00d9 */
[----:B------:R1:W-:Y:S04]  /*38990*/  STL [R1+0x3ec], R2 ;  /* 0x0003ec0201007387 */ /* 0x0003e80000100800 */
[----:B------:R1:W-:Y:S04]  /*389a0*/  STL [R1+0x3f8], R228 ;  /* 0x0003f8e401007387 */ /* 0x0003e80000100800 */
[----:B------:R-:W5:Y:S01]  /*389b0*/  LDL.LU.64 R216, [R1+0xd40] ;  /* 0x000d400001d87983 */ /* 0x000f620000300a00 */
[----:B-1----:R-:W-:-:S05]  /*389c0*/  IMAD.MOV.U32 R2, RZ, RZ, R229 ;  /* 0x000000ffff027224 */ /* 0x002fca00078e00e5 */
[----:B------:R1:W-:Y:S04]  /*389d0*/  STL [R1+0x3f4], R2 ;  /* 0x0003f40201007387 */ /* 0x0003e80000100800 */
[----:B------:R1:W-:Y:S04]  /*389e0*/  STL [R1+0x400], R230 ;  /* 0x000400e601007387 */ /* 0x0003e80000100800 */
[----:B------:R-:W5:Y:S01]  /*389f0*/  LDL.LU.64 R228, [R1+0xb28] ;  /* 0x000b280001e47983 */ /* 0x000f620000300a00 */
[----:B-1----:R-:W-:-:S05]  /*38a00*/  MOV R2, R231 ;  /* 0x000000e700027202 */ /* 0x002fca0000000f00 */
[----:B------:R1:W-:Y:S04]  /*38a10*/  STL [R1+0x3fc], R2 ;  /* 0x0003fc0201007387 */ /* 0x0003e80000100800 */
[----:B------:R-:W-:Y:S04]  /*38a20*/  STL [R1+0x408], R244 ;  /* 0x000408f401007387 */ /* 0x000fe80000100800 */
[----:B------:R-:W5:Y:S01]  /*38a30*/  LDL.LU.64 R230, [R1+0xb30] ;  /* 0x000b300001e67983 */ /* 0x000f620000300a00 */
[----:B-1----:R-:W-:-:S05]  /*38a40*/  IMAD.MOV.U32 R2, RZ, RZ, R245 ;  /* 0x000000ffff027224 */ /* 0x002fca00078e00f5 */
[----:B------:R2:W-:Y:S02]  /*38a50*/  STL [R1+0x404], R2 ;  /* 0x0004040201007387 */ /* 0x0005e40000100800 */
[----:B--2---:R-:W-:Y:S02]  /*38a60*/  IMAD.MOV.U32 R2, RZ, RZ, R235 ;  /* 0x000000ffff027224 */ /* 0x004fe400078e00eb */
[----:B------:R1:W-:Y:S04]  /*38a70*/  STL [R1+0x410], R234 ;  /* 0x000410ea01007387 */ /* 0x0003e80000100800 */
[----:B-1----:R-:W2:Y:S04]  /*38a80*/  LDL.LU.64 R234, [R1+0xb38] ;  /* 0x000b380001ea7983 */ /* 0x002ea80000300a00 */
[----:B------:R1:W-:Y:S04]  /*38a90*/  STL [R1+0x40c], R2 ;  /* 0x00040c0201007387 */ /* 0x0003e80000100800 */
[----:B------:R-:W-:Y:S04]  /*38aa0*/  STL [R1+0x418], R250 ;  /* 0x000418fa01007387 */ /* 0x000fe80000100800 */
[----:B------:R-:W-:Y:S04]  /*38ab0*/  STL [R1+0x414], R251 ;  /* 0x000414fb01007387 */ /* 0x000fe80000100800 */
[----:B------:R-:W2:Y:S04]  /*38ac0*/  LDL.LU.64 R244, [R1+0xb40] ;  /* 0x000b400001f47983 */ /* 0x000ea80000300a00 */
[----:B---3--:R3:W-:Y:S01]  /*38ad0*/  STL [R1+0x420], R246 ;  /* 0x000420f601007387 */ /* 0x0087e20000100800 */
[----:B-1----:R-:W-:-:S03]  /*38ae0*/  MOV R2, R247 ;  /* 0x000000f700027202 */ /* 0x002fc60000000f00 */
[----:B---3--:R-:W3:Y:S04]  /*38af0*/  LDL.LU.64 R246, [R1+0x960] ;  /* 0x0009600001f67983 */ /* 0x008ee80000300a00 */
[----:B------:R1:W-:Y:S04]  /*38b00*/  STL [R1+0x41c], R2 ;  /* 0x00041c0201007387 */ /* 0x0003e80000100800 */
[----:B----4-:R4:W-:Y:S01]  /*38b10*/  STL [R1+0x428], R232 ;  /* 0x000428e801007387 */ /* 0x0109e20000100800 */
[----:B-1----:R-:W-:-:S03]  /*38b20*/  IMAD.MOV.U32 R2, RZ, RZ, R233 ;  /* 0x000000ffff027224 */ /* 0x002fc600078e00e9 */
[----:B----4-:R-:W4:Y:S04]  /*38b30*/  LDL.LU.64 R232, [R1+0x968] ;  /* 0x0009680001e87983 */ /* 0x010f280000300a00 */
[----:B------:R1:W-:Y:S04]  /*38b40*/  STL [R1+0x424], R2 ;  /* 0x0004240201007387 */ /* 0x0003e80000100800 */
[----:B-----5:R5:W-:Y:S01]  /*38b50*/  STL [R1+0x430], R218 ;  /* 0x000430da01007387 */ /* 0x020be20000100800 */
[----:B-1----:R-:W-:-:S03]  /*38b60*/  IMAD.MOV.U32 R2, RZ, RZ, R219 ;  /* 0x000000ffff027224 */ /* 0x002fc600078e00db */
[----:B-----5:R-:W5:Y:S04]  /*38b70*/  LDL.LU.64 R218, [R1+0x978] ;  /* 0x0009780001da7983 */ /* 0x020f680000300a00 */
        /* <DEDUP_REMOVED lines=25> */
[----:B--2---:R2:W-:Y:S01]  /*38d10*/  STL [R1+0x468], R234 ;  /* 0x000468ea01007387 */ /* 0x0045e20000100800 */
[----:B-1----:R-:W-:-:S03]  /*38d20*/  MOV R2, R235 ;  /* 0x000000eb00027202 */ /* 0x002fc60000000f00 */
[----:B--2---:R-:W2:Y:S04]  /*38d30*/  LDL.LU.64 R234, [R1+0xde8] ;  /* 0x000de80001ea7983 */ /* 0x004ea80000300a00 */
[----:B------:R1:W-:Y:S04]  /*38d40*/  STL [R1+0x464], R2 ;  /* 0x0004640201007387 */ /* 0x0003e80000100800 */
[----:B------:R1:W-:Y:S02]  /*38d50*/  STL [R1+0x470], R244 ;  /* 0x000470f401007387 */ /* 0x0003e40000100800 */
[----:B-1----:R-:W-:-:S02]  /*38d60*/  IMAD.MOV.U32 R2, RZ, RZ, R245 ;  /* 0x000000ffff027224 */ /* 0x002fc400078e00f5 */
[----:B------:R-:W2:Y:S04]  /*38d70*/  LDL.LU.64 R244, [R1+0xe30] ;  /* 0x000e300001f47983 */ /* 0x000ea80000300a00 */
[----:B------:R1:W-:Y:S04]  /*38d80*/  STL [R1+0x46c], R2 ;  /* 0x00046c0201007387 */ /* 0x0003e80000100800 */
[----:B---3--:R3:W-:Y:S01]  /*38d90*/  STL [R1+0x478], R246 ;  /* 0x000478f601007387 */ /* 0x0087e20000100800 */
[----:B-1----:R-:W-:-:S03]  /*38da0*/  IMAD.MOV.U32 R2, RZ, RZ, R247 ;  /* 0x000000ffff027224 */ /* 0x002fc600078e00f7 */
[----:B---3--:R-:W3:Y:S04]  /*38db0*/  LDL.LU.64 R246, [R1+0xe58] ;  /* 0x000e580001f67983 */ /* 0x008ee80000300a00 */
[----:B------:R1:W-:Y:S04]  /*38dc0*/  STL [R1+0x474], R2 ;  /* 0x0004740201007387 */ /* 0x0003e80000100800 */
[----:B----4-:R4:W-:Y:S01]  /*38dd0*/  STL [R1+0x480], R232 ;  /* 0x000480e801007387 */ /* 0x0109e20000100800 */
[----:B-1----:R-:W-:-:S03]  /*38de0*/  MOV R2, R233 ;  /* 0x000000e900027202 */ /* 0x002fc60000000f00 */
[----:B----4-:R-:W4:Y:S04]  /*38df0*/  LDL.LU.64 R232, [R1+0xb68] ;  /* 0x000b680001e87983 */ /* 0x010f280000300a00 */
[----:B------:R1:W-:Y:S04]  /*38e00*/  STL [R1+0x47c], R2 ;  /* 0x00047c0201007387 */ /* 0x0003e80000100800 */
[----:B-----5:R5:W-:Y:S01]  /*38e10*/  STL [R1+0x488], R218 ;  /* 0x000488da01007387 */ /* 0x020be20000100800 */
        /* <DEDUP_REMOVED lines=27> */
[----:B--2---:R2:W-:Y:S01]  /*38fd0*/  STL [R1+0x4c0], R234 ;  /* 0x0004c0ea01007387 */ /* 0x0045e20000100800 */
[----:B-1----:R-:W-:-:S03]  /*38fe0*/  IMAD.MOV.U32 R2, RZ, RZ, R235 ;  /* 0x000000ffff027224 */ /* 0x002fc600078e00eb */
[----:B--2---:R-:W2:Y:S04]  /*38ff0*/  LDL.LU.64 R234, [R1+0xb8] ;  /* 0x0000b80001ea7983 */ /* 0x004ea80000300a00 */
[----:B------:R1:W-:Y:S04]  /*39000*/  STL [R1+0x4bc], R2 ;  /* 0x0004bc0201007387 */ /* 0x0003e80000100800 */
[----:B------:R1:W-:Y:S02]  /*39010*/  STL [R1+0x4c8], R244 ;  /* 0x0004c8f401007387 */ /* 0x0003e40000100800 */
[----:B-1----:R-:W-:-:S02]  /*39020*/  MOV R2, R245 ;  /* 0x000000f500027202 */ /* 0x002fc40000000f00 */
[----:B------:R-:W2:Y:S04]  /*39030*/  LDL.LU.64 R244, [R1+0x130] ;  /* 0x0001300001f47983 */ /* 0x000ea80000300a00 */
[----:B------:R1:W-:Y:S04]  /*39040*/  STL [R1+0x4c4], R2 ;  /* 0x0004c40201007387 */ /* 0x0003e80000100800 */
[----:B---3--:R3:W-:Y:S01]  /*39050*/  STL [R1+0x4d0], R246 ;  /* 0x0004d0f601007387 */ /* 0x0087e20000100800 */
[----:B-1----:R-:W-:-:S03]  /*39060*/  IMAD.MOV.U32 R2, RZ, RZ, R247 ;  /* 0x000000ffff027224 */ /* 0x002fc600078e00f7 */
[----:B---3--:R-:W3:Y:S04]  /*39070*/  LDL.LU.64 R246, [R1+0x138] ;  /* 0x0001380001f67983 */ /* 0x008ee80000300a00 */
[----:B------:R1:W-:Y:S04]  /*39080*/  STL [R1+0x4cc], R2 ;  /* 0x0004cc0201007387 */ /* 0x0003e80000100800 */
[----:B----4-:R4:W-:Y:S01]  /*39090*/  STL [R1+0x4d8], R232 ;  /* 0x0004d8e801007387 */ /* 0x0109e20000100800 */
[----:B-1----:R-:W-:-:S03]  /*390a0*/  IMAD.MOV.U32 R2, RZ, RZ, R233 ;  /* 0x000000ffff027224 */ /* 0x002fc600078e00e9 */
[----:B----4-:R-:W4:Y:S04]  /*390b0*/  LDL.LU.64 R232, [R1+0x140] ;  /* 0x0001400001e87983 */ /* 0x010f280000300a00 */
[----:B------:R1:W-:Y:S04]  /*390c0*/  STL [R1+0x4d4], R2 ;  /* 0x0004d40201007387 */ /* 0x0003e80000100800 */
[----:B-----5:R5:W-:Y:S01]  /*390d0*/  STL [R1+0x4e0], R218 ;  /* 0x0004e0da01007387 */ /* 0x020be20000100800 */
[----:B-1----:R-:W-:-:S03]  /*390e0*/  MOV R2, R219 ;  /* 0x000000db00027202 */ /* 0x002fc60000000f00 */
[----:B-----5:R-:W5:Y:S04]  /*390f0*/  LDL.LU.64 R218, [R1+0xe80] ;  /* 0x000e800001da7983 */ /* 0x020f680000300a00 */
        /* <DEDUP_REMOVED lines=25> */
[----:B--2---:R2:W-:Y:S01]  /*39290*/  STL [R1+0x518], R234 ;  /* 0x000518ea01007387 */ /* 0x0045e20000100800 */
[----:B-1----:R-:W-:-:S03]  /*392a0*/  IMAD.MOV.U32 R2, RZ, RZ, R235 ;  /* 0x000000ffff027224 */ /* 0x002fc600078e00eb */
[----:B--2---:R-:W2:Y:S04]  /*392b0*/  LDL.LU.64 R234, [R1+0xbe8] ;  /* 0x000be80001ea7983 */ /* 0x004ea80000300a00 */
[----:B------:R1:W-:Y:S04]  /*392c0*/  STL [R1+0x514], R2 ;  /* 0x0005140201007387 */ /* 0x0003e80000100800 */
[----:B------:R1:W-:Y:S02]  /*392d0*/  STL [R1+0x520], R244 ;  /* 0x000520f401007387 */ /* 0x0003e40000100800 */
[----:B-1----:R-:W-:-:S02]  /*392e0*/  IMAD.MOV.U32 R2, RZ, RZ, R245 ;  /* 0x000000ffff027224 */ /* 0x002fc400078e00f5 */
[----:B------:R-:W2:Y:S04]  /*392f0*/  LDL.LU.64 R244, [R1+0x9d0] ;  /* 0x0009d00001f47983 */ /* 0x000ea80000300a00 */
[----:B------:R1:W-:Y:S04]  /*39300*/  STL [R1+0x51c], R2 ;  /* 0x00051c0201007387 */ /* 0x0003e80000100800 */
        /* <DEDUP_REMOVED lines=1026> */
[----:B------:R-:W5:Y:S04]  /*3d330*/  LDL.64 R196, [R1+0x15c0] ;  /* 0x0015c00001c47983 */ /* 0x000f680000100a00 */
[----:B------:R1:W-:Y:S04]  /*3d340*/  STL [R1+0xd24], R2 ;  /* 0x000d240201007387 */ /* 0x0003e80000100800 */
[----:B------:R1:W-:Y:S02]  /*3d350*/  STL [R1+0xd30], R198 ;  /* 0x000d30c601007387 */ /* 0x0003e40000100800 */
[----:B-1----:R-:W-:-:S02]  /*3d360*/  IMAD.MOV.U32 R2, RZ, RZ, R199 ;  /* 0x000000ffff027224 */ /* 0x002fc400078e00c7 */
[----:B------:R-:W5:Y:S04]  /*3d370*/  LDL.64 R198, [R1+0x15c8] ;  /* 0x0015c80001c67983 */ /* 0x000f680000100a00 */
[----:B------:R1:W-:Y:S04]  /*3d380*/  STL [R1+0xd2c], R2 ;  /* 0x000d2c0201007387 */ /* 0x0003e80000100800 */
[----:B------:R1:W-:Y:S02]  /*3d390*/  STL [R1+0xd38], R154 ;  /* 0x000d389a01007387 */ /* 0x0003e40000100800 */
[----:B-1----:R-:W-:-:S02]  /*3d3a0*/  MOV R2, R155 ;  /* 0x0000009b00027202 */ /* 0x002fc40000000f00 */
[----:B------:R-:W5:Y:S04]  /*3d3b0*/  LDL.64 R154, [R1+0x15d0] ;  /* 0x0015d000019a7983 */ /* 0x000f680000100a00 */
        /* <DEDUP_REMOVED lines=276> */
[----:B------:R2:W-:Y:S02]  /*3e500*/  STL [R1+0xf5c], R2 ;  /* 0x000f5c0201007387 */ /* 0x0005e40000100800 */
[----:B--2---:R-:W-:Y:S02]  /*3e510*/  IMAD.MOV.U32 R2, RZ, RZ, R235 ;  /* 0x000000ffff027224 */ /* 0x004fe400078e00eb */
[----:B------:R1:W-:Y:S04]  /*3e520*/  STL [R1+0xf68], R234 ;  /* 0x000f68ea01007387 */ /* 0x0003e80000100800 */
[----:B-1----:R-:W2:Y:S04]  /*3e530*/  LDL.LU.64 R234, [R1+0x1620] ;  /* 0x0016200001ea7983 */ /* 0x002ea80000300a00 */
        /* <DEDUP_REMOVED lines=29> */
[----:B------:R-:W-:Y:S04]  /*3e710*/  STL [R1+0xfa8], R216 ;  /* 0x000fa8d801007387 */ /* 0x000fe80000100800 */
[----:B------:R-:W5:Y:S01]  /*3e720*/  LDL.LU.64 R152, [R1+0x1680] ;  /* 0x0016800001987983 */ /* 0x000f620000300a00 */
[----:B-1----:R-:W-:-:S05]  /*3e730*/  MOV R2, R217 ;  /* 0x000000d900027202 */ /* 0x002fca0000000f00 */
[----:B------:R1:W-:Y:S04]  /*3e740*/  STL [R1+0xfa4], R2 ;  /* 0x000fa40201007387 */ /* 0x0003e80000100800 */
[----:B------:R1:W-:Y:S02]  /*3e750*/  STL [R1+0xfb0], R228 ;  /* 0x000fb0e401007387 */ /* 0x0003e40000100800 */
[----:B-1----:R-:W-:Y:S02]  /*3e760*/  IMAD.MOV.U32 R2, RZ, RZ, R229 ;  /* 0x000000ffff027224 */ /* 0x002fe400078e00e5 */
        /* <DEDUP_REMOVED lines=18> */
[----:B----4-:R-:W-:Y:S04]  /*3e890*/  STL [R1+0xfd8], R232 ;  /* 0x000fd8e801007387 */ /* 0x010fe80000100800 */
[----:B------:R-:W4:Y:S01]  /*3e8a0*/  LDL.LU.64 R216, [R1+0x16c8] ;  /* 0x0016c80001d87983 */ /* 0x000f220000300a00 */
[----:B-1----:R-:W-:-:S05]  /*3e8b0*/  MOV R2, R233 ;  /* 0x000000e900027202 */ /* 0x002fca0000000f00 */
[----:B------:R1:W-:Y:S04]  /*3e8c0*/  STL [R1+0xfd4], R2 ;  /* 0x000fd40201007387 */ /* 0x0003e80000100800 */
[----:B-----5:R5:W-:Y:S01]  /*3e8d0*/  STL [R1+0xfe0], R218 ;  /* 0x000fe0da01007387 */ /* 0x020be20000100800 */
[----:B-1----:R-:W-:-:S03]  /*3e8e0*/  IMAD.MOV.U32 R2, RZ, RZ, R219 ;  /* 0x000000ffff027224 */ /* 0x002fc600078e00db */
[----:B------:R-:W4:Y:S04]  /*3e8f0*/  LDL.LU.64 R232, [R1+0x16d8] ;  /* 0x0016d80001e87983 */ /* 0x000f280000300a00 */
        /* <DEDUP_REMOVED lines=17> */
[----:B------:R1:W-:Y:S02]  /*3ea10*/  STL [R1+0xffc], R2 ;  /* 0x000ffc0201007387 */ /* 0x0003e40000100800 */
[----:B-1----:R-:W-:Y:S02]  /*3ea20*/  MOV R2, R229 ;  /* 0x000000e500027202 */ /* 0x002fe40000000f00 */
        /* <DEDUP_REMOVED lines=20> */
[----:B------:R-:W-:Y:S04]  /*3eb70*/  STL [R1+0x1038], R232 ;  /* 0x001038e801007387 */ /* 0x000fe80000100800 */
[----:B------:R1:W-:Y:S04]  /*3eb80*/  STL [R1+0x102c], R2 ;  /* 0x00102c0201007387 */ /* 0x0003e80000100800 */
[----:B----4-:R-:W4:Y:S01]  /*3eb90*/  LDL.LU.64 R216, [R1+0x1748] ;  /* 0x0017480001d87983 */ /* 0x010f220000300a00 */
[----:B-1----:R-:W-:-:S03]  /*3eba0*/  MOV R2, R233 ;  /* 0x000000e900027202 */ /* 0x002fc60000000f00 */
[----:B-----5:R-:W-:Y:S04]  /*3ebb0*/  STL [R1+0x1040], R218 ;  /* 0x001040da01007387 */ /* 0x020fe80000100800 */
        /* <DEDUP_REMOVED lines=8> */
[----:B------:R1:W-:Y:S04]  /*3ec40*/  STL [R1+0x1044], R2 ;  /* 0x0010440201007387 */ /* 0x0003e80000100800 */
[----:B------:R-:W5:Y:S01]  /*3ec50*/  LDL.LU.64 R196, [R1+0x1760] ;  /* 0x0017600001c47983 */ /* 0x000f620000300a00 */
[----:B-1----:R-:W-:-:S03]  /*3ec60*/  MOV R2, R199 ;  /* 0x000000c700027202 */ /* 0x002fc60000000f00 */
[----:B------:R-:W-:Y:S04]  /*3ec70*/  STL [R1+0x1058], R154 ;  /* 0x0010589a01007387 */ /* 0x000fe80000100800 */
[----:B------:R1:W-:Y:S04]  /*3ec80*/  STL [R1+0x104c], R2 ;  /* 0x00104c0201007387 */ /* 0x0003e80000100800 */
[----:B------:R-:W5:Y:S04]  /*3ec90*/  LDL.LU.64 R198, [R1+0x1768] ;  /* 0x0017680001c67983 */ /* 0x000f680000300a00 */
[----:B------:R-:W5:Y:S01]  /*3eca0*/  LDL.LU.64 R152, [R1+0x1770] ;  /* 0x0017700001987983 */ /* 0x000f620000300a00 */
[----:B-1----:R-:W-:-:S05]  /*3ecb0*/  IMAD.MOV.U32 R2, RZ, RZ, R155 ;  /* 0x000000ffff027224 */ /* 0x002fca00078e009b */
[----:B------:R1:W-:Y:S04]  /*3ecc0*/  STL [R1+0x1054], R2 ;  /* 0x0010540201007387 */ /* 0x0003e80000100800 */
[----:B------:R1:W-:Y:S02]  /*3ecd0*/  STL [R1+0x1060], R228 ;  /* 0x001060e401007387 */ /* 0x0003e40000100800 */
[----:B-1----:R-:W-:Y:S02]  /*3ece0*/  IMAD.MOV.U32 R2, RZ, RZ, R229 ;  /* 0x000000ffff027224 */ /* 0x002fe400078e00e5 */
        /* <DEDUP_REMOVED lines=8> */
[----:B------:R-:W5:Y:S04]  /*3ed70*/  LDL.LU.64 R154, [R1+0x1798] ;  /* 0x00179800019a7983 */ /* 0x000f680000300a00 */
[----:B------:R-:W-:Y:S04]  /*3ed80*/  STL [R1+0x1078], R244 ;  /* 0x001078f401007387 */ /* 0x000fe80000100800 */
[----:B------:R1:W-:Y:S04]  /*3ed90*/  STL [R1+0x106c], R2 ;  /* 0x00106c0201007387 */ /* 0x0003e80000100800 */
[----:B--2---:R-:W2:Y:S01]  /*3eda0*/  LDL.LU.64 R234, [R1+0x17a8] ;  /* 0x0017a80001ea7983 */ /* 0x004ea20000300a00 */
[----:B-1----:R-:W-:-:S03]  /*3edb0*/  IMAD.MOV.U32 R2, RZ, RZ, R245 ;  /* 0x000000ffff027224 */ /* 0x002fc600078e00f5 */
[----:B---3--:R-:W-:Y:S04]  /*3edc0*/  STL [R1+0x1080], R246 ;  /* 0x001080f601007387 */ /* 0x008fe80000100800 */
[----:B------:R1:W-:Y:S04]  /*3edd0*/  STL [R1+0x1074], R2 ;  /* 0x0010740201007387 */ /* 0x0003e80000100800 */
[----:B------:R-:W3:Y:S01]  /*3ede0*/  LDL.LU.64 R244, [R1+0x17b8] ;  /* 0x0017b80001f47983 */ /* 0x000ee20000300a00 */
[----:B-1----:R-:W-:-:S03]  /*3edf0*/  MOV R2, R247 ;  /* 0x000000f700027202 */ /* 0x002fc60000000f00 */
[----:B------:R-:W3:Y:S04]  /*3ee00*/  LDL.LU.64 R246, [R1+0x17c0] ;  /* 0x0017c00001f67983 */ /* 0x000ee80000300a00 */
        /* <DEDUP_REMOVED lines=19> */
[----:B------:R-:W-:Y:S04]  /*3ef40*/  STL [R1+0x10b0], R152 ;  /* 0x0010b09801007387 */ /* 0x000fe80000100800 */
[----:B------:R1:W-:Y:S04]  /*3ef50*/  STL [R1+0x10a4], R2 ;  /* 0x0010a40201007387 */ /* 0x0003e80000100800 */
[----:B------:R-:W5:Y:S01]  /*3ef60*/  LDL.LU.64 R198, [R1+0x17f8] ;  /* 0x0017f80001c67983 */ /* 0x000f620000300a00 */
[----:B-1----:R-:W-:-:S03]  /*3ef70*/  MOV R2, R153 ;  /* 0x0000009900027202 */ /* 0x002fc60000000f00 */
[----:B------:R-:W-:Y:S04]  /*3ef80*/  STL [R1+0x10b8], R228 ;  /* 0x0010b8e401007387 */ /* 0x000fe80000100800 */
[----:B------:R1:W-:Y:S02]  /*3ef90*/  STL [R1+0x10ac], R2 ;  /* 0x0010ac0201007387 */ /* 0x0003e40000100800 */
[----:B-1----:R-:W-:Y:S02]  /*3efa0*/  IMAD.MOV.U32 R2, RZ, RZ, R229 ;  /* 0x000000ffff027224 */ /* 0x002fe400078e00e5 */
        /* <DEDUP_REMOVED lines=8> */
[----:B--2---:R-:W-:Y:S04]  /*3f030*/  STL [R1+0x10d0], R234 ;  /* 0x0010d0ea01007387 */ /* 0x004fe80000100800 */
[----:B------:R1:W-:Y:S02]  /*3f040*/  STL [R1+0x10c4], R2 ;  /* 0x0010c40201007387 */ /* 0x0003e40000100800 */
[----:B-1----:R-:W-:Y:S02]  /*3f050*/  IMAD.MOV.U32 R2, RZ, RZ, R235 ;  /* 0x000000ffff027224 */ /* 0x002fe400078e00eb */
[----:B------:R-:W2:Y:S04]  /*3f060*/  LDL.LU.64 R234, [R1+0x1820] ;  /* 0x0018200001ea7983 */ /* 0x000ea80000300a00 */
[----:B------:R1:W-:Y:S04]  /*3f070*/  STL [R1+0x10cc], R2 ;  /* 0x0010cc0201007387 */ /* 0x0003e80000100800 */
[----:B---3--:R3:W-:Y:S01]  /*3f080*/  STL [R1+0x10d8], R244 ;  /* 0x0010d8f401007387 */ /* 0x0087e20000100800 */
[----:B-1----:R-:W-:-:S03]  /*3f090*/  IMAD.MOV.U32 R2, RZ, RZ, R245 ;  /* 0x000000ffff027224 */ /* 0x002fc600078e00f5 */
[----:B------:R-:W-:Y:S04]  /*3f0a0*/  STL [R1+0x10e0], R246 ;  /* 0x0010e0f601007387 */ /* 0x000fe80000100800 */
[----:B------:R1:W-:Y:S04]  /*3f0b0*/  STL [R1+0x10d4], R2 ;  /* 0x0010d40201007387 */ /* 0x0003e80000100800 */
[----:B---3--:R-:W3:Y:S01]  /*3f0c0*/  LDL.LU.64 R244, [R1+0x1828] ;  /* 0x0018280001f47983 */ /* 0x008ee20000300a00 */
[----:B-1----:R-:W-:-:S03]  /*3f0d0*/  MOV R2, R247 ;  /* 0x000000f700027202 */ /* 0x002fc60000000f00 */
[----:B----4-:R-:W-:Y:S04]  /*3f0e0*/  STL [R1+0x10e8], R216 ;  /* 0x0010e8d801007387 */ /* 0x010fe80000100800 */
[----:B------:R1:W-:Y:S04]  /*3f0f0*/  STL [R1+0x10dc], R2 ;  /* 0x0010dc0201007387 */ /* 0x0003e80000100800 */
[----:B------:R-:W4:Y:S01]  /*3f100*/  LDL.LU.64 R246, [R1+0x1830] ;  /* 0x0018300001f67983 */ /* 0x000f220000300a00 */
[----:B-1----:R-:W-:-:S03]  /*3f110*/  IMAD.MOV.U32 R2, RZ, RZ, R217 ;  /* 0x000000ffff027224 */ /* 0x002fc600078e00d9 */
[----:B-----5:R-:W-:Y:S04]  /*3f120*/  STL [R1+0x10f0], R232 ;  /* 0x0010f0e801007387 */ /* 0x020fe80000100800 */
[----:B------:R1:W-:Y:S02]  /*3f130*/  STL [R1+0x10e4], R2 ;  /* 0x0010e40201007387 */ /* 0x0003e40000100800 */
[----:B-1----:R-:W-:Y:S02]  /*3f140*/  IMAD.MOV.U32 R2, RZ, RZ, R233 ;  /* 0x000000ffff027224 */ /* 0x002fe400078e00e9 */
[----:B------:R-:W5:Y:S04]  /*3f150*/  LDL.LU.64 R232, [R1+0x1838] ;  /* 0x0018380001e87983 */ /* 0x000f680000300a00 */
[----:B------:R1:W-:Y:S04]  /*3f160*/  STL [R1+0x10ec], R2 ;  /* 0x0010ec0201007387 */ /* 0x0003e80000100800 */
[----:B------:R-:W-:Y:S04]  /*3f170*/  STL [R1+0x10f8], R218 ;  /* 0x0010f8da01007387 */ /* 0x000fe80000100800 */
        /* <DEDUP_REMOVED lines=16> */
[----:B------:R-:W5:Y:S04]  /*3f280*/  LDL.LU.64 R218, [R1+0x1890] ;  /* 0x0018900001da7983 */ /* 0x000f680000300a00 */
[----:B------:R1:W-:Y:S04]  /*3f290*/  STL [R1+0x110c], R2 ;  /* 0x00110c0201007387 */ /* 0x0003e80000100800 */
[----:B------:R-:W-:Y:S04]  /*3f2a0*/  STL [R1+0x1118], R230 ;  /* 0x001118e601007387 */ /* 0x000fe80000100800 */
[----:B------:R-:W5:Y:S01]  /*3f2b0*/  LDL.LU.64 R196, [R1+0x1898] ;  /* 0x0018980001c47983 */ /* 0x000f620000300a00 */
[----:B-1----:R-:W-:-:S03]  /*3f2c0*/  IMAD.MOV.U32 R2, RZ, RZ, R231 ;  /* 0x000000ffff027224 */ /* 0x002fc600078e00e7 */
[----:B------:R-:W5:Y:S04]  /*3f2d0*/  LDL.LU.64 R198, [R1+0x18a0] ;  /* 0x0018a00001c67983 */ /* 0x000f680000300a00 */
[----:B------:R1:W-:Y:S04]  /*3f2e0*/  STL [R1+0x1114], R2 ;  /* 0x0011140201007387 */ /* 0x0003e80000100800 */
[----:B--2---:R-:W-:Y:S01]  /*3f2f0*/  STL [R1+0x1120], R234 ;  /* 0x001120ea01007387 */ /* 0x004fe20000100800 */
[----:B-1----:R-:W-:-:S03]  /*3f300*/  IMAD.MOV.U32 R2, RZ, RZ, R235 ;  /* 0x000000ffff027224 */ /* 0x002fc600078e00eb */
[----:B------:R-:W2:Y:S04]  /*3f310*/  LDL.LU.64 R228, [R1+0x18a8] ;  /* 0x0018a80001e47983 */ /* 0x000ea80000300a00 */
[----:B------:R-:W2:Y:S04]  /*3f320*/  LDL.LU.64 R230, [R1+0x18b0] ;  /* 0x0018b00001e67983 */ /* 0x000ea80000300a00 */
[----:B------:R3:W-:Y:S02]  /*3f330*/  STL [R1+0x111c], R2 ;  /* 0x00111c0201007387 */ /* 0x0007e40000100800 */
[----:B---3--:R-:W-:-:S02]  /*3f340*/  MOV R2, R245 ;  /* 0x000000f500027202 */ /* 0x008fc40000000f00 */
[----:B------:R1:W-:Y:S04]  /*3f350*/  STL [R1+0x1128], R244 ;  /* 0x001128f401007387 */ /* 0x0003e80000100800 */
[----:B------:R-:W3:Y:S04]  /*3f360*/  LDL.LU.64 R234, [R1+0x18b8] ;  /* 0x0018b80001ea7983 */ /* 0x000ee80000300a00 */
[----:B----4-:R-:W-:Y:S04]  /*3f370*/  STL [R1+0x1130], R246 ;  /* 0x001130f601007387 */ /* 0x010fe80000100800 */
[----:B------:R4:W-:Y:S04]  /*3f380*/  STL [R1+0x1124], R2 ;  /* 0x0011240201007387 */ /* 0x0009e80000100800 */
[----:B-1----:R-:W3:Y:S01]  /*3f390*/  LDL.LU.64 R244, [R1+0x18c8] ;  /* 0x0018c80001f47983 */ /* 0x002ee20000300a00 */
[----:B----4-:R-:W-:-:S03]  /*3f3a0*/  IMAD.MOV.U32 R2, RZ, RZ, R247 ;  /* 0x000000ffff027224 */ /* 0x010fc600078e00f7 */
[----:B------:R-:W4:Y:S04]  /*3f3b0*/  LDL.LU.64 R246, [R1+0x18d8] ;  /* 0x0018d80001f67983 */ /* 0x000f280000300a00 */
[----:B------:R5:W-:Y:S02]  /*3f3c0*/  STL [R1+0x112c], R2 ;  /* 0x00112c0201007387 */ /* 0x000be40000100800 */
[----:B-----5:R-:W-:Y:S02]  /*3f3d0*/  IMAD.MOV.U32 R2, RZ, RZ, R233 ;  /* 0x000000ffff027224 */ /* 0x020fe400078e00e9 */
[----:B------:R1:W-:Y:S04]  /*3f3e0*/  STL [R1+0x1138], R232 ;  /* 0x001138e801007387 */ /* 0x0003e80000100800 */
[----:B------:R-:W-:Y:S04]  /*3f3f0*/  STL [R1+0x1140], R150 ;  /* 0x0011409601007387 */ /* 0x000fe80000100800 */
[----:B------:R5:W-:Y:S04]  /*3f400*/  STL [R1+0x1134], R2 ;  /* 0x0011340201007387 */ /* 0x000be80000100800 */
[----:B-1----:R-:W4:Y:S01]  /*3f410*/  LDL.LU.64 R232, [R1+0x18e8] ;  /* 0x0018e80001e87983 */ /* 0x002f220000300a00 */
[----:B-----5:R-:W-:-:S03]  /*3f420*/  MOV R2, R151 ;  /* 0x0000009700027202 */ /* 0x020fc60000000f00 */
[----:B------:R-:W-:Y:S04]  /*3f430*/  STL [R1+0x1148], R212 ;  /* 0x001148d401007387 */ /* 0x000fe80000100800 */
[----:B------:R1:W-:Y:S04]  /*3f440*/  STL [R1+0x113c], R2 ;  /* 0x00113c0201007387 */ /* 0x0003e80000100800 */
[----:B------:R-:W-:Y:S01]  /*3f450*/  STL [R1+0x1150], R214 ;  /* 0x001150d601007387 */ /* 0x000fe20000100800 */
[----:B-1----:R-:W-:-:S05]  /*3f460*/  IMAD.MOV.U32 R2, RZ, RZ, R213 ;  /* 0x000000ffff027224 */ /* 0x002fca00078e00d5 */
[----:B------:R1:W-:Y:S04]  /*3f470*/  STL [R1+0x1144], R2 ;  /* 0x0011440201007387 */ /* 0x0003e80000100800 */
[----:B------:R-:W-:Y:S01]  /*3f480*/  STL [R1+0x1158], R152 ;  /* 0x0011589801007387 */ /* 0x000fe20000100800 */
        /* <DEDUP_REMOVED lines=10> */
[----:B------:R1:W-:Y:S02]  /*3f530*/  STL [R1+0x1164], R2 ;  /* 0x0011640201007387 */ /* 0x0003e40000100800 */
[----:B-1----:R-:W-:Y:S02]  /*3f540*/  MOV R2, R219 ;  /* 0x000000db00027202 */ /* 0x002fe40000000f00 */
[----:B------:R-:W1:Y:S04]  /*3f550*/  S2R R252, SR_TID.X ;  /* 0x0000000000fc7919 */ /* 0x000e680000002100 */
[----:B------:R-:W-:Y:S04]  /*3f560*/  STL [R1+0x1178], R196 ;  /* 0x001178c401007387 */ /* 0x000fe80000100800 */
[----:B------:R5:W-:Y:S04]  /*3f570*/  STL [R1+0x116c], R2 ;  /* 0x00116c0201007387 */ /* 0x000be80000100800 */
[----:B------:R-:W-:Y:S01]  /*3f580*/  STL [R1+0x1180], R198 ;  /* 0x001180c601007387 */ /* 0x000fe20000100800 */
[----:B-----5:R-:W-:-:S05]  /*3f590*/  IMAD.MOV.U32 R2, RZ, RZ, R197 ;  /* 0x000000ffff027224 */ /* 0x020fca00078e00c5 */
[----:B------:R5:W-:Y:S02]  /*3f5a0*/  STL [R1+0x1174], R2 ;  /* 0x0011740201007387 */ /* 0x000be40000100800 */
[----:B-----5:R-:W-:Y:S02]  /*3f5b0*/  IMAD.MOV.U32 R2, RZ, RZ, R199 ;  /* 0x000000ffff027224 */ /* 0x020fe400078e00c7 */
[----:B--2---:R-:W-:Y:S04]  /*3f5c0*/  STL [R1+0x1188], R228 ;  /* 0x001188e401007387 */ /* 0x004fe80000100800 */
[----:B------:R2:W-:Y:S04]  /*3f5d0*/  STL [R1+0x117c], R2 ;  /* 0x00117c0201007387 */ /* 0x0005e80000100800 */
[----:B------:R-:W-:Y:S01]  /*3f5e0*/  STL [R1+0x1190], R230 ;  /* 0x001190e601007387 */ /* 0x000fe20000100800 */
[----:B--2---:R-:W-:-:S05]  /*3f5f0*/  MOV R2, R229 ;  /* 0x000000e500027202 */ /* 0x004fca0000000f00 */
[----:B------:R2:W-:Y:S04]  /*3f600*/  STL [R1+0x1184], R2 ;  /* 0x0011840201007387 */ /* 0x0005e80000100800 */
[----:B---3--:R-:W-:Y:S01]  /*3f610*/  STL [R1+0x1198], R234 ;  /* 0x001198ea01007387 */ /* 0x008fe20000100800 */
[----:B--2---:R-:W-:-:S05]  /*3f620*/  IMAD.MOV.U32 R2, RZ, RZ, R231 ;  /* 0x000000ffff027224 */ /* 0x004fca00078e00e7 */
[----:B------:R2:W-:Y:S02]  /*3f630*/  STL [R1+0x118c], R2 ;  /* 0x00118c0201007387 */ /* 0x0005e40000100800 */
[----:B--2---:R-:W-:-:S05]  /*3f640*/  IMAD.MOV.U32 R2, RZ, RZ, R235 ;  /* 0x000000ffff027224 */ /* 0x004fca00078e00eb */
[----:B------:R2:W-:Y:S04]  /*3f650*/  STL [R1+0x1194], R2 ;  /* 0x0011940201007387 */ /* 0x0005e80000100800 */
[----:B------:R-:W-:Y:S01]  /*3f660*/  STL [R1+0x11a0], R244 ;  /* 0x0011a0f401007387 */ /* 0x000fe20000100800 */
[----:B--2---:R-:W-:-:S03]  /*3f670*/  IMAD.MOV.U32 R2, RZ, RZ, R245 ;  /* 0x000000ffff027224 */ /* 0x004fc600078e00f5 */
[----:B----4-:R-:W-:Y:S04]  /*3f680*/  STL [R1+0x11a8], R246 ;  /* 0x0011a8f601007387 */ /* 0x010fe80000100800 */
[----:B------:R2:W-:Y:S02]  /*3f690*/  STL [R1+0x119c], R2 ;  /* 0x00119c0201007387 */ /* 0x0005e40000100800 */
[----:B--2---:R-:W-:Y:S02]  /*3f6a0*/  IMAD.MOV.U32 R2, RZ, RZ, R247 ;  /* 0x000000ffff027224 */ /* 0x004fe400078e00f7 */
[----:B------:R-:W-:Y:S01]  /*3f6b0*/  IMAD.MOV.U32 R7, RZ, RZ, R233 ;  /* 0x000000ffff077224 */ /* 0x000fe200078e00e9 */
[----:B------:R-:W-:Y:S04]  /*3f6c0*/  STL [R1+0x11b0], R232 ;  /* 0x0011b0e801007387 */ /* 0x000fe80000100800 */
[----:B------:R2:W-:Y:S04]  /*3f6d0*/  STL [R1+0x11a4], R2 ;  /* 0x0011a40201007387 */ /* 0x0005e80000100800 */
[----:B------:R3:W-:Y:S04]  /*3f6e0*/  STL [R1+0x11ac], R7 ;  /* 0x0011ac0701007387 */ /* 0x0007e80000100800 */
[----:B------:R4:W-:Y:S04]  /*3f6f0*/  STL [R1+0x39c], RZ ;  /* 0x00039cff01007387 */ /* 0x0009e80000100800 */
        /* <DEDUP_REMOVED lines=40> */
[----:B------:R4:W-:Y:S01]  /*3f980*/  STL [R1+0xd0], RZ ;  /* 0x0000d0ff01007387 */ /* 0x0009e20000100800 */
[----:B-1----:R-:W-:-:S03]  /*3f990*/  LOP3.LUT R4, R252, 0x7, RZ, 0xc0, !PT ;  /* 0x00000007fc047812 */ /* 0x002fc600078ec0ff */
[----:B------:R4:W-:Y:S04]  /*3f9a0*/  STL [R1+0xd4], RZ ;  /* 0x0000d4ff01007387 */ /* 0x0009e80000100800 */
[----:B------:R4:W-:Y:S01]  /*3f9b0*/  STL [R1+0xd8], RZ ;  /* 0x0000d8ff01007387 */ /* 0x0009e20000100800 */
[----:B------:R-:W-:-:S03]  /*3f9c0*/  MOV R235, 0x7f ;  /* 0x0000007f00eb7802 */ /* 0x000fc60000000f00 */
[----:B------:R4:W-:Y:S04]  /*3f9d0*/  STL [R1+0xdc], RZ ;  /* 0x0000dcff01007387 */ /* 0x0009e80000100800 */
[----:B------:R4:W-:Y:S01]  /*3f9e0*/  STL [R1+0xc0], RZ ;  /* 0x0000c0ff01007387 */ /* 0x0009e20000100800 */
[----:B--2---:R-:W-:-:S03]  /*3f9f0*/  SHF.L.U32 R2, R252, 0x1, RZ ;  /* 0x00000001fc027819 */ /* 0x004fc600000006ff */
[----:B------:R4:W-:Y:S01]  /*3fa00*/  STL [R1+0xc4], RZ ;  /* 0x0000c4ff01007387 */ /* 0x0009e20000100800 */
[----:B------:R-:W-:-:S03]  /*3fa10*/  IMAD R4, R4, 0x210, RZ ;  /* 0x0000021004047824 */ /* 0x000fc600078e02ff */
[----:B------:R4:W-:Y:S01]  /*3fa20*/  STL [R1+0xc8], RZ ;  /* 0x0000c8ff01007387 */ /* 0x0009e20000100800 */
[----:B------:R-:W-:-:S03]  /*3fa30*/  IADD3 R235, R235, c[0x0][0x180], RZ ;  /* 0x00006000ebeb7a10 */ /* 0x000fc60007ffe0ff */
[----:B------:R4:W-:Y:S01]  /*3fa40*/  STL [R1+0xcc], RZ ;  /* 0x0000ccff01007387 */ /* 0x0009e20000100800 */
[----:B------:R-:W-:-:S03]  /*3fa50*/  LOP3.LUT R6, R252, 0x3, RZ, 0xc0, !PT ;  /* 0x00000003fc067812 */ /* 0x000fc600078ec0ff */
[----:B------:R4:W-:Y:S01]  /*3fa60*/  STL [R1+0xa0], RZ ;  /* 0x0000a0ff01007387 */ /* 0x0009e20000100800 */
[----:B------:R-:W-:-:S03]  /*3fa70*/  LOP3.LUT R5, R2, 0xc0, RZ, 0xc0, !PT ;  /* 0x000000c002057812 */ /* 0x000fc600078ec0ff */
[----:B------:R4:W-:Y:S04]  /*3fa80*/  STL [R1+0xa4], RZ ;  /* 0x0000a4ff01007387 */ /* 0x0009e80000100800 */
[----:B------:R4:W-:Y:S01]  /*3fa90*/  STL [R1+0xa8], RZ ;  /* 0x0000a8ff01007387 */ /* 0x0009e20000100800 */
[----:B------:R-:W-:-:S03]  /*3faa0*/  SHF.R.S32.HI R3, RZ, 0x1f, R235 ;  /* 0x0000001fff037819 */ /* 0x000fc600000114eb */
[----:B------:R4:W-:Y:S01]  /*3fab0*/  STL [R1+0xac], RZ ;  /* 0x0000acff01007387 */ /* 0x0009e20000100800 */
[----:B------:R-:W-:-:S03]  /*3fac0*/  LOP3.LUT R37, R4, 0x30, R2, 0x78, !PT ;  /* 0x0000003004257812 */ /* 0x000fc600078e7802 */
[----:B------:R4:W-:Y:S01]  /*3fad0*/  STL [R1+0x70], RZ ;  /* 0x000070ff01007387 */ /* 0x0009e20000100800 */
[----:B------:R-:W-:-:S03]  /*3fae0*/  IMAD R4, R6, 0x820, RZ ;  /* 0x0000082006047824 */ /* 0x000fc600078e02ff */
[----:B------:R4:W-:Y:S01]  /*3faf0*/  STL [R1+0x74], RZ ;  /* 0x000074ff01007387 */ /* 0x0009e20000100800 */
[----:B------:R-:W-:-:S03]  /*3fb00*/  LOP3.LUT R2, R5, 0x1c, R252, 0xf8, !PT ;  /* 0x0000001c05027812 */ /* 0x000fc600078ef8fc */
[----:B------:R4:W-:Y:S01]  /*3fb10*/  STL [R1+0x78], RZ ;  /* 0x000078ff01007387 */ /* 0x0009e20000100800 */
[----:B------:R-:W-:-:S03]  /*3fb20*/  SHF.R.S32.HI R5, RZ, 0x1f, R0 ;  /* 0x0000001fff057819 */ /* 0x000fc60000011400 */
[----:B------:R4:W-:Y:S01]  /*3fb30*/  STL [R1+0x7c], RZ ;  /* 0x00007cff01007387 */ /* 0x0009e20000100800 */
[----:B------:R-:W-:-:S03]  /*3fb40*/  LEA.HI R3, R3, R235, RZ, 0x7 ;  /* 0x000000eb03037211 */ /* 0x000fc600078f38ff */
[----:B------:R4:W-:Y:S01]  /*3fb50*/  STL [R1+0x60], RZ ;  /* 0x000060ff01007387 */ /* 0x0009e20000100800 */
[----:B------:R-:W-:-:S03]  /*3fb60*/  LOP3.LUT R36, R4, R2, RZ, 0x3c, !PT ;  /* 0x0000000204247212 */ /* 0x000fc600078e3cff */
[----:B------:R4:W-:Y:S01]  /*3fb70*/  STL [R1+0x64], RZ ;  /* 0x000064ff01007387 */ /* 0x0009e20000100800 */
[----:B------:R-:W-:-:S03]  /*3fb80*/  SHF.L.U64.HI R2, R0, 0x2, R5 ;  /* 0x0000000200027819 */ /* 0x000fc60000010205 */
[----:B------:R4:W-:Y:S01]  /*3fb90*/  STL [R1+0x68], RZ ;  /* 0x000068ff01007387 */ /* 0x0009e20000100800 */
[----:B------:R-:W-:-:S03]  /*3fba0*/  IMAD.SHL.U32 R252, R0, 0x4, RZ ;  /* 0x0000000400fc7824 */ /* 0x000fc600078e00ff */
[----:B------:R4:W-:Y:S01]  /*3fbb0*/  STL [R1+0x6c], RZ ;  /* 0x00006cff01007387 */ /* 0x0009e20000100800 */
[----:B------:R-:W-:-:S03]  /*3fbc0*/  SHF.R.S32.HI R0, RZ, 0x7, R3 ;  /* 0x00000007ff007819 */ /* 0x000fc60000011403 */
[----:B------:R4:W-:Y:S04]  /*3fbd0*/  STL [R1+0x40], RZ ;  /* 0x000040ff01007387 */ /* 0x0009e80000100800 */
[----:B------:R4:W-:Y:S04]  /*3fbe0*/  STL [R1+0x44], RZ ;  /* 0x000044ff01007387 */ /* 0x0009e80000100800 */
[----:B------:R4:W-:Y:S01]  /*3fbf0*/  STL [R1+0x48], RZ ;  /* 0x000048ff01007387 */ /* 0x0009e20000100800 */
[----:B------:R-:W-:-:S03]  /*3fc00*/  IADD3 R38, R0, -0x5, RZ ;  /* 0xfffffffb00267810 */ /* 0x000fc60007ffe0ff */
[----:B------:R4:W-:Y:S01]  /*3fc10*/  STL [R1+0x4c], RZ ;  /* 0x00004cff01007387 */ /* 0x0009e20000100800 */
[----:B------:R-:W-:-:S03]  /*3fc20*/  LOP3.LUT R0, R36, 0x20, RZ, 0x3c, !PT ;  /* 0x0000002024007812 */ /* 0x000fc600078e3cff */
[----:B------:R4:W-:Y:S04]  /*3fc30*/  STL [R1+0x20], RZ ;  /* 0x000020ff01007387 */ /* 0x0009e80000100800 */
[----:B------:R4:W-:Y:S04]  /*3fc40*/  STL [R1+0x24], RZ ;  /* 0x000024ff01007387 */ /* 0x0009e80000100800 */
[----:B------:R4:W-:Y:S04]  /*3fc50*/  STL [R1+0x28], RZ ;  /* 0x000028ff01007387 */ /* 0x0009e80000100800 */
[----:B------:R4:W-:Y:S04]  /*3fc60*/  STL [R1+0x2c], RZ ;  /* 0x00002cff01007387 */ /* 0x0009e80000100800 */
[----:B------:R4:W-:Y:S04]  /*3fc70*/  STL [R1], RZ ;  /* 0x000000ff01007387 */ /* 0x0009e80000100800 */
[----:B------:R4:W-:Y:S04]  /*3fc80*/  STL [R1+0x4], RZ ;  /* 0x000004ff01007387 */ /* 0x0009e80000100800 */
[----:B------:R4:W-:Y:S04]  /*3fc90*/  STL [R1+0x8], RZ ;  /* 0x000008ff01007387 */ /* 0x0009e80000100800 */
[----:B------:R4:W-:Y:S04]  /*3fca0*/  STL [R1+0xc], RZ ;  /* 0x00000cff01007387 */ /* 0x0009e80000100800 */
[----:B------:R4:W-:Y:S01]  /*3fcb0*/  STL [R1+0x15d0], R0 ;  /* 0x0015d00001007387 */ /* 0x0009e20000100800 */
[----:B------:R-:W-:Y:S01]  /*3fcc0*/  USHF.R.S32.HI UR6, URZ, 0x1f, UR4 ;  /* 0x0000001f3f067899 */ /* 0x000fe20008011404 */
        /* <DEDUP_REMOVED lines=55> */
[----:B---3--:R-:W-:Y:S01]  /*40040*/  CS2R R6, SRZ ;  /* 0x0000000000067805 */ /* 0x008fe2000001ff00 */
        /* <DEDUP_REMOVED lines=36> */
[----:B------:R-:W-:Y:S01]  /*40290*/  LOP3.LUT R3, R37, 0x40, RZ, 0x3c, !PT ;  /* 0x0000004025037812 */ /* 0x000fe200078e3cff */
[----:B------:R-:W-:-:S02]  /*402a0*/  USHF.L.U32 UR7, UR4, 0x2, URZ ;  /* 0x0000000204077899 */ /* 0x000fc4000800063f */
[----:B------:R-:W-:Y:S02]  /*402b0*/  USHF.L.U64.HI UR6, UR4, 0x2, UR6 ;  /* 0x0000000204067899 */ /* 0x000fe40008010206 */
[----:B------:R-:W-:Y:S02]  /*402c0*/  UMOV UR5, 0x4 ;  /* 0x0000000400057882 */ /* 0x000fe40000000000 */
[----:B----4-:R-:W-:Y:S02]  /*402d0*/  UMOV UR4, 0xffffffff ;  /* 0xffffffff00047882 */ /* 0x010fe40000000000 */
.L_x_1:
[----:B------:R-:W2:Y:S01]  /*402e0*/  LDL R39, [R1+0x15d0] ;  /* 0x0015d00001277983 */ /* 0x000ea20000100800 */
[----:B------:R-:W-:-:S04]  /*402f0*/  DEPBAR.LE SB0, 0x8 ;  /* 0x000082000000791a */ /* 0x000fc80000000000 */
[----:B------:R-:W1:Y:S01]  /*40300*/  S2R R0, SR_TID.X ;  /* 0x0000000000007919 */ /* 0x000e620000002100 */
[----:B------:R-:W-:-:S03]  /*40310*/  UIADD3 UR4, UR4, 0x1, URZ ;  /* 0x0000000104047890 */ /* 0x000fc6000fffe03f */
[----:B------:R-:W3:Y:S01]  /*40320*/  S2R R36, SR_TID.X ;  /* 0x0000000000247919 */ /* 0x000ee20000002100 */
[----:B------:R-:W-:-:S03]  /*40330*/  UISETP.GT.AND UP0, UPT, UR4, 0x4, UPT ;  /* 0x000000040400788c */ /* 0x000fc6000bf04270 */
[----:B------:R-:W-:Y:S01]  /*40340*/  STL [R1+0x2828], R245 ;  /* 0x002828f501007387 */ /* 0x000fe20000100800 */
[----:B------:R-:W-:-:S03]  /*40350*/  USEL UR4, UR4, URZ, !UP0 ;  /* 0x0000003f04047287 */ /* 0x000fc6000c000000 */
[----:B------:R-:W-:Y:S03]  /*40360*/  STL [R1+0x2824], R246 ;  /* 0x002824f601007387 */ /* 0x000fe60000100800 */
[----:B------:R-:W-:Y:S01]  /*40370*/  IMAD.U32 R3, RZ, RZ, UR4 ;  /* 0x00000004ff037e24 */ /* 0x000fe2000f8e00ff */
[----:B------:R-:W-:Y:S04]  /*40380*/  STL [R1+0x2820], R247 ;  /* 0x002820f701007387 */ /* 0x000fe80000100800 */
[----:B------:R-:W-:Y:S01]  /*40390*/  STL [R1+0x281c], R232 ;  /* 0x00281ce801007387 */ /* 0x000fe20000100800 */
[----:B-1----:R-:W-:-:S03]  /*403a0*/  SHF.L.U32 R37, R0, 0x1, RZ ;  /* 0x0000000100257819 */ /* 0x002fc600000006ff */
[----:B------:R1:W-:Y:S01]  /*403b0*/  STL [R1+0x2818], R233 ;  /* 0x002818e901007387 */ /* 0x0003e20000100800 */
[----:B------:R-:W-:Y:S01]  /*403c0*/  LOP3.LUT R37, R37, 0xc0, RZ, 0xc0, !PT ;  /* 0x000000c025257812 */ /* 0x000fe200078ec0ff */
[----:B---3--:R-:W-:Y:S02]  /*403d0*/  IMAD.SHL.U32 R38, R36, 0x2, RZ ;  /* 0x0000000224267824 */ /* 0x008fe400078e00ff */
[----:B------:R-:W-:Y:S01]  /*403e0*/  STL [R1+0x2814], R234 ;  /* 0x002814ea01007387 */ /* 0x000fe20000100800 */
[----:B------:R-:W-:Y:S02]  /*403f0*/  LOP3.LUT R37, R37, 0x1c, R0, 0xf8, !PT ;  /* 0x0000001c25257812 */ /* 0x000fe400078ef800 */
[----:B------:R-:W-:Y:S01]  /*40400*/  LOP3.LUT R0, R0, 0x3, RZ, 0xc0, !PT ;  /* 0x0000000300007812 */ /* 0x000fe200078ec0ff */
[----:B------:R3:W-:Y:S04]  /*40410*/  STL [R1+0x2810], R235 ;  /* 0x002810eb01007387 */ /* 0x0007e80000100800 */
[----:B------:R-:W-:Y:S01]  /*40420*/  IMAD R0, R0, 0x820, RZ ;  /* 0x0000082000007824 */ /* 0x000fe200078e02ff */
[----:B------:R4:W-:Y:S04]  /*40430*/  STL [R1+0x1cc8], R2 ;  /* 0x001cc80201007387 */ /* 0x0009e80000100800 */
[----:B------:R-:W-:Y:S01]  /*40440*/  LOP3.LUT R0, R0, R37, RZ, 0x3c, !PT ;  /* 0x0000002500007212 */ /* 0x000fe200078e3cff */
[----:B-1----:R-:W2:Y:S01]  /*40450*/  LDL.LU.64 R232, [R1+0x200] ;  /* 0x0002000001e87983 */ /* 0x002ea20000300a00 */
[----:B------:R-:W-:Y:S01]  /*40460*/  LOP3.LUT R37, R36, 0x7, RZ, 0xc0, !PT ;  /* 0x0000000724257812 */ /* 0x000fe200078ec0ff */
[----:B------:R-:W-:-:S02]  /*40470*/  IMAD.U32 R36, RZ, RZ, UR4 ;  /* 0x00000004ff247e24 */ /* 0x000fc4000f8e00ff */
[----:B------:R-:W-:Y:S01]  /*40480*/  IMAD R3, R3, 0x40000, R0 ;  /* 0x0004000003037824 */ /* 0x000fe200078e0200 */
[----:B------:R-:W-:Y:S01]  /*40490*/  BAR.SYNC.DEFER_BLOCKING 0x0 ;  /* 0x0000000000007b1d */ /* 0x000fe20000010000 */
[----:B------:R-:W-:Y:S01]  /*404a0*/  IMAD R37, R37, 0x210, RZ ;  /* 0x0000021025257824 */ /* 0x000fe200078e02ff */
[----:B------:R-:W-:-:S04]  /*404b0*/  MOV R0, UR4 ;  /* 0x0000000400007c02 */ /* 0x000fc80008000f00 */
[----:B------:R-:W-:Y:S01]  /*404c0*/  LOP3.LUT R37, R37, 0x30, R38, 0x78, !PT ;  /* 0x0000003025257812 */ /* 0x000fe200078e7826 */
[----:B---3--:R-:W3:Y:S04]  /*404d0*/  LDL.LU.64 R234, [R1+0x208] ;  /* 0x0002080001ea7983 */ /* 0x008ee80000300a00 */
[----:B----4-:R-:W-:-:S05]  /*404e0*/  IMAD R2, R36, 0x8000, R37 ;  /* 0x0000800024027824 */ /* 0x010fca00078e0225 */
[----:B------:R-:W1:Y:S04]  /*404f0*/  LDSM.16.M88.4 R56, [R2+0x140000] ;  /* 0x140000000238783b */ /* 0x000e680000000200 */
[----:B------:R-:W4:Y:S04]  /*40500*/  LDSM.16.M88.4 R52, [R2+0x141000] ;  /* 0x141000000234783b */ /* 0x000f280000000200 */
[----:B------:R-:W4:Y:S04]  /*40510*/  LDSM.16.M88.4 R60, [R2+0x142000] ;  /* 0x14200000023c783b */ /* 0x000f280000000200 */
[----:B------:R-:W4:Y:S04]  /*40520*/  LDSM.16.M88.4 R48, [R2+0x143000] ;  /* 0x143000000230783b */ /* 0x000f280000000200 */
[----:B------:R-:W4:Y:S04]  /*40530*/  LDSM.16.M88.4 R44, [R2+0x144000] ;  /* 0x14400000022c783b */ /* 0x000f280000000200 */
[----:B------:R-:W4:Y:S04]  /*40540*/  LDSM.16.M88.4 R40, [R2+0x145000] ;  /* 0x145000000228783b */ /* 0x000f280000000200 */
[----:B------:R-:W-:Y:S04]  /*40550*/  STL [R1+0x390], R2 ;  /* 0x0003900201007387 */ /* 0x000fe80000100800 */
[----:B------:R-:W-:Y:S04]  /*40560*/  LDS R132, [R3] ;  /* 0x0000000003847984 */ /* 0x000fe80000000800 */
[----:B------:R-:W-:Y:S04]  /*40570*/  LDS R134, [R3+0x2000] ;  /* 0x0020000003867984 */ /* 0x000fe80000000800 */
[----:B------:R-:W-:Y:S04]  /*40580*/  LDSM.16.M88.4 R248, [R2+0x147000] ;  /* 0x1470000002f8783b */ /* 0x000fe80000000200 */
[----:B-1----:R-:W-:Y:S04]  /*40590*/  STL [R1+0x2808], R58 ;  /* 0x0028083a01007387 */ /* 0x002fe80000100800 */
[----:B------:R-:W-:Y:S04]  /*405a0*/  STL [R1+0x2804], R59 ;  /* 0x0028043b01007387 */ /* 0x000fe80000100800 */
[----:B----4-:R-:W-:Y:S04]  /*405b0*/  STL [R1+0x280c], R54 ;  /* 0x00280c3601007387 */ /* 0x010fe80000100800 */
[----:B------:R-:W-:Y:S04]  /*405c0*/  STL [R1+0x2800], R55 ;  /* 0x0028003701007387 */ /* 0x000fe80000100800 */
        /* <DEDUP_REMOVED lines=8> */
[----:B------:R-:W-:Y:S04]  /*40650*/  LDS R240, [R3+0x100] ;  /* 0x0001000003f07984 */ /* 0x000fe80000000800 */
[----:B------:R-:W-:Y:S04]  /*40660*/  LDS R242, [R3+0x2100] ;  /* 0x0021000003f27984 */ /* 0x000fe80000000800 */
[----:B------:R-:W-:Y:S04]  /*40670*/  LDS R64, [R3+0x300] ;  /* 0x0003000003407984 */ /* 0x000fe80000000800 */
[----:B------:R-:W-:Y:S04]  /*40680*/  LDS R66, [R3+0x2300] ;  /* 0x0023000003427984 */ /* 0x000fe80000000800 */
[----:B------:R-:W-:Y:S04]  /*40690*/  LDS R128, [R3+0x200] ;  /* 0x0002000003807984 */ /* 0x000fe80000000800 */
[----:B------:R-:W-:Y:S01]  /*406a0*/  LDS R130, [R3+0x2200] ;  /* 0x0022000003827984 */ /* 0x000fe20000000800 */
[----:B--2---:R-:W-:-:S03]  /*406b0*/  LEA R0, R0, R39, 0x12 ;  /* 0x0000002700007211 */ /* 0x004fc600078e90ff */
[----:B------:R-:W1:Y:S04]  /*406c0*/  LDSM.16.M88.4 R36, [R2+0x146000] ;  /* 0x146000000224783b */ /* 0x000e680000000200 */
[----:B------:R-:W-:Y:S04]  /*406d0*/  LDS R133, [R0] ;  /* 0x0000000000857984 */ /* 0x000fe80000000800 */
[----:B------:R-:W2:Y:S04]  /*406e0*/  LDS R135, [R0+0x2000] ;  /* 0x0020000000877984 */ /* 0x000ea80000000800 */
[----:B------:R-:W-:Y:S04]  /*406f0*/  LDS R241, [R0+0x100] ;  /* 0x0001000000f17984 */ /* 0x000fe80000000800 */
[----:B------:R-:W4:Y:S04]  /*40700*/  LDS R243, [R0+0x2100] ;  /* 0x0021000000f37984 */ /* 0x000f280000000800 */
[----:B------:R-:W-:Y:S04]  /*40710*/  LDS R65, [R0+0x300] ;  /* 0x0003000000417984 */ /* 0x000fe80000000800 */
[----:B------:R-:W2:Y:S04]  /*40720*/  LDS R67, [R0+0x2300] ;  /* 0x0023000000437984 */ /* 0x000ea80000000800 */
[----:B------:R-:W-:Y:S04]  /*40730*/  LDS R129, [R0+0x200] ;  /* 0x0002000000817984 */ /* 0x000fe80000000800 */
[----:B------:R-:W3:Y:S04]  /*40740*/  LDS R131, [R0+0x2200] ;  /* 0x0022000000837984 */ /* 0x000ee80000000800 */
[----:B-1----:R-:W-:Y:S04]  /*40750*/  STL [R1+0x27cc], R38 ;  /* 0x0027cc2601007387 */ /* 0x002fe80000100800 */
[----:B------:R-:W-:Y:S04]  /*40760*/  STL [R1+0x27c8], R39 ;  /* 0x0027c82701007387 */ /* 0x000fe80000100800 */
[----:B------:R-:W3:Y:S04]  /*40770*/  LDL.LU.64 R144, [R1+0x1f0] ;  /* 0x0001f00001907983 */ /* 0x000ee80000300a00 */
[----:B------:R-:W3:Y:S04]  /*40780*/  LDL.LU.64 R146, [R1+0x1f8] ;  /* 0x0001f80001927983 */ /* 0x000ee80000300a00 */
[----:B------:R-:W4:Y:S04]  /*40790*/  LDL.LU.64 R140, [R1+0x1e0] ;  /* 0x0001e000018c7983 */ /* 0x000f280000300a00 */
[----:B------:R-:W4:Y:S04]  /*407a0*/  LDL.LU.64 R142, [R1+0x1e8] ;  /* 0x0001e800018e7983 */ /* 0x000f280000300a00 */
[----:B------:R-:W4:Y:S04]  /*407b0*/  LDL.LU.64 R136, [R1+0x1d0] ;  /* 0x0001d00001887983 */ /* 0x000f280000300a00 */
[----:B------:R-:W4:Y:S01]  /*407c0*/  LDL.LU.64 R138, [R1+0x1d8] ;  /* 0x0001d800018a7983 */ /* 0x000f220000300a00 */
[C---:B--2--5:R-:W-:Y:S03]  /*407d0*/  HMMA.1688.F32.TF32 R84, R132.reuse, R44, R84 ;  /* 0x0000002c8454723c */ /* 0x064fe60000081054 */
[----:B------:R-:W-:Y:S04]  /*407e0*/  STL [R1+0x27c4], R250 ;  /* 0x0027c4fa01007387 */ /* 0x000fe80000100800 */
[----:B------:R-:W-:Y:S11]  /*407f0*/  STL [R1+0x27c0], R251 ;  /* 0x0027c0fb01007387 */ /* 0x000ff60000100800 */
[----:B------:R-:W-:Y:S06]  /*40800*/  @!UPT UIADD3 URZ, URZ, URZ, URZ ;  /* 0x0000003f3f3ff290 */ /* 0x000fec000fffe03f */
[----:B------:R-:W-:Y:S01]  /*40810*/  IMAD.MOV.U32 R63, RZ, RZ, R84 ;  /* 0x000000ffff3f7224 */ /* 0x000fe200078e0054 */
[----:B------:R-:W-:Y:S01]  /*40820*/  MOV R50, R87 ;  /* 0x0000005700327202 */ /* 0x000fe20000000f00 */
[C---:B---3--:R-:W-:Y:S08]  /*40830*/  HMMA.1688.F32.TF32 R144, R132.reuse, R52, R144 ;  /* 0x000000348490723c */ /* 0x048ff00000081090 */
[C---:B----4-:R-:W-:Y:S08]  /*40840*/  HMMA.1688.F32.TF32 R140, R132.reuse, R60, R140 ;  /* 0x0000003c848c723c */ /* 0x050ff0000008108c */
[C---:B------:R-:W-:Y:S07]  /*40850*/  HMMA.1688.F32.TF32 R136, R132.reuse, R48, R136 ;  /* 0x000000308488723c */ /* 0x040fee0000081088 */
[----:B------:R-:W-:Y:S08]  /*40860*/  STL [R1+0x1bc], R147 ;  /* 0x0001bc9301007387 */ /* 0x000ff00000100800 */
[----:B------:R-:W-:Y:S08]  /*40870*/  STL [R1+0x1a0], R140 ;  /* 0x0001a08c01007387 */ /* 0x000ff00000100800 */
[----:B------:R-:W-:Y:S04]  /*40880*/  STL [R1+0x194], R137 ;  /* 0x0001948901007387 */ /* 0x000fe80000100800 */
[----:B------:R-:W-:Y:S04]  /*40890*/  STL [R1+0x198], R138 ;  /* 0x0001988a01007387 */ /* 0x000fe80000100800 */
[----:B------:R-:W-:Y:S04]  /*408a0*/  STL [R1+0x184], R85 ;  /* 0x0001845501007387 */ /* 0x000fe80000100800 */
[----:B------:R1:W-:Y:S02]  /*408b0*/  STL [R1+0x188], R86 ;  /* 0x0001885601007387 */ /* 0x0003e40000100800 */
[C---:B-1----:R-:W-:Y:S11]  /*408c0*/  HMMA.1688.F32.TF32 R84, R132.reuse, R40, R88 ;  /* 0x000000288454723c */ /* 0x042ff60000081058 */
[----:B------:R-:W-:Y:S11]  /*408d0*/  @!UPT UIADD3 URZ, URZ, URZ, URZ ;  /* 0x0000003f3f3ff290 */ /* 0x000ff6000fffe03f */
[----:B------:R-:W-:Y:S01]  /*408e0*/  @!UPT UIADD3 URZ, URZ, URZ, URZ ;  /* 0x0000003f3f3ff290 */ /* 0x000fe2000fffe03f */
[----:B------:R-:W-:Y:S01]  /*408f0*/  STL [R1+0x174], R85 ;  /* 0x0001745501007387 */ /* 0x000fe20000100800 */
[----:B------:R-:W-:Y:S02]  /*40900*/  IMAD.MOV.U32 R51, RZ, RZ, R84 ;  /* 0x000000ffff337224 */ /* 0x000fe400078e0054 */
[----:B------:R-:W-:Y:S01]  /*40910*/  IMAD.MOV.U32 R46, RZ, RZ, R87 ;  /* 0x000000ffff2e7224 */ /* 0x000fe200078e0057 */
[----:B------:R1:W-:Y:S02]  /*40920*/  STL [R1+0x178], R86 ;  /* 0x0001785601007387 */ /* 0x0003e40000100800 */
[C---:B-1----:R-:W-:Y:S11]  /*40930*/  HMMA.1688.F32.TF32 R84, R132.reuse, R36, R92 ;  /* 0x000000248454723c */ /* 0x042ff6000008105c */
[----:B------:R-:W-:Y:S11]  /*40940*/  @!UPT UIADD3 URZ, URZ, URZ, URZ ;  /* 0x0000003f3f3ff290 */ /* 0x000ff6000fffe03f */
[----:B------:R-:W-:Y:S01]  /*40950*/  @!UPT UIADD3 URZ, URZ, URZ, URZ ;  /* 0x0000003f3f3ff290 */ /* 0x000fe2000fffe03f */
[----:B------:R1:W-:Y:S01]  /*40960*/  STL [R1+0x164], R85 ;  /* 0x0001645501007387 */ /* 0x0003e20000100800 */
[----:B------:R-:W-:Y:S01]  /*40970*/  MOV R47, R84 ;  /* 0x00000054002f7202 */ /* 0x000fe20000000f00 */
[----:B------:R-:W-:Y:S02]  /*40980*/  IMAD.MOV.U32 R42, RZ, RZ, R86 ;  /* 0x000000ffff2a7224 */ /* 0x000fe400078e0056 */
[----:B------:R-:W-:Y:S02]  /*40990*/  IMAD.MOV.U32 R43, RZ, RZ, R87 ;  /* 0x000000ffff2b7224 */ /* 0x000fe400078e0057 */
[----:B-1----:R-:W-:Y:S11]  /*409a0*/  HMMA.1688.F32.TF32 R84, R132, R248, R96 ;  /* 0x000000f88454723c */ /* 0x002ff60000081060 */
[----:B------:R-:W-:Y:S11]  /*409b0*/  @!UPT UIADD3 URZ, URZ, URZ, URZ ;  /* 0x0000003f3f3ff290 */ /* 0x000ff6000fffe03f */
[----:B------:R-:W-:Y:S01]  /*409c0*/  @!UPT UIADD3 URZ, URZ, URZ, URZ ;  /* 0x0000003f3f3ff290 */ /* 0x000fe2000fffe03f */
[----:B------:R-:W-:Y:S01]  /*409d0*/  STL.64 [R1+0x150], R84 ;  /* 0x0001505401007387 */ /* 0x000fe20000100a00 */
[----:B------:R-:W-:-:S03]  /*409e0*/  MOV R38, R87 ;  /* 0x0000005700267202 */ /* 0x000fc60000000f00 */
[----:B------:R1:W-:Y:S02]  /*409f0*/  STL [R1+0x158], R86 ;  /* 0x0001585601007387 */ /* 0x0003e40000100800 */
[C---:B-1----:R-:W-:Y:S02]  /*40a00*/  HMMA.1688.F32.TF32 R84, R240.reuse, R56, R100 ;  /* 0x00000038f054723c */ /* 0x042fe40000081064 */
[----:B------:R-:W-:Y:S04]  /*40a10*/  LDS R100, [R3+0x500] ;  /* 0x0005000003647984 */ /* 0x000fe80000000800 */
[----:B------:R-:W-:Y:S02]  /*40a20*/  LDS R102, [R3+0x2500] ;  /* 0x0025000003667984 */ /* 0x000fe40000000800 */
[----:B------:R-:W-:Y:S02]  /*40a30*/  HMMA.1688.F32.TF32 R92, R240, R48, R112 ;  /* 0x00000030f05c723c */ /* 0x000fe40000081070 */
[----:B------:R-:W-:Y:S04]  /*40a40*/  LDS R101, [R0+0x500] ;  /* 0x0005000000657984 */ /* 0x000fe80000000800 */
[----:B------:R-:W1:Y:S09]  /*40a50*/  LDS R103, [R0+0x2500] ;  /* 0x0025000000677984 */ /* 0x000e720000000800 */
[----:B------:R-:W-:Y:S01]  /*40a60*/  STL [R1+0x144], R85 ;  /* 0x0001445501007387 */ /* 0x000fe20000100800 */
[----:B------:R-:W-:-:S02]  /*40a70*/  IMAD.MOV.U32 R39, RZ, RZ, R84 ;  /* 0x000000ffff277224 */ /* 0x000fc400078e0054 */
[----:B------:R-:W-:Y:S01]  /*40a80*/  IMAD.MOV.U32 R250, RZ, RZ, R87 ;  /* 0x000000fffffa7224 */ /* 0x000fe200078e0057 */
[----:B------:R2:W-:Y:S02]  /*40a90*/  STL [R1+0x148], R86 ;  /* 0x0001485601007387 */ /* 0x0005e40000100800 */
[----:B--2---:R-:W-:Y:S11]  /*40aa0*/  HMMA.1688.F32.TF32 R84, R240, R52, R104 ;  /* 0x00000034f054723c */ /* 0x004ff60000081068 */
[----:B------:R-:W-:Y:S11]  /*40ab0*/  @!UPT UIADD3 URZ, URZ, URZ, URZ ;  /* 0x0000003f3f3ff290 */ /* 0x000ff6000fffe03f */
[----:B------:R-:W-:Y:S01]  /*40ac0*/  @!UPT UIADD3 URZ, URZ, URZ, URZ ;  /* 0x0000003f3f3ff290 */ /* 0x000fe2000fffe03f */
[----:B------:R-:W-:Y:S01]  /*40ad0*/  STL [R1+0x134], R85 ;  /* 0x0001345501007387 */ /* 0x000fe20000100800 */
[----:B------:R-:W-:-:S03]  /*40ae0*/  MOV R251, R84 ;  /* 0x0000005400fb7202 */ /* 0x000fc60000000f00 */
[----:B------:R2:W-:Y:S02]  /*40af0*/  STL.64 [R1+0x138], R86 ;  /* 0x0001385601007387 */ /* 0x0005e40000100a00 */
[C---:B--2---:R-:W-:Y:S08]  /*40b00*/  HMMA.1688.F32.TF32 R84, R240.reuse, R60, R108 ;  /* 0x0000003cf054723c */ /* 0x044ff0000008106c */
[C---:B------:R-:W-:Y:S11]  /*40b10*/  HMMA.1688.F32.TF32 R88, R240.reuse, R44, R116 ;  /* 0x0000002cf058723c */ /* 0x040ff60000081074 */
[----:B------:R-:W-:Y:S04]  /*40b20*/  @!UPT UIADD3 URZ, URZ, URZ, URZ ;  /* 0x0000003f3f3ff290 */ /* 0x000fe8000fffe03f */
[----:B------:R-:W-:Y:S04]  /*40b30*/  STL.64 [R1+0xb0], R84 ;  /* 0x0000b05401007387 */ /* 0x000fe80000100a00 */
[----:B------:R2:W-:Y:S02]  /*40b40*/  STL.64 [R1+0xb8], R86 ;  /* 0x0000b85601007387 */ /* 0x0005e40000100a00 */
[----:B--2---:R-:W-:Y:S02]  /*40b50*/  HMMA.1688.F32.TF32 R84, R240, R40, R120 ;  /* 0x00000028f054723c */ /* 0x004fe40000081078 */
[----:B------:R-:W-:Y:S04]  /*40b60*/  STL.64 [R1+0x80], R92 ;  /* 0x0000805c01007387 */ /* 0x000fe80000100a00 */
[----:B------:R-:W-:Y:S04]  /*40b70*/  STL.64 [R1+0x88], R94 ;  /* 0x0000885e01007387 */ /* 0x000fe80000100a00 */
[----:B------:R-:W-:Y:S04]  /*40b80*/  STL.64 [R1+0x50], R88 ;  /* 0x0000505801007387 */ /* 0x000fe80000100a00 */
[----:B------:R-:W-:Y:S09]  /*40b90*/  STL.64 [R1+0x58], R90 ;  /* 0x0000585a01007387 */ /* 0x000ff20000100a00 */
[----:B------:R2:W-:Y:S01]  /*40ba0*/  STL.64 [R1+0x30], R84 ;  /* 0x0000305401007387 */ /* 0x0005e20000100a00 */
[----:B------:R-:W-:-:S02]  /*40bb0*/  IMAD.MOV.U32 R252, RZ, RZ, R86 ;  /* 0x000000fffffc7224 */ /* 0x000fc400078e0056 */
[----:B------:R-:W-:Y:S01]  /*40bc0*/  IMAD.MOV.U32 R2, RZ, RZ, R87 ;  /* 0x000000ffff027224 */ /* 0x000fe200078e0057 */
[----:B------:R-:W3:Y:S04]  /*40bd0*/  LDL.LU.64 R96, [R1+0x90] ;  /* 0x0000900001607983 */ /* 0x000ee80000300a00 */
[----:B------:R-:W3:Y:S01]  /*40be0*/  LDL.LU.64 R98, [R1+0x98] ;  /* 0x0000980001627983 */ /* 0x000ee20000300a00 */
[C---:B--2---:R-:W-:Y:S08]  /*40bf0*/  HMMA.1688.F32.TF32 R84, R240.reuse, R36, R124 ;  /* 0x00000024f054723c */ /* 0x044ff0000008107c */
[----:B------:R-:W-:Y:S11]  /*40c00*/  HMMA.1688.F32.TF32 R240, R240, R248, R160 ;  /* 0x000000f8f0f0723c */ /* 0x000ff600000810a0 */
[----:B------:R-:W-:Y:S04]  /*40c10*/  @!UPT UIADD3 URZ, URZ, URZ, URZ ;  /* 0x0000003f3f3ff290 */ /* 0x000fe8000fffe03f */
[----:B------:R-:W-:Y:S04]  /*40c20*/  STL.64 [R1+0x10], R84 ;  /* 0x0000105401007387 */ /* 0x000fe80000100a00 */
[----:B------:R-:W-:Y:S04]  /*40c30*/  STL.64 [R1+0x18], R86 ;  /* 0x0000185601007387 */ /* 0x000fe80000100a00 */
[----:B------:R-:W2:Y:S04]  /*40c40*/  LDL.LU.64 R108, [R1+0x120] ;  /* 0x00012000016c7983 */ /* 0x000ea80000300a00 */
[----:B------:R-:W2:Y:S04]  /*40c50*/  LDL.LU.64 R110, [R1+0x128] ;  /* 0x00012800016e7983 */ /* 0x000ea80000300a00 */
[----:B------:R-:W4:Y:S04]  /*40c60*/  LDL.LU.64 R112, [R1+0x110] ;  /* 0x0001100001707983 */ /* 0x000f280000300a00 */
[----:B------:R-:W4:Y:S04]  /*40c70*/  LDL.LU.64 R114, [R1+0x118] ;  /* 0x0001180001727983 */ /* 0x000f280000300a00 */
[----:B------:R-:W2:Y:S04]  /*40c80*/  LDL.LU.64 R116, [R1+0x100] ;  /* 0x0001000001747983 */ /* 0x000ea80000300a00 */
[----:B------:R-:W2:Y:S04]  /*40c90*/  LDL.LU.64 R118, [R1+0x108] ;  /* 0x0001080001767983 */ /* 0x000ea80000300a00 */
[----:B------:R-:W2:Y:S04]  /*40ca0*/  LDL.LU.64 R120, [R1+0xf0] ;  /* 0x0000f00001787983 */ /* 0x000ea80000300a00 */
[----:B------:R-:W2:Y:S04]  /*40cb0*/  LDL.LU.64 R122, [R1+0xf8] ;  /* 0x0000f800017a7983 */ /* 0x000ea80000300a00 */
[----:B------:R-:W2:Y:S04]  /*40cc0*/  LDL.LU.64 R124, [R1+0xe0] ;  /* 0x0000e000017c7983 */ /* 0x000ea80000300a00 */
[----:B------:R-:W2:Y:S04]  /*40cd0*/  LDL.LU.64 R126, [R1+0xe8] ;  /* 0x0000e800017e7983 */ /* 0x000ea80000300a00 */
[----:B------:R-:W-:Y:S04]  /*40ce0*/  STL.64 [R1+0x27a8], R242 ;  /* 0x0027a8f201007387 */ /* 0x000fe80000100a00 */
[----:B------:R1:W-:Y:S01]  /*40cf0*/  STL.64 [R1+0x27a0], R240 ;  /* 0x0027a0f001007387 */ /* 0x0003e20000100a00 */
[-C--:B------:R-:W-:Y:S03]  /*40d00*/  HMMA.1688.F32.TF32 R232, R132, R56.reuse, R232 ;  /* 0x0000003884e8723c */ /* 0x080fe600000810e8 */
[----:B------:R-:W-:Y:S04]  /*40d10*/  LDS R84, [R3+0x400] ;  /* 0x0004000003547984 */ /* 0x000fe80000000800 */
[----:B------:R-:W-:Y:S04]  /*40d20*/  LDS R86, [R3+0x2400] ;  /* 0x0024000003567984 */ /* 0x000fe80000000800 */
[----:B-1----:R-:W2:Y:S04]  /*40d30*/  LDL.LU.64 R240, [R1+0xd0] ;  /* 0x0000d00001f07983 */ /* 0x002ea80000300a00 */
[----:B------:R-:W2:Y:S01]  /*40d40*/  LDL.LU.64 R242, [R1+0xd8] ;  /* 0x0000d80001f27983 */ /* 0x000ea20000300a00 */
[C---:B------:R-:W-:Y:S03]  /*40d50*/  HMMA.1688.F32.TF32 R8, R64.reuse, R56, R8 ;  /* 0x000000384008723c */ /* 0x040fe60000081008 */
[----:B------:R-:W-:Y:S04]  /*40d60*/  LDS R85, [R0+0x400] ;  /* 0x0004000000557984 */ /* 0x000fe80000000800 */
[----:B------:R-:W1:Y:S01]  /*40d70*/  LDS R87, [R0+0x2400] ;  /* 0x0024000000577984 */ /* 0x000e620000000800 */
[----:B------:R-:W-:Y:S01]  /*40d80*/  IMAD.MOV.U32 R245, RZ, RZ, R232 ;  /* 0x000000fffff57224 */ /* 0x000fe200078e00e8 */
[----:B------:R-:W-:Y:S01]  /*40d90*/  MOV R246, R233 ;  /* 0x000000e900f67202 */ /* 0x000fe20000000f00 */
[----:B------:R-:W-:Y:S01]  /*40da0*/  IMAD.MOV.U32 R247, RZ, RZ, R234 ;  /* 0x000000fffff77224 */ /* 0x000fe200078e00ea */
[----:B------:R-:W-:Y:S01]  /*40db0*/  MOV R233, R144 ;  /* 0x0000009000e97202 */ /* 0x000fe20000000f00 */
[----:B------:R-:W-:Y:S01]  /*40dc0*/  IMAD.MOV.U32 R232, RZ, RZ, R235 ;  /* 0x000000ffffe87224 */ /* 0x000fe200078e00eb */
[----:B------:R-:W-:Y:S01]  /*40dd0*/  HMMA.1688.F32.TF32 R12, R64, R52, R12 ;  /* 0x00000034400c723c */ /* 0x000fe2000008100c */
[----:B------:R-:W-:-:S02]  /*40de0*/  IMAD.MOV.U32 R234, RZ, RZ, R145 ;  /* 0x000000ffffea7224 */ /* 0x000fc400078e0091 */
[----:B------:R-:W-:-:S05]  /*40df0*/  IMAD.MOV.U32 R235, RZ, RZ, R146 ;  /* 0x000000ffffeb7224 */ /* 0x000fca00078e0092 */
[C---:B------:R-:W-:Y:S08]  /*40e00*/  HMMA.1688.F32.TF32 R16, R64.reuse, R60, R16 ;  /* 0x0000003c4010723c */ /* 0x040ff00000081010 */
[C---:B------:R-:W-:Y:S08]  /*40e10*/  HMMA.1688.F32.TF32 R20, R64.reuse, R48, R20 ;  /* 0x000000304014723c */ /* 0x040ff00000081014 */
[C---:B------:R-:W-:Y:S08]  /*40e20*/  HMMA.1688.F32.TF32 R24, R64.reuse, R44, R24 ;  /* 0x0000002c4018723c */ /* 0x040ff00000081018 */
[C---:B------:R-:W-:Y:S08]  /*40e30*/  HMMA.1688.F32.TF32 R144, R64.reuse, R40, R28 ;  /* 0x000000284090723c */ /* 0x040ff0000008101c */
[C---:B------:R-:W-:Y:S08]  /*40e40*/  HMMA.1688.F32.TF32 R32, R64.reuse, R36, R32 ;  /* 0x000000244020723c */ /* 0x040ff00000081020 */
[----:B------:R-:W-:Y:S01]  /*40e50*/  HMMA.1688.F32.TF32 R4, R64, R248, R4 ;  /* 0x000000f84004723c */ /* 0x000fe20000081004 */
[----:B------:R-:W-:Y:S04]  /*40e60*/  LDS R64, [R3+0x600] ;  /* 0x0006000003407984 */ /* 0x000fe80000000800 */
[----:B------:R-:W-:Y:S04]  /*40e70*/  LDS R66, [R3+0x2600] ;  /* 0x0026000003427984 */ /* 0x000fe80000000800 */
[----:B------:R-:W-:Y:S04]  /*40e80*/  LDS R65, [R0+0x600] ;  /* 0x0006000000417984 */ /* 0x000fe80000000800 */
[----:B------:R-:W3:Y:S01]  /*40e90*/  LDS R67, [R0+0x2600] ;  /* 0x0026000000437984 */ /* 0x000ee20000000800 */
[C---:B------:R-:W-:Y:S08]  /*40ea0*/  HMMA.1688.F32.TF32 R236, R128.reuse, R56, R164 ;  /* 0x0000003880ec723c */ /* 0x040ff000000810a4 */
[----:B------:R-:W-:Y:S01]  /*40eb0*/  HMMA.1688.F32.TF32 R168, R128, R52, R168 ;  /* 0x0000003480a8723c */ /* 0x000fe200000810a8 */
[----:B------:R-:W-:Y:S01]  /*40ec0*/  MOV R55, R136 ;  /* 0x0000008800377202 */ /* 0x000fe20000000f00 */
[----:B------:R-:W-:Y:S01]  /*40ed0*/  IMAD.MOV.U32 R62, RZ, RZ, R139 ;  /* 0x000000ffff3e7224 */ /* 0x000fe200078e008b */
[----:B------:R-:W-:Y:S01]  /*40ee0*/  MOV R54, R141 ;  /* 0x0000008d00367202 */ /* 0x000fe20000000f00 */
[----:B------:R-:W-:Y:S01]  /*40ef0*/  IMAD.MOV.U32 R58, RZ, RZ, R142 ;  /* 0x000000ffff3a7224 */ /* 0x000fe200078e008e */
[----:B------:R-:W-:Y:S01]  /*40f00*/  LDS R28, [R3+0x700] ;  /* 0x00070000031c7984 */ /* 0x000fe20000000800 */
[----:B------:R-:W-:-:S02]  /*40f10*/  IMAD.MOV.U32 R59, RZ, RZ, R143 ;  /* 0x000000ffff3b7224 */ /* 0x000fc400078e008f */
[----:B------:R-:W-:Y:S01]  /*40f20*/  HMMA.1688.F32.TF32 R88, R100, R44, R152 ;  /* 0x0000002c6458723c */ /* 0x000fe20000081098 */
[----:B------:R-:W-:Y:S04]  /*40f30*/  LDS R30, [R3+0x2700] ;  /* 0x00270000031e7984 */ /* 0x000fe80000000800 */
[----:B------:R-:W-:Y:S04]  /*40f40*/  LDS R29, [R0+0x700] ;  /* 0x00070000001d7984 */ /* 0x000fe80000000800 */
[----:B------:R-:W-:Y:S04]  /*40f50*/  STL.64 [R1+0x27b8], R238 ;  /* 0x0027b8ee01007387 */ /* 0x000fe80000100a00 */
[----:B------:R-:W-:Y:S04]  /*40f60*/  STL.64 [R1+0x27b0], R236 ;  /* 0x0027b0ec01007387 */ /* 0x000fe80000100a00 */
[----:B------:R-:W-:Y:S04]  /*40f70*/  STL.64 [R1+0x27d8], R170 ;  /* 0x0027d8aa01007387 */ /* 0x000fe80000100a00 */
[----:B------:R1:W-:Y:S04]  /*40f80*/  STL.64 [R1+0x27d0], R168 ;  /* 0x0027d0a801007387 */ /* 0x0003e80000100a00 */
[----:B------:R-:W4:Y:S04]  /*40f90*/  LDL.LU.64 R136, [R1+0xc0] ;  /* 0x0000c00001887983 */ /* 0x000f280000300a00 */
[----:B------:R-:W4:Y:S04]  /*40fa0*/  LDL.LU.64 R138, [R1+0xc8] ;  /* 0x0000c800018a7983 */ /* 0x000f280000300a00 */
[----:B------:R-:W4:Y:S04]  /*40fb0*/  LDL.LU.64 R140, [R1+0xa0] ;  /* 0x0000a000018c7983 */ /* 0x000f280000300a00 */
[----:B------:R-:W4:Y:S04]  /*40fc0*/  LDL.LU.64 R142, [R1+0xa8] ;  /* 0x0000a800018e7983 */ /* 0x000f280000300a00 */
[----:B------:R-:W4:Y:S04]  /*40fd0*/  LDL.LU.64 R160, [R1+0x70] ;  /* 0x0000700001a07983 */ /* 0x000f280000300a00 */
[----:B------:R-:W4:Y:S04]  /*40fe0*/  LDL.LU.64 R162, [R1+0x78] ;  /* 0x0000780001a27983 */ /* 0x000f280000300a00 */
[----:B------:R-:W4:Y:S01]  /*40ff0*/  LDL.LU.64 R152, [R1+0x60] ;  /* 0x0000600001987983 */ /* 0x000f220000300a00 */
[C---:B-1----:R-:W-:Y:S03]  /*41000*/  HMMA.1688.F32.TF32 R224, R84.reuse, R56, R224 ;  /* 0x0000003854e0723c */ /* 0x042fe600000810e0 */
[----:B------:R-:W4:Y:S04]  /*41010*/  LDL.LU.64 R154, [R1+0x68] ;  /* 0x00006800019a7983 */ /* 0x000f280000300a00 */
[----:B------:R-:W4:Y:S01]  /*41020*/  LDL.LU.64 R132, [R1+0x40] ;  /* 0x0000400001847983 */ /* 0x000f220000300a00 */
[C---:B------:R-:W-:Y:S03]  /*41030*/  HMMA.1688.F32.TF32 R220, R84.reuse, R52, R220 ;  /* 0x0000003454dc723c */ /* 0x040fe600000810dc */
[----:B------:R-:W4:Y:S05]  /*41040*/  LDL.LU.64 R134, [R1+0x48] ;  /* 0x0000480001867983 */ /* 0x000f2a0000300a00 */
[C---:B------:R-:W-:Y:S08]  /*41050*/  HMMA.1688.F32.TF32 R68, R84.reuse, R60, R68 ;  /* 0x0000003c5444723c */ /* 0x040ff00000081044 */
[C---:B------:R-:W-:Y:S08]  /*41060*/  HMMA.1688.F32.TF32 R156, R84.reuse, R48, R156 ;  /* 0x00000030549c723c */ /* 0x040ff0000008109c */
[C---:B------:R-:W-:Y:S01]  /*41070*/  HMMA.1688.F32.TF32 R72, R84.reuse, R44, R72 ;  /* 0x0000002c5448723c */ /* 0x040fe20000081048 */
[----:B------:R-:W1:Y:S07]  /*41080*/  LDS R31, [R0+0x2700] ;  /* 0x00270000001f7984 */ /* 0x000e6e0000000800 */
[C---:B------:R-:W-:Y:S08]  /*41090*/  HMMA.1688.F32.TF32 R200, R84.reuse, R40, R200 ;  /* 0x0000002854c8723c */ /* 0x040ff000000810c8 */
[C---:B------:R-:W-:Y:S08]  /*410a0*/  HMMA.1688.F32.TF32 R76, R84.reuse, R36, R76 ;  /* 0x00000024544c723c */ /* 0x040ff0000008104c */
[----:B------:R-:W-:Y:S08]  /*410b0*/  HMMA.1688.F32.TF32 R204, R84, R248, R204 ;  /* 0x000000f854cc723c */ /* 0x000ff000000810cc */
[----:B---3--:R-:W-:Y:S01]  /*410c0*/  HMMA.1688.F32.TF32 R104, R64, R56, R96 ;  /* 0x000000384068723c */ /* 0x008fe20000081060 */
[----:B------:R-:W3:Y:S04]  /*410d0*/  LDL.LU.64 R96, [R1+0x20] ;  /* 0x0000200001607983 */ /* 0x000ee80000300a00 */
[----:B------:R-:W3:Y:S03]  /*410e0*/  LDL.LU.64 R98, [R1+0x28] ;  /* 0x0000280001627983 */ /* 0x000ee60000300a00 */
[-C--:B------:R-:W-:Y:S01]  /*410f0*/  HMMA.1688.F32.TF32 R84, R100, R60.reuse, R148 ;  /* 0x0000003c6454723c */ /* 0x080fe20000081094 */
[----:B------:R-:W1:Y:S04]  /*41100*/  LDL.LU.64 R148, [R1] ;  /* 0x0000000001947983 */ /* 0x000e680000300a00 */
[----:B------:R-:W1:Y:S03]  /*41110*/  LDL.LU.64 R150, [R1+0x8] ;  /* 0x0000080001967983 */ /* 0x000e660000300a00 */
[----:B------:R-:W-:Y:S01]  /*41120*/  HMMA.1688.F32.TF32 R172, R128, R60, R172 ;  /* 0x0000003c80ac723c */ /* 0x000fe200000810ac */
[----:B------:R-:W-:-:S07]  /*41130*/  IMAD.MOV.U32 R168, RZ, RZ, R233 ;  /* 0x000000ffffa87224 */ /* 0x000fce00078e00e9 */
[----:B------:R-:W-:Y:S01]  /*41140*/  HMMA.1688.F32.TF32 R176, R128, R48, R176 ;  /* 0x0000003080b0723c */ /* 0x000fe200000810b0 */
[----:B------:R-:W-:-:S07]  /*41150*/  IMAD.MOV.U32 R169, RZ, RZ, R234 ;  /* 0x000000ffffa97224 */ /* 0x000fce00078e00ea */
[C---:B------:R-:W-:Y:S08]  /*41160*/  HMMA.1688.F32.TF32 R180, R128.reuse, R44, R180 ;  /* 0x0000002c80b4723c */ /* 0x040ff000000810b4 */
[C---:B------:R-:W-:Y:S08]  /*41170*/  HMMA.1688.F32.TF32 R184, R128.reuse, R40, R184 ;  /* 0x0000002880b8723c */ /* 0x040ff000000810b8 */
[C---:B------:R-:W-:Y:S08]  /*41180*/  HMMA.1688.F32.TF32 R188, R128.reuse, R36, R188 ;  /* 0x0000002480bc723c */ /* 0x040ff000000810bc */
[----:B------:R-:W-:Y:S01]  /*41190*/  HMMA.1688.F32.TF32 R192, R128, R248, R192 ;  /* 0x000000f880c0723c */ /* 0x000fe200000810c0 */
[----:B------:R-:W-:Y:S01]  /*411a0*/  MOV R170, R235 ;  /* 0x000000eb00aa7202 */ /* 0x000fe20000000f00 */
[----:B------:R-:W-:Y:S01]  /*411b0*/  IMAD.MOV.U32 R237, RZ, RZ, R54 ;  /* 0x000000ffffed7224 */ /* 0x000fe200078e0036 */
[----:B------:R-:W-:Y:S01]  /*411c0*/  MOV R239, R59 ;  /* 0x0000003b00ef7202 */ /* 0x000fe20000000f00 */
[----:B------:R-:W-:-:S04]  /*411d0*/  IMAD.MOV.U32 R238, RZ, RZ, R58 ;  /* 0x000000ffffee7224 */ /* 0x000fc800078e003a */
[----:B--2---:R-:W-:Y:S07]  /*411e0*/  HMMA.1688.F32.TF32 R128, R64, R36, R240 ;  /* 0x000000244080723c */ /* 0x004fee00000810f0 */
[----:B------:R-:W-:Y:S01]  /*411f0*/  MOV R240, R245 ;  /* 0x000000f500f07202 */ /* 0x000fe20000000f00 */
[----:B------:R-:W-:Y:S01]  /*41200*/  IMAD.MOV.U32 R241, RZ, RZ, R246 ;  /* 0x000000fffff17224 */ /* 0x000fe200078e00f6 */
[----:B------:R-:W2:Y:S01]  /*41210*/  LDL.LU R245, [R1+0x2828] ;  /* 0x0028280001f57983 */ /* 0x000ea20000300800 */
[----:B------:R-:W-:Y:S01]  /*41220*/  IMAD.MOV.U32 R242, RZ, RZ, R247 ;  /* 0x000000fffff27224 */ /* 0x000fe200078e00f7 */
[----:B------:R-:W-:-:S02]  /*41230*/  MOV R243, R232 ;  /* 0x000000e800f37202 */ /* 0x000fc40000000f00 */
[----:B------:R-:W2:Y:S04]  /*41240*/  LDL.LU R246, [R1+0x2824] ;  /* 0x0028240001f67983 */ /* 0x000ea80000300800 */
[----:B------:R-:W2:Y:S04]  /*41250*/  LDL.LU R247, [R1+0x2820] ;  /* 0x0028200001f77983 */ /* 0x000ea80000300800 */
[----:B------:R-:W3:Y:S04]  /*41260*/  LDL.LU R232, [R1+0x281c] ;  /* 0x00281c0001e87983 */ /* 0x000ee80000300800 */
[----:B------:R-:W3:Y:S04]  /*41270*/  LDL.LU R233, [R1+0x2818] ;  /* 0x0028180001e97983 */ /* 0x000ee80000300800 */
[----:B------:R-:W3:Y:S04]  /*41280*/  LDL.LU R234, [R1+0x2814] ;  /* 0x0028140001ea7983 */ /* 0x000ee80000300800 */
[----:B------:R-:W3:Y:S04]  /*41290*/  LDL.LU R235, [R1+0x2810] ;  /* 0x0028100001eb7983 */ /* 0x000ee80000300800 */
[----:B------:R-:W3:Y:S04]  /*412a0*/  LDL.LU R171, [R1+0x1bc] ;  /* 0x0001bc0001ab7983 */ /* 0x000ee80000300800 */
[----:B------:R-:W3:Y:S04]  /*412b0*/  LDL.LU R236, [R1+0x1a0] ;  /* 0x0001a00001ec7983 */ /* 0x000ee80000300800 */
[----:B------:R-:W3:Y:S04]  /*412c0*/  LDL.LU R54, [R1+0x280c] ;  /* 0x00280c0001367983 */ /* 0x000ee80000300800 */
[----:B------:R-:W3:Y:S04]  /*412d0*/  LDL.LU R58, [R1+0x2808] ;  /* 0x00280800013a7983 */ /* 0x000ee80000300800 */
[----:B------:R-:W3:Y:S01]  /*412e0*/  LDL.LU R59, [R1+0x2804] ;  /* 0x00280400013b7983 */ /* 0x000ee20000300800 */
[----:B------:R-:W-:Y:S08]  /*412f0*/  HMMA.1688.F32.TF32 R92, R100, R40, R216 ;  /* 0x00000028645c723c */ /* 0x000ff000000810d8 */
[C---:B------:R-:W-:Y:S08]  /*41300*/  HMMA.1688.F32.TF32 R108, R64.reuse, R52, R108 ;  /* 0x00000034406c723c */ /* 0x040ff0000008106c */
[C---:B----4-:R-:W-:Y:S08]  /*41310*/  HMMA.1688.F32.TF32 R112, R64.reuse, R60, R112 ;  /* 0x0000003c4070723c */ /* 0x050ff00000081070 */
[C---:B------:R-:W-:Y:S08]  /*41320*/  HMMA.1688.F32.TF32 R116, R64.reuse, R48, R116 ;  /* 0x000000304074723c */ /* 0x040ff00000081074 */
[C---:B------:R-:W-:Y:S08]  /*41330*/  HMMA.1688.F32.TF32 R120, R64.reuse, R44, R120 ;  /* 0x0000002c4078723c */ /* 0x040ff00000081078 */
[C---:B------:R-:W-:Y:S08]  /*41340*/  HMMA.1688.F32.TF32 R124, R64.reuse, R40, R124 ;  /* 0x00000028407c723c */ /* 0x040ff0000008107c */
[----:B------:R-:W-:Y:S08]  /*41350*/  HMMA.1688.F32.TF32 R136, R64, R248, R136 ;  /* 0x000000f84088723c */ /* 0x000ff00000081088 */
[C---:B-1----:R-:W-:Y:S01]  /*41360*/  HMMA.1688.F32.TF32 R216, R28.reuse, R40, R148 ;  /* 0x000000281cd8723c */ /* 0x042fe20000081094 */
[----:B------:R-:W-:Y:S04]  /*41370*/  LDS R148, [R3+0x4000] ;  /* 0x0040000003947984 */ /* 0x000fe80000000800 */
[----:B------:R-:W-:Y:S04]  /*41380*/  LDS R150, [R3+0x6000] ;  /* 0x0060000003967984 */ /* 0x000fe80000000800 */
[----:B------:R-:W-:Y:S04]  /*41390*/  LDS R149, [R0+0x4000] ;  /* 0x0040000000957984 */ /* 0x000fe80000000800 */
[----:B------:R-:W3:Y:S01]  /*413a0*/  LDS R151, [R0+0x6000] ;  /* 0x0060000000977984 */ /* 0x000ee20000000800 */
[----:B--2---:R-:W-:Y:S08]  /*413b0*/  HMMA.1688.F32.TF32 R64, R28, R36, R244 ;  /* 0x000000241c40723c */ /* 0x004ff000000810f4 */
[----:B---3--:R-:W-:Y:S07]  /*413c0*/  HMMA.1688.F32.TF32 R244, R148, R58, R240 ;  /* 0x0000003a94f4723c */ /* 0x008fee00000810f0 */
[----:B------:R-:W-:-:S02]  /*413d0*/  IMAD.MOV.U32 R240, RZ, RZ, R55 ;  /* 0x000000fffff07224 */ /* 0x000fc400078e0037 */
[----:B------:R-:W2:Y:S01]  /*413e0*/  LDL.LU R55, [R1+0x2800] ;  /* 0x0028000001377983 */ /* 0x000ea20000300800 */
[----:B------:R-:W-:-:S03]  /*413f0*/  IMAD.MOV.U32 R243, RZ, RZ, R62 ;  /* 0x000000fffff37224 */ /* 0x000fc600078e003e */
[----:B------:R-:W3:Y:S01]  /*41400*/  LDL.LU R241, [R1+0x194] ;  /* 0x0001940001f17983 */ /* 0x000ee20000300800 */
[-C--:B------:R-:W-:Y:S03]  /*41410*/  HMMA.1688.F32.TF32 R80, R100, R56.reuse, R80 ;  /* 0x000000386450723c */ /* 0x080fe60000081050 */
[----:B------:R-:W3:Y:S04]  /*41420*/  LDL.LU R242, [R1+0x198] ;  /* 0x0001980001f27983 */ /* 0x000ee80000300800 */
[----:B------:R-:W4:Y:S01]  /*41430*/  LDL.LU R62, [R1+0x27fc] ;  /* 0x0027fc00013e7983 */ /* 0x000f220000300800 */
[----:B------:R-:W-:Y:S03]  /*41440*/  HMMA.1688.F32.TF32 R140, R28, R56, R140 ;  /* 0x000000381c8c723c */ /* 0x000fe6000008108c */
[----:B------:R-:W-:Y:S04]  /*41450*/  STL [R1+0x26c4], R244 ;  /* 0x0026c4f401007387 */ /* 0x000fe80000100800 */
[----:B------:R-:W-:Y:S04]  /*41460*/  STL [R1+0x26c0], R245 ;  /* 0x0026c0f501007387 */ /* 0x000fe80000100800 */
[----:B------:R1:W-:Y:S04]  /*41470*/  STL [R1+0x26bc], R246 ;  /* 0x0026bcf601007387 */ /* 0x0003e80000100800 */
[----:B------:R1:W-:Y:S01]  /*41480*/  STL [R1+0x26b8], R247 ;  /* 0x0026b8f701007387 */ /* 0x0003e20000100800 */
[----:B--2---:R-:W-:Y:S11]  /*41490*/  HMMA.1688.F32.TF32 R168, R148, R54, R168 ;  /* 0x0000003694a8723c */ /* 0x004ff600000810a8 */
[----:B------:R-:W-:Y:S11]  /*414a0*/  @!UPT UIADD3 URZ, URZ, URZ, URZ ;  /* 0x0000003f3f3ff290 */ /* 0x000ff6000fffe03f */
[----:B------:R-:W-:Y:S02]  /*414b0*/  @!UPT UIADD3 URZ, URZ, URZ, URZ ;  /* 0x0000003f3f3ff290 */ /* 0x000fe4000fffe03f */
[----:B------:R-:W-:Y:S01]  /*414c0*/  MOV R57, R168 ;  /* 0x000000a800397202 */ /* 0x000fe20000000f00 */
[----:B------:R-:W-:Y:S02]  /*414d0*/  IMAD.MOV.U32 R168, RZ, RZ, R63 ;  /* 0x000000ffffa87224 */ /* 0x000fe400078e003f */
[----:B------:R-:W4:Y:S01]  /*414e0*/  LDL.LU R63, [R1+0x27f8] ;  /* 0x0027f800013f7983 */ /* 0x000f220000300800 */
[-C--:B------:R-:W-:Y:S01]  /*414f0*/  HMMA.1688.F32.TF32 R208, R100, R52.reuse, R208 ;  /* 0x0000003464d0723c */ /* 0x080fe200000810d0 */
[----:B------:R-:W-:Y:S02]  /*41500*/  IMAD.MOV.U32 R56, RZ, RZ, R169 ;  /* 0x000000ffff387224 */ /* 0x000fe400078e00a9 */
[----:B------:R-:W2:Y:S05]  /*41510*/  LDL.LU R169, [R1+0x184] ;  /* 0x0001840001a97983 */ /* 0x000eaa0000300800 */
[----:B------:R-:W-:Y:S07]  /*41520*/  HMMA.1688.F32.TF32 R160, R28, R52, R160 ;  /* 0x000000341ca0723c */ /* 0x000fee00000810a0 */
[----:B------:R-:W-:Y:S01]  /*41530*/  MOV R52, R171 ;  /* 0x000000ab00347202 */ /* 0x000fe20000000f00 */
[----:B------:R-:W-:-:S02]  /*41540*/  IMAD.MOV.U32 R53, RZ, RZ, R170 ;  /* 0x000000ffff357224 */ /* 0x000fc400078e00aa */
[----:B------:R-:W2:Y:S01]  /*41550*/  LDL.LU R170, [R1+0x188] ;  /* 0x0001880001aa7983 */ /* 0x000ea20000300800 */
[----:B------:R-:W-:Y:S01]  /*41560*/  IMAD.MOV.U32 R171, RZ, RZ, R50 ;  /* 0x000000ffffab7224 */ /* 0x000fe200078e0032 */
[-C--:B------:R-:W-:Y:S02]  /*41570*/  HMMA.1688.F32.TF32 R212, R100, R48.reuse, R212 ;  /* 0x0000003064d4723c */ /* 0x080fe400000810d4 */
[----:B------:R-:W3:Y:S04]  /*41580*/  LDL.LU R50, [R1+0x27f4] ;  /* 0x0027f40001327983 */ /* 0x000ee80000300800 */
[----:B------:R-:W-:Y:S02]  /*41590*/  STL [R1+0x26d4], R52 ;  /* 0x0026d43401007387 */ /* 0x000fe40000100800 */
[----:B------:R-:W-:Y:S02]  /*415a0*/  HMMA.1688.F32.TF32 R132, R28, R48, R132 ;  /* 0x000000301c84723c */ /* 0x000fe40000081084 */
[----:B------:R-:W-:Y:S04]  /*415b0*/  STL [R1+0x26d0], R53 ;  /* 0x0026d03501007387 */ /* 0x000fe80000100800 */
[----:B------:R-:W-:Y:S04]  /*415c0*/  STL [R1+0x26cc], R56 ;  /* 0x0026cc3801007387 */ /* 0x000fe80000100800 */
[----:B------:R-:W-:Y:S01]  /*415d0*/  STL [R1+0x26c8], R57 ;  /* 0x0026c83901007387 */ /* 0x000fe20000100800 */
[----:B----4-:R-:W-:Y:S11]  /*415e0*/  HMMA.1688.F32.TF32 R236, R148, R62, R236 ;  /* 0x0000003e94ec723c */ /* 0x010ff600000810ec */
[----:B------:R-:W-:Y:S11]  /*415f0*/  @!UPT UIADD3 URZ, URZ, URZ, URZ ;  /* 0x0000003f3f3ff290 */ /* 0x000ff6000fffe03f */
[----:B------:R-:W-:Y:S02]  /*41600*/  @!UPT UIADD3 URZ, URZ, URZ, URZ ;  /* 0x0000003f3f3ff290 */ /* 0x000fe4000fffe03f */
[----:B------:R-:W-:Y:S01]  /*41610*/  MOV R49, R236 ;  /* 0x000000ec00317202 */ /* 0x000fe20000000f00 */
[----:B------:R-:W-:Y:S02]  /*41620*/  IMAD.MOV.U32 R236, RZ, RZ, R51 ;  /* 0x000000ffffec7224 */ /* 0x000fe400078e0033 */
[----:B------:R-:W3:Y:S01]  /*41630*/  LDL.LU R51, [R1+0x27f0] ;  /* 0x0027f00001337983 */ /* 0x000ee20000300800 */
[----:B------:R-:W-:Y:S01]  /*41640*/  HMMA.1688.F32.TF32 R96, R28, R44, R96 ;  /* 0x0000002c1c60723c */ /* 0x000fe20000081060 */
[----:B------:R-:W-:Y:S02]  /*41650*/  IMAD.MOV.U32 R48, RZ, RZ, R237 ;  /* 0x000000ffff307224 */ /* 0x000fe400078e00ed */
[----:B------:R-:W4:Y:S04]  /*41660*/  LDL.LU R237, [R1+0x174] ;  /* 0x0001740001ed7983 */ /* 0x000f280000300800 */
[----:B------:R-:W-:Y:S01]  /*41670*/  MOV R44, R239 ;  /* 0x000000ef002c7202 */ /* 0x000fe20000000f00 */
[----:B------:R-:W-:-:S02]  /*41680*/  IMAD.MOV.U32 R45, RZ, RZ, R238 ;  /* 0x000000ffff2d7224 */ /* 0x000fc400078e00ee */
[----:B------:R-:W4:Y:S01]  /*41690*/  LDL.LU R238, [R1+0x178] ;  /* 0x0001780001ee7983 */ /* 0x000f220000300800 */
[----:B------:R-:W-:-:S03]  /*416a0*/  IMAD.MOV.U32 R239, RZ, RZ, R46 ;  /* 0x000000ffffef7224 */ /* 0x000fc600078e002e */
[----:B------:R-:W2:Y:S04]  /*416b0*/  LDL.LU R46, [R1+0x27ec] ;  /* 0x0027ec00012e7983 */ /* 0x000ea80000300800 */
[----:B------:R-:W-:Y:S04]  /*416c0*/  STL [R1+0x26e4], R44 ;  /* 0x0026e42c01007387 */ /* 0x000fe80000100800 */
[----:B------:R-:W-:Y:S04]  /*416d0*/  STL [R1+0x26e0], R45 ;  /* 0x0026e02d01007387 */ /* 0x000fe80000100800 */
[----:B------:R-:W-:Y:S04]  /*416e0*/  STL [R1+0x26dc], R48 ;  /* 0x0026dc3001007387 */ /* 0x000fe80000100800 */
[----:B------:R-:W-:Y:S01]  /*416f0*/  STL [R1+0x26d8], R49 ;  /* 0x0026d83101007387 */ /* 0x000fe20000100800 */
[----:B------:R-:W-:Y:S03]  /*41700*/  HMMA.1688.F32.TF32 R164, R28, R60, R152 ;  /* 0x0000003c1ca4723c */ /* 0x000fe60000081098 */
[----:B------:R-:W-:Y:S04]  /*41710*/  LDS R152, [R3+0x4300] ;  /* 0x0043000003987984 */ /* 0x000fe80000000800 */
[----:B------:R-:W-:Y:S01]  /*41720*/  LDS R154, [R3+0x6300] ;  /* 0x00630000039a7984 */ /* 0x000fe20000000800 */
[C---:B---3--:R-:W-:Y:S03]  /*41730*/  HMMA.1688.F32.TF32 R240, R148.reuse, R50, R240 ;  /* 0x0000003294f0723c */ /* 0x048fe600000810f0 */
[----:B------:R-:W-:Y:S04]  /*41740*/  LDS R153, [R0+0x4300] ;  /* 0x0043000000997984 */ /* 0x000fe80000000800 */
[----:B------:R-:W-:Y:S11]  /*41750*/  LDS R155, [R0+0x6300] ;  /* 0x00630000009b7984 */ /* 0x000ff60000000800 */
[----:B------:R-:W-:Y:S06]  /*41760*/  @!UPT UIADD3 URZ, URZ, URZ, URZ ;  /* 0x0000003f3f3ff290 */ /* 0x000fec000fffe03f */
[----:B-1----:R-:W-:Y:S01]  /*41770*/  MOV R246, R240 ;  /* 0x000000f000f67202 */ /* 0x002fe20000000f00 */
[----:B------:R-:W-:Y:S02]  /*41780*/  IMAD.MOV.U32 R240, RZ, RZ, R47 ;  /* 0x000000fffff07224 */ /* 0x000fe400078e002f */
[----:B------:R-:W2:Y:S01]  /*41790*/  LDL.LU R47, [R1+0x27e8] ;  /* 0x0027e800012f7983 */ /* 0x000ea20000300800 */
[----:B------:R-:W-:Y:S01]  /*417a0*/  IMAD.MOV.U32 R247, RZ, RZ, R241 ;  /* 0x000000fffff77224 */ /* 0x000fe200078e00f1 */
[----:B------:R-:W-:Y:S01]  /*417b0*/  MOV R60, R243 ;  /* 0x000000f3003c7202 */ /* 0x000fe20000000f00 */
[----:B------:R-:W-:Y:S01]  /*417c0*/  IMAD.MOV.U32 R61, RZ, RZ, R242 ;  /* 0x000000ffff3d7224 */ /* 0x000fe200078e00f2 */
[----:B------:R-:W3:Y:S01]  /*417d0*/  LDL.LU R241, [R1+0x164] ;  /* 0x0001640001f17983 */ /* 0x000ee20000300800 */
[----:B------:R-:W-:Y:S01]  /*417e0*/  IMAD.MOV.U32 R242, RZ, RZ, R42 ;  /* 0x000000fffff27224 */ /* 0x000fe200078e002a */
[----:B------:R-:W-:Y:S02]  /*417f0*/  MOV R243, R43 ;  /* 0x0000002b00f37202 */ /* 0x000fe40000000f00 */
[----:B------:R-:W4:Y:S04]  /*41800*/  LDL.LU R42, [R1+0x27e4] ;  /* 0x0027e400012a7983 */ /* 0x000f280000300800 */
[----:B------:R-:W4:Y:S04]  /*41810*/  LDL.LU R43, [R1+0x27e0] ;  /* 0x0027e000012b7983 */ /* 0x000f280000300800 */
[----:B------:R-:W-:Y:S04]  /*41820*/  STL [R1+0x26f4], R60 ;  /* 0x0026f43c01007387 */ /* 0x000fe80000100800 */
[----:B------:R-:W-:Y:S04]  /*41830*/  STL [R1+0x26f0], R61 ;  /* 0x0026f03d01007387 */ /* 0x000fe80000100800 */
[----:B------:R1:W-:Y:S04]  /*41840*/  STL [R1+0x26ec], R247 ;  /* 0x0026ecf701007387 */ /* 0x0003e80000100800 */
[----:B------:R-:W-:Y:S01]  /*41850*/  STL [R1+0x26e8], R246 ;  /* 0x0026e8f601007387 */ /* 0x000fe20000100800 */
[----:B-1----:R-:W-:Y:S01]  /*41860*/  IMAD.MOV.U32 R247, RZ, RZ, R38 ;  /* 0x000000fffff77224 */ /* 0x002fe200078e0026 */
[C---:B--2---:R-:W-:Y:S08]  /*41870*/  HMMA.1688.F32.TF32 R168, R148.reuse, R46, R168 ;  /* 0x0000002e94a8723c */ /* 0x044ff000000810a8 */
[----:B----4-:R-:W-:Y:S11]  /*41880*/  HMMA.1688.F32.TF32 R236, R148, R42, R236 ;  /* 0x0000002a94ec723c */ /* 0x010ff600000810ec */
[----:B------:R-:W-:Y:S05]  /*41890*/  @!UPT UIADD3 URZ, URZ, URZ, URZ ;  /* 0x0000003f3f3ff290 */ /* 0x000fea000fffe03f */
[----:B------:R-:W-:Y:S01]  /*418a0*/  IMAD.MOV.U32 R245, RZ, RZ, R171 ;  /* 0x000000fffff57224 */ /* 0x000fe200078e00ab */
[----:B------:R-:W-:Y:S01]  /*418b0*/  MOV R244, R170 ;  /* 0x000000aa00f47202 */ /* 0x000fe20000000f00 */
[----:B------:R-:W-:Y:S01]  /*418c0*/  IMAD.MOV.U32 R56, RZ, RZ, R168 ;  /* 0x000000ffff387224 */ /* 0x000fe200078e00a8 */
[----:B------:R-:W2:Y:S01]  /*418d0*/  LDL.LU.64 R170, [R1+0x27d8] ;  /* 0x0027d80001aa7983 */ /* 0x000ea20000300a00 */
[----:B------:R-:W-:-:S03]  /*418e0*/  IMAD.MOV.U32 R57, RZ, RZ, R169 ;  /* 0x000000ffff397224 */ /* 0x000fc600078e00a9 */
[----:B------:R-:W2:Y:S04]  /*418f0*/  LDL.LU.64 R168, [R1+0x27d0] ;  /* 0x0027d00001a87983 */ /* 0x000ea80000300a00 */
[----:B------:R-:W-:Y:S04]  /*41900*/  STL [R1+0x2704], R245 ;  /* 0x002704f501007387 */ /* 0x000fe80000100800 */
[----:B------:R1:W-:Y:S01]  /*41910*/  STL [R1+0x2700], R244 ;  /* 0x002700f401007387 */ /* 0x0003e20000100800 */
[----:B------:R-:W-:Y:S01]  /*41920*/  MOV R48, R236 ;  /* 0x000000ec00307202 */ /* 0x000fe20000000f00 */
[----:B------:R-:W-:-:S02]  /*41930*/  IMAD.MOV.U32 R236, RZ, RZ, R39 ;  /* 0x000000ffffec7224 */ /* 0x000fc400078e0027 */
[----:B-1----:R-:W4:Y:S04]  /*41940*/  LDL.LU R244, [R1+0x150] ;  /* 0x0001500001f47983 */ /* 0x002f280000300800 */
[----:B------:R-:W4:Y:S04]  /*41950*/  LDL.LU R245, [R1+0x154] ;  /* 0x0001540001f57983 */ /* 0x000f280000300800 */
[----:B------:R-:W4:Y:S04]  /*41960*/  LDL.LU R246, [R1+0x158] ;  /* 0x0001580001f67983 */ /* 0x000f280000300800 */
[----:B------:R-:W3:Y:S04]  /*41970*/  LDL.LU R38, [R1+0x27cc] ;  /* 0x0027cc0001267983 */ /* 0x000ee80000300800 */
[----:B------:R-:W-:Y:S04]  /*41980*/  STL [R1+0x26fc], R57 ;  /* 0x0026fc3901007387 */ /* 0x000fe80000100800 */
[----:B------:R-:W-:Y:S04]  /*41990*/  STL [R1+0x26f8], R56 ;  /* 0x0026f83801007387 */ /* 0x000fe80000100800 */
[----:B------:R-:W3:Y:S01]  /*419a0*/  LDL.LU R39, [R1+0x27c8] ;  /* 0x0027c80001277983 */ /* 0x000ee20000300800 */
[----:B------:R-:W-:Y:S01]  /*419b0*/  MOV R53, R239 ;  /* 0x000000ef00357202 */ /* 0x000fe20000000f00 */
[----:B------:R-:W-:-:S02]  /*419c0*/  IMAD.MOV.U32 R49, RZ, RZ, R237 ;  /* 0x000000ffff317224 */ /* 0x000fc400078e00ed */
[----:B------:R-:W-:Y:S01]  /*419d0*/  IMAD.MOV.U32 R52, RZ, RZ, R238 ;  /* 0x000000ffff347224 */ /* 0x000fe200078e00ee */
[----:B------:R-:W2:Y:S01]  /*419e0*/  LDL.LU R237, [R1+0x144] ;  /* 0x0001440001ed7983 */ /* 0x000ea20000300800 */
[----:B------:R-:W-:-:S03]  /*419f0*/  IMAD.MOV.U32 R239, RZ, RZ, R250 ;  /* 0x000000ffffef7224 */ /* 0x000fc600078e00fa */
[----:B------:R-:W2:Y:S04]  /*41a00*/  LDL.LU R238, [R1+0x148] ;  /* 0x0001480001ee7983 */ /* 0x000ea80000300800 */
[----:B------:R-:W4:Y:S04]  /*41a10*/  LDL.LU R250, [R1+0x27c4] ;  /* 0x0027c40001fa7983 */ /* 0x000f280000300800 */
[----:B------:R-:W-:Y:S04]  /*41a20*/  STL [R1+0x2714], R53 ;  /* 0x0027143501007387 */ /* 0x000fe80000100800 */
[----:B------:R-:W-:Y:S04]  /*41a30*/  STL [R1+0x2710], R52 ;  /* 0x0027103401007387 */ /* 0x000fe80000100800 */
[----:B------:R-:W-:Y:S04]  /*41a40*/  STL [R1+0x270c], R49 ;  /* 0x00270c3101007387 */ /* 0x000fe80000100800 */
[----:B------:R-:W-:Y:S01]  /*41a50*/  STL [R1+0x2708], R48 ;  /* 0x0027083001007387 */ /* 0x000fe20000100800 */
[----:B------:R-:W-:Y:S08]  /*41a60*/  HMMA.1688.F32.TF32 R196, R100, R36, R196 ;  /* 0x0000002464c4723c */ /* 0x000ff000000810c4 */
[----:B---3--:R-:W-:Y:S11]  /*41a70*/  HMMA.1688.F32.TF32 R240, R148, R38, R240 ;  /* 0x0000002694f0723c */ /* 0x008ff600000810f0 */
[----:B------:R-:W-:Y:S11]  /*41a80*/  @!UPT UIADD3 URZ, URZ, URZ, URZ ;  /* 0x0000003f3f3ff290 */ /* 0x000ff6000fffe03f */
[----:B------:R-:W-:Y:S02]  /*41a90*/  @!UPT UIADD3 URZ, URZ, URZ, URZ ;  /* 0x0000003f3f3ff290 */ /* 0x000fe4000fffe03f */
[----:B------:R-:W-:Y:S01]  /*41aa0*/  MOV R41, R240 ;  /* 0x000000f000297202 */ /* 0x000fe20000000f00 */
[----:B------:R-:W-:Y:S02]  /*41ab0*/  IMAD.MOV.U32 R240, RZ, RZ, R251 ;  /* 0x000000fffff07224 */ /* 0x000fe400078e00fb */
[----:B------:R-:W4:Y:S01]  /*41ac0*/  LDL.LU R251, [R1+0x27c0] ;  /* 0x0027c00001fb7983 */ /* 0x000f220000300800 */
[----:B------:R-:W-:Y:S01]  /*41ad0*/  IMAD.MOV.U32 R40, RZ, RZ, R241 ;  /* 0x000000ffff287224 */ /* 0x000fe200078e00f1 */
[----:B------:R-:W-:Y:S01]  /*41ae0*/  MOV R36, R243 ;  /* 0x000000f300247202 */ /* 0x000fe20000000f00 */
[----:B------:R-:W-:Y:S01]  /*41af0*/  IMAD.MOV.U32 R37, RZ, RZ, R242 ;  /* 0x000000ffff257224 */ /* 0x000fe200078e00f2 */
[----:B------:R-:W3:Y:S04]  /*41b00*/  LDL.LU R241, [R1+0x134] ;  /* 0x0001340001f17983 */ /* 0x000ee80000300800 */
[----:B------:R-:W3:Y:S04]  /*41b10*/  LDL.LU R242, [R1+0x138] ;  /* 0x0001380001f27983 */ /* 0x000ee80000300800 */
[----:B------:R-:W3:Y:S01]  /*41b20*/  LDL.LU R243, [R1+0x13c] ;  /* 0x00013c0001f37983 */ /* 0x000ee20000300800 */
[----:B------:R-:W-:Y:S03]  /*41b30*/  HMMA.1688.F32.TF32 R100, R100, R248, R228 ;  /* 0x000000f86464723c */ /* 0x000fe600000810e4 */
[----:B------:R-:W-:Y:S04]  /*41b40*/  LDS R228, [R3+0x4100] ;  /* 0x0041000003e47984 */ /* 0x000fe80000000800 */
[----:B------:R-:W-:Y:S04]  /*41b50*/  LDS R230, [R3+0x6100] ;  /* 0x0061000003e67984 */ /* 0x000fe80000000800 */
[----:B------:R-:W-:Y:S04]  /*41b60*/  LDS R229, [R0+0x4100] ;  /* 0x0041000000e57984 */ /* 0x000fe80000000800 */
[----:B------:R-:W2:Y:S04]  /*41b70*/  LDS R231, [R0+0x6100] ;  /* 0x0061000000e77984 */ /* 0x000ea80000000800 */
        /* <DEDUP_REMOVED lines=8> */
[----:B------:R-:W-:Y:S01]  /*41c00*/  IMAD.MOV.U32 R56, RZ, RZ, R237 ;  /* 0x000000ffff387224 */ /* 0x000fe200078e00ed */
[----:B------:R-:W-:Y:S01]  /*41c10*/  MOV R61, R239 ;  /* 0x000000ef003d7202 */ /* 0x000fe20000000f00 */
[----:B------:R-:W-:Y:S01]  /*41c20*/  IMAD.MOV.U32 R60, RZ, RZ, R238 ;  /* 0x000000ffff3c7224 */ /* 0x000fe200078e00ee */
[----:B----4-:R-:W-:Y:S11]  /*41c30*/  HMMA.1688.F32.TF32 R148, R148, R250, R244 ;  /* 0x000000fa9494723c */ /* 0x010ff600000810f4 */
[----:B------:R-:W-:Y:S11]  /*41c40*/  @!UPT UIADD3 URZ, URZ, URZ, URZ ;  /* 0x0000003f3f3ff290 */ /* 0x000ff6000fffe03f */
[----:B------:R-:W-:Y:S02]  /*41c50*/  @!UPT UIADD3 URZ, URZ, URZ, URZ ;  /* 0x0000003f3f3ff290 */ /* 0x000fe4000fffe03f */
[----:B------:R-:W-:Y:S01]  /*41c60*/  IMAD.MOV.U32 R247, RZ, RZ, R148 ;  /* 0x000000fffff77224 */ /* 0x000fe200078e0094 */
[----:B------:R-:W-:Y:S01]  /*41c70*/  MOV R246, R149 ;  /* 0x0000009500f67202 */ /* 0x000fe20000000f00 */
[----:B------:R-:W-:Y:S01]  /*41c80*/  IMAD.MOV.U32 R45, RZ, RZ, R151 ;  /* 0x000000ffff2d7224 */ /* 0x000fe200078e0097 */
[----:B------:R-:W2:Y:S01]  /*41c90*/  LDL.LU R148, [R1+0xb0] ;  /* 0x0000b00001947983 */ /* 0x000ea20000300800 */
[----:B------:R-:W-:-:S03]  /*41ca0*/  IMAD.MOV.U32 R44, RZ, RZ, R150 ;  /* 0x000000ffff2c7224 */ /* 0x000fc600078e0096 */
[----:B------:R-:W2:Y:S04]  /*41cb0*/  LDL.LU R149, [R1+0xb4] ;  /* 0x0000b40001957983 */ /* 0x000ea80000300800 */
[----:B------:R-:W2:Y:S04]  /*41cc0*/  LDL.LU R150, [R1+0xb8] ;  /* 0x0000b80001967983 */ /* 0x000ea80000300800 */
[----:B------:R-:W2:Y:S04]  /*41cd0*/  LDL.LU R151, [R1+0xbc] ;  /* 0x0000bc0001977983 */ /* 0x000ea80000300800 */
[----:B------:R-:W-:Y:S04]  /*41ce0*/  STL [R1+0x2734], R45 ;  /* 0x0027342d01007387 */ /* 0x000fe80000100800 */
[----:B------:R-:W-:Y:S04]  /*41cf0*/  STL [R1+0x2730], R44 ;  /* 0x0027302c01007387 */ /* 0x000fe80000100800 */
[----:B------:R-:W-:Y:S04]  /*41d00*/  STL [R1+0x272c], R246 ;  /* 0x00272cf601007387 */ /* 0x000fe80000100800 */
[----:B------:R4:W-:Y:S04]  /*41d10*/  STL [R1+0x2728], R247 ;  /* 0x002728f701007387 */ /* 0x0009e80000100800 */
[----:B------:R-:W4:Y:S04]  /*41d20*/  LDL.LU R236, [R1+0x80] ;  /* 0x0000800001ec7983 */ /* 0x000f280000300800 */
[----:B------:R-:W4:Y:S04]  /*41d30*/  LDL.LU R237, [R1+0x84] ;  /* 0x0000840001ed7983 */ /* 0x000f280000300800 */
[----:B------:R-:W4:Y:S04]  /*41d40*/  LDL.LU R238, [R1+0x88] ;  /* 0x0000880001ee7983 */ /* 0x000f280000300800 */
[----:B------:R-:W4:Y:S01]  /*41d50*/  LDL.LU R239, [R1+0x8c] ;  /* 0x00008c0001ef7983 */ /* 0x000f220000300800 */
[----:B---3--:R-:W-:Y:S03]  /*41d60*/  HMMA.1688.F32.TF32 R240, R228, R54, R240 ;  /* 0x00000036e4f0723c */ /* 0x008fe600000810f0 */
[----:B------:R-:W-:Y:S04]  /*41d70*/  STL [R1+0x2744], R61 ;  /* 0x0027443d01007387 */ /* 0x000fe80000100800 */
[----:B------:R-:W-:Y:S04]  /*41d80*/  STL [R1+0x2740], R60 ;  /* 0x0027403c01007387 */ /* 0x000fe80000100800 */
[----:B------:R-:W-:Y:S04]  /*41d90*/  STL [R1+0x273c], R56 ;  /* 0x00273c3801007387 */ /* 0x000fe80000100800 */
[----:B------:R-:W-:Y:S09]  /*41da0*/  STL [R1+0x2738], R57 ;  /* 0x0027383901007387 */ /* 0x000ff20000100800 */
[----:B------:R-:W-:Y:S01]  /*41db0*/  IMAD.MOV.U32 R49, RZ, RZ, R240 ;  /* 0x000000ffff317224 */ /* 0x000fe200078e00f0 */
[----:B------:R-:W-:Y:S01]  /*41dc0*/  MOV R245, R242 ;  /* 0x000000f200f57202 */ /* 0x000fe20000000f00 */
[----:B------:R-:W-:Y:S01]  /*41dd0*/  IMAD.MOV.U32 R48, RZ, RZ, R241 ;  /* 0x000000ffff307224 */ /* 0x000fe200078e00f1 */
[----:B------:R-:W3:Y:S01]  /*41de0*/  LDL.LU R240, [R1+0x50] ;  /* 0x0000500001f07983 */ /* 0x000ee20000300800 */
[----:B------:R-:W-:-:S03]  /*41df0*/  IMAD.MOV.U32 R244, RZ, RZ, R243 ;  /* 0x000000fffff47224 */ /* 0x000fc600078e00f3 */
[----:B------:R-:W3:Y:S04]  /*41e00*/  LDL.LU R241, [R1+0x54] ;  /* 0x0000540001f17983 */ /* 0x000ee80000300800 */
[----:B------:R-:W3:Y:S04]  /*41e10*/  LDL.LU R242, [R1+0x58] ;  /* 0x0000580001f27983 */ /* 0x000ee80000300800 */
[----:B------:R-:W3:Y:S04]  /*41e20*/  LDL.LU R243, [R1+0x5c] ;  /* 0x00005c0001f37983 */ /* 0x000ee80000300800 */
[----:B------:R1:W-:Y:S04]  /*41e30*/  STL [R1+0x2754], R244 ;  /* 0x002754f401007387 */ /* 0x0003e80000100800 */
[----:B------:R1:W-:Y:S04]  /*41e40*/  STL [R1+0x2750], R245 ;  /* 0x002750f501007387 */ /* 0x0003e80000100800 */
[----:B------:R-:W-:Y:S04]  /*41e50*/  STL [R1+0x274c], R48 ;  /* 0x00274c3001007387 */ /* 0x000fe80000100800 */
[----:B------:R-:W-:Y:S01]  /*41e60*/  STL [R1+0x2748], R49 ;  /* 0x0027483101007387 */ /* 0x000fe20000100800 */
[C---:B--2---:R-:W-:Y:S08]  /*41e70*/  HMMA.1688.F32.TF32 R148, R228.reuse, R62, R148 ;  /* 0x0000003ee494723c */ /* 0x044ff00000081094 */
[----:B----4-:R-:W-:Y:S11]  /*41e80*/  HMMA.1688.F32.TF32 R236, R228, R50, R236 ;  /* 0x00000032e4ec723c */ /* 0x010ff600000810ec */
[----:B------:R-:W-:Y:S05]  /*41e90*/  @!UPT UIADD3 URZ, URZ, URZ, URZ ;  /* 0x0000003f3f3ff290 */ /* 0x000fea000fffe03f */
[----:B-1----:R-:W-:Y:S01]  /*41ea0*/  IMAD.MOV.U32 R40, RZ, RZ, R148 ;  /* 0x000000ffff287224 */ /* 0x002fe200078e0094 */
        /* <DEDUP_REMOVED lines=8> */
[----:B------:R-:W-:Y:S01]  /*41f30*/  STL [R1+0x2760], R53 ;  /* 0x0027603501007387 */ /* 0x000fe20000100800 */
[----:B------:R-:W-:Y:S01]  /*41f40*/  MOV R37, R239 ;  /* 0x000000ef00257202 */ /* 0x000fe20000000f00 */
[----:B------:R-:W-:-:S02]  /*41f50*/  IMAD.MOV.U32 R36, RZ, RZ, R238 ;  /* 0x000000ffff247224 */ /* 0x000fc400078e00ee */
[----:B------:R-:W-:Y:S01]  /*41f60*/  STL [R1+0x275c], R41 ;  /* 0x00275c2901007387 */ /* 0x000fe20000100800 */
[----:B------:R-:W-:Y:S01]  /*41f70*/  IMAD.MOV.U32 R247, RZ, RZ, R237 ;  /* 0x000000fffff77224 */ /* 0x000fe200078e00ed */
[----:B------:R-:W-:Y:S02]  /*41f80*/  MOV R246, R236 ;  /* 0x000000ec00f67202 */ /* 0x000fe40000000f00 */
[----:B------:R-:W-:Y:S04]  /*41f90*/  STL [R1+0x2758], R40 ;  /* 0x0027582801007387 */ /* 0x000fe80000100800 */
[----:B------:R-:W4:Y:S04]  /*41fa0*/  LDL.LU.64 R238, [R1+0x27b8] ;  /* 0x0027b80001ee7983 */ /* 0x000f280000300a00 */
[----:B------:R-:W4:Y:S04]  /*41fb0*/  LDL.LU.64 R236, [R1+0x27b0] ;  /* 0x0027b00001ec7983 */ /* 0x000f280000300a00 */
[----:B------:R-:W-:Y:S04]  /*41fc0*/  STL [R1+0x2774], R37 ;  /* 0x0027742501007387 */ /* 0x000fe80000100800 */
[----:B------:R-:W-:Y:S01]  /*41fd0*/  STL [R1+0x2770], R36 ;  /* 0x0027702401007387 */ /* 0x000fe20000100800 */
[----:B---3--:R-:W-:Y:S03]  /*41fe0*/  HMMA.1688.F32.TF32 R240, R228, R46, R240 ;  /* 0x0000002ee4f0723c */ /* 0x008fe600000810f0 */
[----:B------:R-:W-:Y:S04]  /*41ff0*/  STL [R1+0x276c], R247 ;  /* 0x00276cf701007387 */ /* 0x000fe80000100800 */
[----:B------:R1:W-:Y:S04]  /*42000*/  STL [R1+0x2768], R246 ;  /* 0x002768f601007387 */ /* 0x0003e80000100800 */
[----:B------:R-:W3:Y:S04]  /*42010*/  LDL.LU R244, [R1+0x30] ;  /* 0x0000300001f47983 */ /* 0x000ee80000300800 */
[----:B------:R-:W3:Y:S09]  /*42020*/  LDL.LU R245, [R1+0x34] ;  /* 0x0000340001f57983 */ /* 0x000ef20000300800 */
[----:B------:R-:W-:Y:S01]  /*42030*/  IMAD.MOV.U32 R45, RZ, RZ, R242 ;  /* 0x000000ffff2d7224 */ /* 0x000fe200078e00f2 */
[----:B------:R-:W-:Y:S01]  /*42040*/  MOV R44, R243 ;  /* 0x000000f3002c7202 */ /* 0x000fe20000000f00 */
[----:B------:R-:W-:Y:S01]  /*42050*/  IMAD.MOV.U32 R57, RZ, RZ, R241 ;  /* 0x000000ffff397224 */ /* 0x000fe200078e00f1 */
[----:B------:R-:W-:Y:S01]  /*42060*/  MOV R56, R240 ;  /* 0x000000f000387202 */ /* 0x000fe20000000f00 */
[----:B------:R-:W4:Y:S04]  /*42070*/  LDL.LU.64 R242, [R1+0x27a8] ;  /* 0x0027a80001f27983 */ /* 0x000f280000300a00 */
[----:B------:R-:W4:Y:S01]  /*42080*/  LDL.LU.64 R240, [R1+0x27a0] ;  /* 0x0027a00001f07983 */ /* 0x000f220000300a00 */
[----:B-1----:R-:W-:-:S02]  /*42090*/  IMAD.MOV.U32 R246, RZ, RZ, R252 ;  /* 0x000000fffff67224 */ /* 0x002fc400078e00fc */
[----:B------:R-:W-:Y:S01]  /*420a0*/  IMAD.MOV.U32 R247, RZ, RZ, R2 ;  /* 0x000000fffff77224 */ /* 0x000fe200078e0002 */
[----:B------:R-:W-:Y:S01]  /*420b0*/  HMMA.1688.F32.TF32 R28, R28, R248, R232 ;  /* 0x000000f81c1c723c */ /* 0x000fe200000810e8 */
[----:B------:R-:W-:Y:S04]  /*420c0*/  LDS R232, [R3+0x4200] ;  /* 0x0042000003e87984 */ /* 0x000fe80000000800 */
[----:B------:R-:W-:Y:S04]  /*420d0*/  LDS R234, [R3+0x6200] ;  /* 0x0062000003ea7984 */ /* 0x000fe80000000800 */
[----:B------:R-:W-:Y:S04]  /*420e0*/  LDS R233, [R0+0x4200] ;  /* 0x0042000000e97984 */ /* 0x000fe80000000800 */
[----:B------:R-:W1:Y:S04]  /*420f0*/  LDS R235, [R0+0x6200] ;  /* 0x0062000000eb7984 */ /* 0x000e680000000800 */
[----:B------:R-:W-:Y:S04]  /*42100*/  STL [R1+0x2784], R44 ;  /* 0x0027842c01007387 */ /* 0x000fe80000100800 */
[----:B------:R-:W-:Y:S04]  /*42110*/  STL [R1+0x2780], R45 ;  /* 0x0027802d01007387 */ /* 0x000fe80000100800 */
[----:B------:R1:W-:Y:S04]  /*42120*/  STL [R1+0x277c], R57 ;  /* 0x00277c3901007387 */ /* 0x0003e80000100800 */
[----:B------:R1:W-:Y:S01]  /*42130*/  STL [R1+0x2778], R56 ;  /* 0x0027783801007387 */ /* 0x0003e20000100800 */
[C---:B--2---:R-:W-:Y:S08]  /*42140*/  HMMA.1688.F32.TF32 R148, R228.reuse, R38, R148 ;  /* 0x00000026e494723c */ /* 0x044ff00000081094 */
[----:B---3--:R-:W-:Y:S11]  /*42150*/  HMMA.1688.F32.TF32 R244, R228, R42, R244 ;  /* 0x0000002ae4f4723c */ /* 0x008ff600000810f4 */
[----:B------:R-:W-:Y:S05]  /*42160*/  @!UPT UIADD3 URZ, URZ, URZ, URZ ;  /* 0x0000003f3f3ff290 */ /* 0x000fea000fffe03f */
[----:B------:R-:W-:Y:S01]  /*42170*/  IMAD.MOV.U32 R41, RZ, RZ, R148 ;  /* 0x000000ffff297224 */ /* 0x000fe200078e0094 */
[----:B------:R-:W-:-:S07]  /*42180*/  MOV R40, R149 ;  /* 0x0000009500287202 */ /* 0x000fce0000000f00 */
[----:B------:R-:W-:Y:S02]  /*42190*/  IMAD.MOV.U32 R48, RZ, RZ, R244 ;  /* 0x000000ffff307224 */ /* 0x000fe400078e00f4 */
[----:B------:R-:W-:Y:S02]  /*421a0*/  IMAD.MOV.U32 R49, RZ, RZ, R245 ;  /* 0x000000ffff317224 */ /* 0x000fe400078e00f5 */
[----:B------:R-:W-:Y:S02]  /*421b0*/  IMAD.MOV.U32 R244, RZ, RZ, R150 ;  /* 0x000000fffff47224 */ /* 0x000fe400078e0096 */
[----:B------:R-:W-:Y:S02]  /*421c0*/  IMAD.MOV.U32 R245, RZ, RZ, R151 ;  /* 0x000000fffff57224 */ /* 0x000fe400078e0097 */
[----:B----4-:R-:W-:Y:S11]  /*421d0*/  HMMA.1688.F32.TF32 R148, R228, R250, R240 ;  /* 0x000000fae494723c */ /* 0x010ff600000810f0 */
[----:B------:R-:W-:Y:S11]  /*421e0*/  @!UPT UIADD3 URZ, URZ, URZ, URZ ;  /* 0x0000003f3f3ff290 */ /* 0x000ff6000fffe03f */
[----:B------:R-:W-:Y:S02]  /*421f0*/  @!UPT UIADD3 URZ, URZ, URZ, URZ ;  /* 0x0000003f3f3ff290 */ /* 0x000fe4000fffe03f */
[----:B------:R-:W-:Y:S01]  /*42200*/  MOV R243, R148 ;  /* 0x0000009400f37202 */ /* 0x000fe20000000f00 */
[----:B------:R-:W-:Y:S01]  /*42210*/  IMAD.MOV.U32 R242, RZ, RZ, R149 ;  /* 0x000000fffff27224 */ /* 0x000fe200078e0095 */
[----:B------:R-:W-:Y:S01]  /*42220*/  MOV R240, R151 ;  /* 0x0000009700f07202 */ /* 0x000fe20000000f00 */
[----:B------:R-:W-:Y:S02]  /*42230*/  IMAD.MOV.U32 R241, RZ, RZ, R150 ;  /* 0x000000fffff17224 */ /* 0x000fe400078e0096 */
[----:B-1----:R-:W-:Y:S01]  /*42240*/  HMMA.1688.F32.TF32 R148, R232, R58, R236 ;  /* 0x0000003ae894723c */ /* 0x002fe200000810ec */
[----:B------:R-:W-:Y:S01]  /*42250*/  MOV R61, R246 ;  /* 0x000000f6003d7202 */ /* 0x000fe20000000f00 */
[----:B------:R-:W-:-:S06]  /*42260*/  IMAD.MOV.U32 R60, RZ, RZ, R247 ;  /* 0x000000ffff3c7224 */ /* 0x000fcc00078e00f7 */
[C---:B------:R-:W-:Y:S11]  /*42270*/  HMMA.1688.F32.TF32 R228, R232.reuse, R42, R184 ;  /* 0x0000002ae8e4723c */ /* 0x040ff600000810b8 */
[----:B------:R-:W-:Y:S05]  /*42280*/  @!UPT UIADD3 URZ, URZ, URZ, URZ ;  /* 0x0000003f3f3ff290 */ /* 0x000fea000fffe03f */
[----:B------:R-:W-:Y:S01]  /*42290*/  IMAD.MOV.U32 R247, RZ, RZ, R148 ;  /* 0x000000fffff77224 */ /* 0x000fe200078e0094 */
[----:B------:R-:W-:Y:S01]  /*422a0*/  MOV R52, R150 ;  /* 0x0000009600347202 */ /* 0x000fe20000000f00 */
[----:B------:R-:W-:Y:S02]  /*422b0*/  IMAD.MOV.U32 R246, RZ, RZ, R149 ;  /* 0x000000fffff67224 */ /* 0x000fe400078e0095 */
[----:B------:R-:W-:Y:S02]  /*422c0*/  IMAD.MOV.U32 R53, RZ, RZ, R151 ;  /* 0x000000ffff357224 */ /* 0x000fe400078e0097 */
[----:B------:R-:W-:Y:S08]  /*422d0*/  HMMA.1688.F32.TF32 R148, R232, R54, R168 ;  /* 0x00000036e894723c */ /* 0x000ff000000810a8 */
[----:B------:R-:W-:Y:S01]  /*422e0*/  HMMA.1688.F32.TF32 R184, R152, R58, R8 ;  /* 0x0000003a98b8723c */ /* 0x000fe20000081008 */
[----:B------:R-:W-:Y:S04]  /*422f0*/  LDS R8, [R3+0x4400] ;  /* 0x0044000003087984 */ /* 0x000fe80000000800 */
[----:B------:R-:W-:Y:S04]  /*42300*/  LDS R10, [R3+0x6400] ;  /* 0x00640000030a7984 */ /* 0x000fe80000000800 */
[----:B------:R-:W-:Y:S04]  /*42310*/  LDS R9, [R0+0x4400] ;  /* 0x0044000000097984 */ /* 0x000fe80000000800 */
[----:B------:R-:W1:Y:S01]  /*42320*/  LDS R11, [R0+0x6400] ;  /* 0x00640000000b7984 */ /* 0x000e620000000800 */
[----:B------:R-:W-:Y:S02]  /*42330*/  HMMA.1688.F32.TF32 R236, R232, R46, R180 ;  /* 0x0000002ee8ec723c */ /* 0x000fe400000810b4 */
[----:B------:R-:W-:Y:S01]  /*42340*/  IMAD.MOV.U32 R57, RZ, RZ, R148 ;  /* 0x000000ffff397224 */ /* 0x000fe200078e0094 */
[----:B------:R-:W-:Y:S01]  /*42350*/  MOV R56, R149 ;  /* 0x0000009500387202 */ /* 0x000fe20000000f00 */
[----:B------:R-:W-:-:S02]  /*42360*/  IMAD.MOV.U32 R37, RZ, RZ, R150 ;  /* 0x000000ffff257224 */ /* 0x000fc400078e0096 */
[----:B------:R-:W-:Y:S02]  /*42370*/  IMAD.MOV.U32 R36, RZ, RZ, R151 ;  /* 0x000000ffff247224 */ /* 0x000fe400078e0097 */
[----:B------:R-:W-:Y:S01]  /*42380*/  HMMA.1688.F32.TF32 R148, R232, R62, R172 ;  /* 0x0000003ee894723c */ /* 0x000fe200000810ac */
[----:B------:R-:W-:Y:S04]  /*42390*/  STL [R1+0x2794], R60 ;  /* 0x0027943c01007387 */ /* 0x000fe80000100800 */
[----:B------:R-:W-:Y:S04]  /*423a0*/  STL [R1+0x2790], R61 ;  /* 0x0027903d01007387 */ /* 0x000fe80000100800 */
[----:B------:R2:W-:Y:S04]  /*423b0*/  STL [R1+0x278c], R49 ;  /* 0x00278c3101007387 */ /* 0x0005e80000100800 */
[----:B------:R3:W-:Y:S04]  /*423c0*/  STL [R1+0x2788], R48 ;  /* 0x0027883001007387 */ /* 0x0007e80000100800 */
[----:B------:R-:W-:Y:S04]  /*423d0*/  STL [R1+0x279c], R40 ;  /* 0x00279c2801007387 */ /* 0x000fe80000100800 */
[----:B------:R-:W-:Y:S04]  /*423e0*/  STL [R1+0x2798], R41 ;  /* 0x0027982901007387 */ /* 0x000fe80000100800 */
[----:B------:R-:W-:Y:S01]  /*423f0*/  STL [R1+0x26a8], R236 ;  /* 0x0026a8ec01007387 */ /* 0x000fe20000100800 */
[----:B--2---:R-:W-:Y:S01]  /*42400*/  MOV R49, R148 ;  /* 0x0000009400317202 */ /* 0x004fe20000000f00 */
[----:B---3--:R-:W-:Y:S01]  /*42410*/  IMAD.MOV.U32 R48, RZ, RZ, R149 ;  /* 0x000000ffff307224 */ /* 0x008fe200078e0095 */
[----:B------:R-:W-:Y:S01]  /*42420*/  MOV R45, R151 ;  /* 0x00000097002d7202 */ /* 0x000fe20000000f00 */
[----:B------:R-:W-:Y:S01]  /*42430*/  STL [R1+0x26a4], R237 ;  /* 0x0026a4ed01007387 */ /* 0x000fe20000100800 */
[----:B------:R-:W-:-:S02]  /*42440*/  IMAD.MOV.U32 R44, RZ, RZ, R150 ;  /* 0x000000ffff2c7224 */ /* 0x000fc400078e0096 */
[----:B------:R-:W-:Y:S01]  /*42450*/  HMMA.1688.F32.TF32 R148, R232, R50, R176 ;  /* 0x00000032e894723c */ /* 0x000fe200000810b0 */
[----:B------:R-:W-:Y:S04]  /*42460*/  STL [R1+0x26a0], R238 ;  /* 0x0026a0ee01007387 */ /* 0x000fe80000100800 */
[----:B------:R1:W-:Y:S03]  /*42470*/  STL [R1+0x269c], R239 ;  /* 0x00269cef01007387 */ /* 0x0003e60000100800 */
[----:B------:R-:W-:Y:S08]  /*42480*/  HMMA.1688.F32.TF32 R176, R152, R62, R16 ;  /* 0x0000003e98b0723c */ /* 0x000ff00000081010 */
[C---:B-1----:R-:W-:Y:S08]  /*42490*/  HMMA.1688.F32.TF32 R236, R8.reuse, R58, R224 ;  /* 0x0000003a08ec723c */ /* 0x042ff000000810e0 */
[----:B------:R-:W-:Y:S01]  /*424a0*/  HMMA.1688.F32.TF32 R16, R8, R54, R220 ;  /* 0x000000360810723c */ /* 0x000fe200000810dc */
[----:B------:R-:W-:Y:S04]  /*424b0*/  STL [R1+0x26b4], R228 ;  /* 0x0026b4e401007387 */ /* 0x000fe80000100800 */
[----:B------:R-:W-:Y:S04]  /*424c0*/  STL [R1+0x26b0], R229 ;  /* 0x0026b0e501007387 */ /* 0x000fe80000100800 */
[----:B------:R-:W-:Y:S04]  /*424d0*/  STL [R1+0x26ac], R230 ;  /* 0x0026ace601007387 */ /* 0x000fe80000100800 */
[----:B------:R1:W-:Y:S03]  /*424e0*/  STL [R1+0x2698], R231 ;  /* 0x002698e701007387 */ /* 0x0003e60000100800 */
[----:B------:R-:W-:Y:S01]  /*424f0*/  MOV R226, R237 ;  /* 0x000000ed00e27202 */ /* 0x000fe20000000f00 */
[----:B------:R-:W-:-:S02]  /*42500*/  IMAD.MOV.U32 R225, RZ, RZ, R238 ;  /* 0x000000ffffe17224 */ /* 0x000fc400078e00ee */
[----:B------:R-:W-:-:S05]  /*42510*/  IMAD.MOV.U32 R224, RZ, RZ, R239 ;  /* 0x000000ffffe07224 */ /* 0x000fca00078e00ef */
[----:B------:R-:W-:Y:S01]  /*42520*/  MOV R237, R16 ;  /* 0x0000001000ed7202 */ /* 0x000fe20000000f00 */
[----:B------:R-:W-:Y:S01]  /*42530*/  IMAD.MOV.U32 R238, RZ, RZ, R17 ;  /* 0x000000ffffee7224 */ /* 0x000fe200078e0011 */
[----:B-1----:R-:W-:Y:S01]  /*42540*/  MOV R231, R19 ;  /* 0x0000001300e77202 */ /* 0x002fe20000000f00 */
[----:B------:R-:W-:Y:S02]  /*42550*/  IMAD.MOV.U32 R239, RZ, RZ, R18 ;  /* 0x000000ffffef7224 */ /* 0x000fe400078e0012 */
[----:B------:R-:W-:Y:S01]  /*42560*/  HMMA.1688.F32.TF32 R16, R8, R62, R68 ;  /* 0x0000003e0810723c */ /* 0x000fe20000081044 */
[----:B------:R-:W-:-:S07]  /*42570*/  IMAD.MOV.U32 R227, RZ, RZ, R236 ;  /* 0x000000ffffe37224 */ /* 0x000fce00078e00ec */
[----:B------:R-:W-:Y:S01]  /*42580*/  HMMA.1688.F32.TF32 R180, R152, R54, R12 ;  /* 0x0000003698b4723c */ /* 0x000fe2000008100c */
[----:B------:R-:W-:Y:S04]  /*42590*/  LDS R12, [R3+0x4500] ;  /* 0x00450000030c7984 */ /* 0x000fe80000000800 */
[----:B------:R-:W-:Y:S04]  /*425a0*/  LDS R14, [R3+0x6500] ;  /* 0x00650000030e7984 */ /* 0x000fe80000000800 */
[----:B------:R-:W-:Y:S04]  /*425b0*/  LDS R13, [R0+0x4500] ;  /* 0x00450000000d7984 */ /* 0x000fe80000000800 */
[----:B------:R-:W1:Y:S03]  /*425c0*/  LDS R15, [R0+0x6500] ;  /* 0x00650000000f7984 */ /* 0x000e660000000800 */
[----:B------:R-:W-:Y:S01]  /*425d0*/  IMAD.MOV.U32 R228, RZ, RZ, R16 ;  /* 0x000000ffffe47224 */ /* 0x000fe200078e0010 */
[----:B------:R-:W-:Y:S01]  /*425e0*/  MOV R230, R18 ;  /* 0x0000001200e67202 */ /* 0x000fe20000000f00 */
[----:B------:R-:W-:-:S02]  /*425f0*/  IMAD.MOV.U32 R229, RZ, RZ, R17 ;  /* 0x000000ffffe57224 */ /* 0x000fc400078e0011 */
[----:B------:R-:W-:Y:S02]  /*42600*/  IMAD.MOV.U32 R236, RZ, RZ, R19 ;  /* 0x000000ffffec7224 */ /* 0x000fe400078e0013 */
[----:B------:R-:W-:Y:S08]  /*42610*/  HMMA.1688.F32.TF32 R16, R8, R50, R156 ;  /* 0x000000320810723c */ /* 0x000ff0000008109c */
[C---:B------:R-:W-:Y:S08]  /*42620*/  HMMA.1688.F32.TF32 R168, R152.reuse, R46, R24 ;  /* 0x0000002e98a8723c */ /* 0x040ff00000081018 */
[----:B------:R-:W-:Y:S08]  /*42630*/  HMMA.1688.F32.TF32 R172, R152, R50, R20 ;  /* 0x0000003298ac723c */ /* 0x000ff00000081014 */
[----:B------:R-:W-:Y:S01]  /*42640*/  HMMA.1688.F32.TF32 R188, R232, R38, R188 ;  /* 0x00000026e8bc723c */ /* 0x000fe200000810bc */
[----:B------:R-:W-:Y:S04]  /*42650*/  STL.64 [R1+0x200], R16 ;  /* 0x0002001001007387 */ /* 0x000fe80000100a00 */
[----:B------:R2:W-:Y:S03]  /*42660*/  STL.64 [R1+0x208], R18 ;  /* 0x0002081201007387 */ /* 0x0005e60000100a00 */
[----:B------:R-:W-:Y:S08]  /*42670*/  HMMA.1688.F32.TF32 R24, R8, R46, R72 ;  /* 0x0000002e0818723c */ /* 0x000ff00000081048 */
[----:B------:R-:W-:Y:S01]  /*42680*/  HMMA.1688.F32.TF32 R192, R232, R250, R192 ;  /* 0x000000fae8c0723c */ /* 0x000fe200000810c0 */
[----:B------:R-:W-:Y:S04]  /*42690*/  LDS R232, [R3+0x4600] ;  /* 0x0046000003e87984 */ /* 0x000fe80000000800 */
[----:B------:R-:W-:Y:S03]  /*426a0*/  LDS R234, [R3+0x6600] ;  /* 0x0066000003ea7984 */ /* 0x000fe60000000800 */
[C---:B------:R-:W-:Y:S01]  /*426b0*/  HMMA.1688.F32.TF32 R20, R8.reuse, R42, R200 ;  /* 0x0000002a0814723c */ /* 0x040fe200000810c8 */
[----:B------:R-:W-:Y:S04]  /*426c0*/  LDS R233, [R0+0x4600] ;  /* 0x0046000000e97984 */ /* 0x000fe80000000800 */
[----:B------:R-:W3:Y:S03]  /*426d0*/  LDS R235, [R0+0x6600] ;  /* 0x0066000000eb7984 */ /* 0x000ee60000000800 */
[C---:B--2---:R-:W-:Y:S01]  /*426e0*/  HMMA.1688.F32.TF32 R16, R8.reuse, R38, R76 ;  /* 0x000000260810723c */ /* 0x044fe2000008104c */
[----:B------:R-:W-:Y:S01]  /*426f0*/  IMAD.MOV.U32 R40, RZ, RZ, R148 ;  /* 0x000000ffff287224 */ /* 0x000fe200078e0094 */
[----:B------:R-:W-:Y:S01]  /*42700*/  MOV R60, R150 ;  /* 0x00000096003c7202 */ /* 0x000fe20000000f00 */
[----:B------:R-:W-:Y:S01]  /*42710*/  IMAD.MOV.U32 R41, RZ, RZ, R149 ;  /* 0x000000ffff297224 */ /* 0x000fe200078e0095 */
[----:B------:R-:W-:Y:S04]  /*42720*/  LDS R156, [R3+0x8300] ;  /* 0x00830000039c7984 */ /* 0x000fe80000000800 */
[----:B------:R-:W-:Y:S01]  /*42730*/  HMMA.1688.F32.TF32 R8, R8, R250, R204 ;  /* 0x000000fa0808723c */ /* 0x000fe200000810cc */
[----:B------:R-:W-:Y:S04]  /*42740*/  STL.64 [R1+0x1f0], R24 ;  /* 0x0001f01801007387 */ /* 0x000fe80000100a00 */
[----:B------:R-:W-:Y:S04]  /*42750*/  STL.64 [R1+0x1f8], R26 ;  /* 0x0001f81a01007387 */ /* 0x000fe80000100a00 */
[----:B------:R-:W-:Y:S04]  /*42760*/  STL.64 [R1+0x1e0], R20 ;  /* 0x0001e01401007387 */ /* 0x000fe80000100a00 */
[----:B------:R1:W-:Y:S04]  /*42770*/  STL.64 [R1+0x1e8], R22 ;  /* 0x0001e81601007387 */ /* 0x0003e80000100a00 */
[----:B------:R-:W-:Y:S04]  /*42780*/  STL.64 [R1+0x1d0], R16 ;  /* 0x0001d01001007387 */ /* 0x000fe80000100a00 */
[----:B------:R2:W-:Y:S01]  /*42790*/  STL.64 [R1+0x1d8], R18 ;  /* 0x0001d81201007387 */ /* 0x0005e20000100a00 */
[C---:B-1----:R-:W-:Y:S03]  /*427a0*/  HMMA.1688.F32.TF32 R20, R12.reuse, R58, R80 ;  /* 0x0000003a0c14723c */ /* 0x042fe60000081050 */
[----:B------:R-:W-:Y:S04]  /*427b0*/  STL.64 [R1+0x60], R8 ;  /* 0x0000600801007387 */ /* 0x000fe80000100a00 */
[----:B------:R1:W-:Y:S01]  /*427c0*/  STL.64 [R1+0x68], R10 ;  /* 0x0000680a01007387 */ /* 0x0003e20000100a00 */
[----:B--2---:R-:W-:Y:S01]  /*427d0*/  HMMA.1688.F32.TF32 R16, R12, R54, R208 ;  /* 0x000000360c10723c */ /* 0x004fe200000810d0 */
[----:B------:R-:W-:-:S02]  /*427e0*/  IMAD.MOV.U32 R61, RZ, RZ, R151 ;  /* 0x000000ffff3d7224 */ /* 0x000fc400078e0097 */
[----:B------:R-:W-:Y:S04]  /*427f0*/  LDS R158, [R3+0xa300] ;  /* 0x00a30000039e7984 */ /* 0x000fe80000000800 */
[----:B------:R-:W-:Y:S01]  /*42800*/  LDS R157, [R0+0x8300] ;  /* 0x00830000009d7984 */ /* 0x000fe20000000800 */
[C---:B-1----:R-:W-:Y:S03]  /*42810*/  HMMA.1688.F32.TF32 R8, R12.reuse, R62, R84 ;  /* 0x0000003e0c08723c */ /* 0x042fe60000081054 */
[----:B------:R-:W-:Y:S04]  /*42820*/  LDS R159, [R0+0xa300] ;  /* 0x00a30000009f7984 */ /* 0x000fe80000000800 */
[----:B------:R-:W-:Y:S04]  /*42830*/  STL.64 [R1+0x50], R20 ;  /* 0x0000501401007387 */ /* 0x000fe80000100a00 */
[----:B------:R1:W-:Y:S04]  /*42840*/  STL.64 [R1+0x58], R22 ;  /* 0x0000581601007387 */ /* 0x0003e80000100a00 */
[----:B------:R-:W-:Y:S04]  /*42850*/  STL.64 [R1+0x1b0], R16 ;  /* 0x0001b01001007387 */ /* 0x000fe80000100a00 */
[----:B------:R2:W-:Y:S01]  /*42860*/  STL.64 [R1+0x1b8], R18 ;  /* 0x0001b81201007387 */ /* 0x0005e20000100a00 */
[C---:B-1----:R-:W-:Y:S03]  /*42870*/  HMMA.1688.F32.TF32 R20, R12.reuse, R50, R212 ;  /* 0x000000320c14723c */ /* 0x042fe600000810d4 */
[----:B------:R-:W-:Y:S04]  /*42880*/  STL.64 [R1+0x1a0], R8 ;  /* 0x0001a00801007387 */ /* 0x000fe80000100a00 */
[----:B------:R1:W-:Y:S01]  /*42890*/  STL.64 [R1+0x1a8], R10 ;  /* 0x0001a80a01007387 */ /* 0x0003e20000100a00 */
[----:B--2---:R-:W-:Y:S08]  /*428a0*/  HMMA.1688.F32.TF32 R16, R12, R46, R88 ;  /* 0x0000002e0c10723c */ /* 0x004ff00000081058 */
[C---:B------:R-:W-:Y:S08]  /*428b0*/  HMMA.1688.F32.TF32 R144, R152.reuse, R42, R144 ;  /* 0x0000002a9890723c */ /* 0x040ff00000081090 */
[----:B------:R-:W-:Y:S08]  /*428c0*/  HMMA.1688.F32.TF32 R148, R152, R38, R32 ;  /* 0x000000269894723c */ /* 0x000ff00000081020 */
[C---:B-1----:R-:W-:Y:S01]  /*428d0*/  HMMA.1688.F32.TF32 R8, R12.reuse, R42, R92 ;  /* 0x0000002a0c08723c */ /* 0x042fe2000008105c */
[----:B------:R-:W-:Y:S04]  /*428e0*/  STL.64 [R1+0x190], R20 ;  /* 0x0001901401007387 */ /* 0x000fe80000100a00 */
[----:B------:R1:W-:Y:S04]  /*428f0*/  STL.64 [R1+0x198], R22 ;  /* 0x0001981601007387 */ /* 0x0003e80000100a00 */
[----:B------:R-:W-:Y:S04]  /*42900*/  STL.64 [R1+0x180], R16 ;  /* 0x0001801001007387 */ /* 0x000fe80000100a00 */
[----:B------:R-:W-:Y:S01]  /*42910*/  STL.64 [R1+0x188], R18 ;  /* 0x0001881201007387 */ /* 0x000fe20000100a00 */
[----:B-1----:R-:W-:Y:S01]  /*42920*/  HMMA.1688.F32.TF32 R20, R12, R38, R196 ;  /* 0x000000260c14723c */ /* 0x002fe200000810c4 */
[----:B------:R-:W-:-:S02]  /*42930*/  IMAD.MOV.U32 R86, RZ, RZ, R244 ;  /* 0x000000ffff567224 */ /* 0x000fc400078e00f4 */
[----:B------:R-:W-:Y:S06]  /*42940*/  LDS R88, [R3+0x8100] ;  /* 0x0081000003587984 */ /* 0x000fec0000000800 */
[----:B------:R1:W-:Y:S01]  /*42950*/  STL.64 [R1+0x170], R8 ;  /* 0x0001700801007387 */ /* 0x0003e20000100a00 */
[----:B------:R-:W-:Y:S01]  /*42960*/  IMAD.MOV.U32 R252, RZ, RZ, R10 ;  /* 0x000000fffffc7224 */ /* 0x000fe200078e000a */
[----:B------:R-:W-:Y:S01]  /*42970*/  MOV R2, R11 ;  /* 0x0000000b00027202 */ /* 0x000fe20000000f00 */
[----:B------:R-:W-:Y:S01]  /*42980*/  IMAD.MOV.U32 R87, RZ, RZ, R245 ;  /* 0x000000ffff577224 */ /* 0x000fe200078e00f5 */
[----:B------:R-:W-:Y:S04]  /*42990*/  LDS R90, [R3+0xa100] ;  /* 0x00a10000035a7984 */ /* 0x000fe80000000800 */
[----:B------:R-:W-:Y:S01]  /*429a0*/  LDS R89, [R0+0x8100] ;  /* 0x0081000000597984 */ /* 0x000fe20000000800 */
[----:B-1----:R-:W-:Y:S03]  /*429b0*/  HMMA.1688.F32.TF32 R8, R12, R250, R100 ;  /* 0x000000fa0c08723c */ /* 0x002fe60000081064 */
[----:B------:R-:W-:Y:S04]  /*429c0*/  STL [R1+0x2694], R2 ;  /* 0x0026940201007387 */ /* 0x000fe80000100800 */
[----:B------:R-:W-:Y:S01]  /*429d0*/  STL [R1+0x2690], R252 ;  /* 0x002690fc01007387 */ /* 0x000fe20000100800 */
[C---:B---3--:R-:W-:Y:S03]  /*429e0*/  HMMA.1688.F32.TF32 R16, R232.reuse, R58, R104 ;  /* 0x0000003ae810723c */ /* 0x048fe60000081068 */
[----:B------:R-:W-:Y:S04]  /*429f0*/  STL.64 [R1+0x160], R20 ;  /* 0x0001601401007387 */ /* 0x000fe80000100a00 */
[----:B------:R-:W-:Y:S01]  /*42a00*/  STL.64 [R1+0x168], R22 ;  /* 0x0001681601007387 */ /* 0x000fe20000100a00 */
[C---:B------:R-:W-:Y:S03]  /*42a10*/  HMMA.1688.F32.TF32 R12, R232.reuse, R54, R108 ;  /* 0x00000036e80c723c */ /* 0x040fe6000008106c */
[----:B------:R-:W-:Y:S04]  /*42a20*/  LDS R91, [R0+0xa100] ;  /* 0x00a10000005b7984 */ /* 0x000fe80000000800 */
[----:B------:R-:W-:Y:S04]  /*42a30*/  STL.64 [R1+0x150], R8 ;  /* 0x0001500801007387 */ /* 0x000fe80000100a00 */
[----:B------:R1:W-:Y:S02]  /*42a40*/  STL.64 [R1+0x158], R10 ;  /* 0x0001580a01007387 */ /* 0x0003e40000100a00 */
[----:B-1----:R-:W-:Y:S02]  /*42a50*/  HMMA.1688.F32.TF32 R8, R232, R62, R112 ;  /* 0x0000003ee808723c */ /* 0x002fe40000081070 */
[----:B------:R-:W-:Y:S04]  /*42a60*/  STL.64 [R1+0x140], R16 ;  /* 0x0001401001007387 */ /* 0x000fe80000100a00 */
[----:B------:R1:W-:Y:S02]  /*42a70*/  STL.64 [R1+0x148], R18 ;  /* 0x0001481201007387 */ /* 0x0003e40000100a00 */
[----:B------:R-:W-:Y:S02]  /*42a80*/  HMMA.1688.F32.TF32 R152, R152, R250, R4 ;  /* 0x000000fa9898723c */ /* 0x000fe40000081004 */
[----:B------:R-:W-:Y:S04]  /*42a90*/  LDS R4, [R3+0x4700] ;  /* 0x0047000003047984 */ /* 0x000fe80000000800 */
[----:B------:R-:W-:Y:S04]  /*42aa0*/  LDS R6, [R3+0x6700] ;  /* 0x0067000003067984 */ /* 0x000fe80000000800 */
[----:B------:R-:W-:Y:S04]  /*42ab0*/  LDS R5, [R0+0x4700] ;  /* 0x0047000000057984 */ /* 0x000fe80000000800 */
[----:B------:R-:W2:Y:S01]  /*42ac0*/  LDS R7, [R0+0x6700] ;  /* 0x0067000000077984 */ /* 0x000ea20000000800 */
[C---:B-1----:R-:W-:Y:S03]  /*42ad0*/  HMMA.1688.F32.TF32 R16, R232.reuse, R50, R116 ;  /* 0x00000032e810723c */ /* 0x042fe60000081074 */
[----:B------:R-:W-:Y:S04]  /*42ae0*/  STL.64 [R1+0x130], R12 ;  /* 0x0001300c01007387 */ /* 0x000fe80000100a00 */
[----:B------:R1:W-:Y:S04]  /*42af0*/  STL.64 [R1+0x138], R14 ;  /* 0x0001380e01007387 */ /* 0x0003e80000100a00 */
[----:B------:R-:W-:Y:S04]  /*42b00*/  STL.64 [R1+0x120], R8 ;  /* 0x0001200801007387 */ /* 0x000fe80000100a00 */
[----:B------:R3:W-:Y:S01]  /*42b10*/  STL.64 [R1+0x128], R10 ;  /* 0x0001280a01007387 */ /* 0x0007e20000100a00 */
[----:B-1----:R-:W-:Y:S01]  /*42b20*/  HMMA.1688.F32.TF32 R12, R232, R46, R120 ;  /* 0x0000002ee80c723c */ /* 0x002fe20000081078 */
[----:B------:R-:W-:Y:S01]  /*42b30*/  MOV R104, R40 ;  /* 0x0000002800687202 */ /* 0x000fe20000000f00 */
[----:B------:R-:W-:-:S02]  /*42b40*/  IMAD.MOV.U32 R105, RZ, RZ, R41 ;  /* 0x000000ffff697224 */ /* 0x000fc400078e0029 */
[----:B------:R-:W-:-:S04]  /*42b50*/  IMAD.MOV.U32 R106, RZ, RZ, R60 ;  /* 0x000000ffff6a7224 */ /* 0x000fc800078e003c */
[----:B---3--:R-:W-:Y:S01]  /*42b60*/  HMMA.1688.F32.TF32 R8, R232, R42, R124 ;  /* 0x0000002ae808723c */ /* 0x008fe2000008107c */
[----:B------:R-:W-:Y:S04]  /*42b70*/  STL.64 [R1+0x110], R16 ;  /* 0x0001101001007387 */ /* 0x000fe80000100a00 */
[----:B------:R1:W-:Y:S01]  /*42b80*/  STL.64 [R1+0x118], R18 ;  /* 0x0001181201007387 */ /* 0x0003e20000100a00 */
[----:B------:R-:W-:Y:S01]  /*42b90*/  MOV R107, R61 ;  /* 0x0000003d006b7202 */ /* 0x000fe20000000f00 */
[----:B------:R-:W-:Y:S01]  /*42ba0*/  IMAD.MOV.U32 R100, RZ, RZ, R49 ;  /* 0x000000ffff647224 */ /* 0x000fe200078e0031 */
[----:B------:R-:W-:Y:S01]  /*42bb0*/  MOV R102, R44 ;  /* 0x0000002c00667202 */ /* 0x000fe20000000f00 */
[----:B------:R-:W-:Y:S02]  /*42bc0*/  IMAD.MOV.U32 R101, RZ, RZ, R48 ;  /* 0x000000ffff657224 */ /* 0x000fe400078e0030 */
[----:B------:R-:W-:Y:S01]  /*42bd0*/  IMAD.MOV.U32 R103, RZ, RZ, R45 ;  /* 0x000000ffff677224 */ /* 0x000fe200078e002d */
[----:B--2---:R-:W-:Y:S01]  /*42be0*/  HMMA.1688.F32.TF32 R196, R4, R58, R140 ;  /* 0x0000003a04c4723c */ /* 0x004fe2000008108c */
[----:B------:R-:W-:Y:S01]  /*42bf0*/  IMAD.MOV.U32 R108, RZ, RZ, R57 ;  /* 0x000000ffff6c7224 */ /* 0x000fe200078e0039 */
[----:B------:R-:W-:Y:S01]  /*42c00*/  MOV R109, R56 ;  /* 0x00000038006d7202 */ /* 0x000fe20000000f00 */
[----:B------:R-:W-:Y:S04]  /*42c10*/  STL.64 [R1+0x100], R12 ;  /* 0x0001000c01007387 */ /* 0x000fe80000100a00 */
[----:B------:R-:W-:Y:S04]  /*42c20*/  STL.64 [R1+0x108], R14 ;  /* 0x0001080e01007387 */ /* 0x000fe80000100a00 */
[----:B------:R2:W-:Y:S01]  /*42c30*/  STL.64 [R1+0xf0], R8 ;  /* 0x0000f00801007387 */ /* 0x0005e20000100a00 */
[----:B------:R-:W-:-:S02]  /*42c40*/  IMAD.MOV.U32 R2, RZ, RZ, R10 ;  /* 0x000000ffff027224 */ /* 0x000fc400078e000a */
[----:B------:R-:W-:Y:S01]  /*42c50*/  IMAD.MOV.U32 R252, RZ, RZ, R11 ;  /* 0x000000fffffc7224 */ /* 0x000fe200078e000b */
[----:B-1----:R-:W1:Y:S01]  /*42c60*/  S2R R19, SR_TID.X ;  /* 0x0000000000137919 */ /* 0x002e620000002100 */
[----:B------:R-:W-:Y:S01]  /*42c70*/  HMMA.1688.F32.TF32 R200, R4, R54, R160 ;  /* 0x0000003604c8723c */ /* 0x000fe200000810a0 */
[----:B------:R-:W-:Y:S01]  /*42c80*/  IMAD.MOV.U32 R110, RZ, RZ, R37 ;  /* 0x000000ffff6e7224 */ /* 0x000fe200078e0025 */
[----:B------:R-:W-:Y:S01]  /*42c90*/  MOV R92, R247 ;  /* 0x000000f7005c7202 */ /* 0x000fe20000000f00 */
[----:B------:R-:W-:Y:S02]  /*42ca0*/  IMAD.MOV.U32 R111, RZ, RZ, R36 ;  /* 0x000000ffff6f7224 */ /* 0x000fe400078e0024 */
[----:B------:R-:W-:Y:S01]  /*42cb0*/  IMAD.MOV.U32 R93, RZ, RZ, R246 ;  /* 0x000000ffff5d7224 */ /* 0x000fe200078e00f6 */
[----:B------:R-:W-:Y:S01]  /*42cc0*/  MOV R95, R53 ;  /* 0x00000035005f7202 */ /* 0x000fe20000000f00 */
[----:B------:R-:W-:Y:S01]  /*42cd0*/  IMAD.MOV.U32 R94, RZ, RZ, R52 ;  /* 0x000000ffff5e7224 */ /* 0x000fe200078e0034 */
[C---:B--2---:R-:W-:Y:S01]  /*42ce0*/  HMMA.1688.F32.TF32 R8, R232.reuse, R38, R128 ;  /* 0x00000026e808723c */ /* 0x044fe20000081080 */
[----:B------:R-:W-:Y:S04]  /*42cf0*/  LDS R120, [R3+0x8200] ;  /* 0x0082000003787984 */ /* 0x000fe80000000800 */
[----:B------:R-:W-:Y:S03]  /*42d00*/  LDS R122, [R3+0xa200] ;  /* 0x00a20000037a7984 */ /* 0x000fe60000000800 */
[----:B------:R-:W-:Y:S01]  /*42d10*/  HMMA.1688.F32.TF32 R232, R232, R250, R136 ;  /* 0x000000fae8e8723c */ /* 0x000fe20000081088 */
[----:B------:R-:W-:Y:S04]  /*42d20*/  LDS R121, [R0+0x8200] ;  /* 0x0082000000797984 */ /* 0x000fe80000000800 */
[----:B------:R-:W-:Y:S03]  /*42d30*/  LDS R123, [R0+0xa200] ;  /* 0x00a20000007b7984 */ /* 0x000fe60000000800 */
[C---:B------:R-:W-:Y:S01]  /*42d40*/  HMMA.1688.F32.TF32 R204, R4.reuse, R62, R164 ;  /* 0x0000003e04cc723c */ /* 0x040fe200000810a4 */
[----:B------:R-:W-:Y:S01]  /*42d50*/  MOV R114, R241 ;  /* 0x000000f100727202 */ /* 0x000fe20000000f00 */
[----:B------:R-:W-:Y:S01]  /*42d60*/  IMAD.MOV.U32 R115, RZ, RZ, R240 ;  /* 0x000000ffff737224 */ /* 0x000fe200078e00f0 */
[----:B------:R-:W-:Y:S04]  /*42d70*/  LDS R58, [R3+0xa000] ;  /* 0x00a00000033a7984 */ /* 0x000fe80000000800 */
[----:B------:R-:W-:Y:S01]  /*42d80*/  LDS R59, [R0+0xa000] ;  /* 0x00a00000003b7984 */ /* 0x000fe20000000800 */
[C---:B------:R-:W-:Y:S08]  /*42d90*/  HMMA.1688.F32.TF32 R208, R4.reuse, R50, R132 ;  /* 0x0000003204d0723c */ /* 0x040ff00000081084 */
[C---:B------:R-:W-:Y:S01]  /*42da0*/  HMMA.1688.F32.TF32 R212, R4.reuse, R46, R96 ;  /* 0x0000002e04d4723c */ /* 0x040fe20000081060 */
[----:B------:R-:W-:Y:S07]  /*42db0*/  STL.64 [R1+0x2608], R234 ;  /* 0x002608ea01007387 */ /* 0x000fee0000100a00 */
[C---:B------:R-:W-:Y:S01]  /*42dc0*/  HMMA.1688.F32.TF32 R216, R4.reuse, R42, R216 ;  /* 0x0000002a04d8723c */ /* 0x040fe200000810d8 */
[----:B------:R1:W-:Y:S07]  /*42dd0*/  STL.64 [R1+0xe0], R8 ;  /* 0x0000e00801007387 */ /* 0x0003ee0000100a00 */
[C---:B------:R-:W-:Y:S01]  /*42de0*/  HMMA.1688.F32.TF32 R220, R4.reuse, R38, R64 ;  /* 0x0000002604dc723c */ /* 0x040fe20000081040 */
[----:B------:R-:W-:Y:S07]  /*42df0*/  STL.64 [R1+0xe8], R10 ;  /* 0x0000e80a01007387 */ /* 0x000fee0000100a00 */
[----:B------:R-:W-:Y:S01]  /*42e00*/  HMMA.1688.F32.TF32 R248, R4, R250, R28 ;  /* 0x000000fa04f8723c */ /* 0x000fe2000008101c */
[C---:B-1----:R-:W-:Y:S01]  /*42e10*/  LOP3.LUT R8, R19.reuse, 0x7, RZ, 0xc0, !PT ;  /* 0x0000000713087812 */ /* 0x042fe200078ec0ff */
[----:B------:R1:W-:Y:S01]  /*42e20*/  STL.64 [R1+0x2600], R232 ;  /* 0x002600e801007387 */ /* 0x0003e20000100a00 */
[----:B------:R-:W-:-:S03]  /*42e30*/  SHF.L.U32 R9, R19, 0x1, RZ ;  /* 0x0000000113097819 */ /* 0x000fc600000006ff */
[----:B------:R-:W-:Y:S01]  /*42e40*/  STL.64 [R1+0x2618], R198 ;  /* 0x002618c601007387 */ /* 0x000fe20000100a00 */
[----:B------:R-:W-:-:S03]  /*42e50*/  IMAD R8, R8, 0x210, RZ ;  /* 0x0000021008087824 */ /* 0x000fc600078e02ff */
[----:B------:R-:W-:Y:S04]  /*42e60*/  STL.64 [R1+0x2610], R196 ;  /* 0x002610c401007387 */ /* 0x000fe80000100a00 */
[----:B------:R-:W-:Y:S01]  /*42e70*/  STL.64 [R1+0x2628], R202 ;  /* 0x002628ca01007387 */ /* 0x000fe20000100a00 */
[----:B------:R-:W-:-:S03]  /*42e80*/  LOP3.LUT R8, R8, 0x30, R9, 0x78, !PT ;  /* 0x0000003008087812 */ /* 0x000fc600078e7809 */
[----:B------:R-:W-:Y:S04]  /*42e90*/  STL.64 [R1+0x2620], R200 ;  /* 0x002620c801007387 */ /* 0x000fe80000100a00 */
[----:B------:R-:W-:Y:S04]  /*42ea0*/  STL.64 [R1+0x2638], R206 ;  /* 0x002638ce01007387 */ /* 0x000fe80000100a00 */
[----:B------:R-:W-:Y:S01]  /*42eb0*/  STL.64 [R1+0x2630], R204 ;  /* 0x002630cc01007387 */ /* 0x000fe20000100a00 */
[----:B------:R-:W-:-:S03]  /*42ec0*/  LOP3.LUT R8, R8, 0x40, RZ, 0x3c, !PT ;  /* 0x0000004008087812 */ /* 0x000fc600078e3cff */
[----:B------:R-:W-:Y:S01]  /*42ed0*/  STL.64 [R1+0x2648], R210 ;  /* 0x002648d201007387 */ /* 0x000fe20000100a00 */
[----:B------:R-:W-:-:S03]  /*42ee0*/  IMAD.U32 R4, RZ, RZ, UR4 ;  /* 0x00000004ff047e24 */ /* 0x000fc6000f8e00ff */
[----:B------:R-:W-:Y:S04]  /*42ef0*/  STL.64 [R1+0x2640], R208 ;  /* 0x002640d001007387 */ /* 0x000fe80000100a00 */
[----:B------:R-:W-:Y:S04]  /*42f00*/  STL.64 [R1+0x2658], R214 ;  /* 0x002658d601007387 */ /* 0x000fe80000100a00 */
[----:B------:R-:W-:Y:S04]  /*42f10*/  STL.64 [R1+0x2650], R212 ;  /* 0x002650d401007387 */ /* 0x000fe80000100a00 */
[----:B------:R-:W-:Y:S01]  /*42f20*/  STL.64 [R1+0x2668], R218 ;  /* 0x002668da01007387 */ /* 0x000fe20000100a00 */
[----:B------:R-:W-:-:S03]  /*42f30*/  IMAD R12, R4, 0x8000, R8 ;  /* 0x00008000040c7824 */ /* 0x000fc600078e0208 */
[----:B------:R-:W-:Y:S04]  /*42f40*/  STL.64 [R1+0x2660], R216 ;  /* 0x002660d801007387 */ /* 0x000fe80000100a00 */
[----:B------:R-:W-:Y:S04]  /*42f50*/  STL.64 [R1+0x2678], R222 ;  /* 0x002678de01007387 */ /* 0x000fe80000100a00 */
[----:B------:R-:W-:Y:S04]  /*42f60*/  STL.64 [R1+0x2670], R220 ;  /* 0x002670dc01007387 */ /* 0x000fe80000100a00 */
[----:B------:R-:W-:Y:S04]  /*42f70*/  STL.64 [R1+0x2688], R250 ;  /* 0x002688fa01007387 */ /* 0x000fe80000100a00 */
[----:B------:R-:W-:Y:S04]  /*42f80*/  STL.64 [R1+0x2680], R248 ;  /* 0x002680f801007387 */ /* 0x000fe80000100a00 */
[----:B------:R-:W2:Y:S04]  /*42f90*/  LDL.LU R40, [R1+0x279c] ;  /* 0x00279c0001287983 */ /* 0x000ea80000300800 */
[----:B------:R-:W3:Y:S04]  /*42fa0*/  LDL.LU R41, [R1+0x2798] ;  /* 0x0027980001297983 */ /* 0x000ee80000300800 */
[----:B------:R-:W4:Y:S04]  /*42fb0*/  LDL.LU R60, [R1+0x2794] ;  /* 0x00279400013c7983 */ /* 0x000f280000300800 */
[----:B------:R-:W-:Y:S04]  /*42fc0*/  STL [R1+0x394], R12 ;  /* 0x0003940c01007387 */ /* 0x000fe80000100800 */
[----:B------:R-:W4:Y:S04]  /*42fd0*/  LDL.LU R61, [R1+0x2790] ;  /* 0x00279000013d7983 */ /* 0x000f280000300800 */
        /* <DEDUP_REMOVED lines=12> */
[----:B------:R-:W1:Y:S04]  /*430a0*/  LDSM.16.M88.4 R32, [R12+0x142000] ;  /* 0x142000000c20783b */ /* 0x000e680000000200 */
[----:B------:R-:W-:Y:S04]  /*430b0*/  LDSM.16.M88.4 R20, [R12+0x145000] ;  /* 0x145000000c14783b */ /* 0x000fe80000000200 */
[----:B------:R-:W-:Y:S04]  /*430c0*/  LDSM.16.M88.4 R28, [R12+0x143000] ;  /* 0x143000000c1c783b */ /* 0x000fe80000000200 */
[----:B------:R-:W-:Y:S04]  /*430d0*/  LDSM.16.M88.4 R8, [R12+0x140000] ;  /* 0x140000000c08783b */ /* 0x000fe80000000200 */
[----:B------:R-:W-:Y:S04]  /*430e0*/  LDSM.16.M88.4 R4, [R12+0x141000] ;  /* 0x141000000c04783b */ /* 0x000fe80000000200 */
[----:B------:R-:W-:Y:S04]  /*430f0*/  LDSM.16.M88.4 R24, [R12+0x144000] ;  /* 0x144000000c18783b */ /* 0x000fe80000000200 */
[----:B------:R-:W-:Y:S04]  /*43100*/  LDSM.16.M88.4 R16, [R12+0x146000] ;  /* 0x146000000c10783b */ /* 0x000fe80000000200 */
[----:B------:R-:W-:Y:S01]  /*43110*/  LDSM.16.M88.4 R12, [R12+0x147000] ;  /* 0x147000000c0c783b */ /* 0x000fe20000000200 */
[----:B--2---:R-:W-:Y:S01]  /*43120*/  MOV R85, R40 ;  /* 0x0000002800557202 */ /* 0x004fe20000000f00 */
[----:B---3--:R-:W-:-:S02]  /*43130*/  IMAD.MOV.U32 R84, RZ, RZ, R41 ;  /* 0x000000ffff547224 */ /* 0x008fc400078e0029 */
[----:B------:R-:W2:Y:S04]  /*43140*/  LDL.LU R41, [R1+0x275c] ;  /* 0x00275c0001297983 */ /* 0x000ea80000300800 */
[----:B------:R-:W3:Y:S04]  /*43150*/  LDL.LU R40, [R1+0x2758] ;  /* 0x0027580001287983 */ /* 0x000ee80000300800 */
[----:B------:R-:W3:Y:S01]  /*43160*/  LDL.LU R244, [R1+0x2754] ;  /* 0x0027540001f47983 */ /* 0x000ee20000300800 */
[----:B----4-:R-:W-:Y:S01]  /*43170*/  MOV R83, R60 ;  /* 0x0000003c00537202 */ /* 0x010fe20000000f00 */
[----:B------:R-:W-:-:S02]  /*43180*/  IMAD.MOV.U32 R82, RZ, RZ, R61 ;  /* 0x000000ffff527224 */ /* 0x000fc400078e003d */
[----:B------:R-:W4:Y:S01]  /*43190*/  LDL.LU R245, [R1+0x2750] ;  /* 0x0027500001f57983 */ /* 0x000f220000300800 */
[----:B------:R-:W-:Y:S01]  /*431a0*/  IMAD.MOV.U32 R81, RZ, RZ, R49 ;  /* 0x000000ffff517224 */ /* 0x000fe200078e0031 */
[----:B------:R-:W-:Y:S02]  /*431b0*/  MOV R80, R48 ;  /* 0x0000003000507202 */ /* 0x000fe40000000f00 */
[----:B------:R-:W4:Y:S04]  /*431c0*/  LDL.LU R48, [R1+0x274c] ;  /* 0x00274c0001307983 */ /* 0x000f280000300800 */
[----:B------:R-:W4:Y:S04]  /*431d0*/  LDL.LU R49, [R1+0x2748] ;  /* 0x0027480001317983 */ /* 0x000f280000300800 */
[----:B------:R-:W4:Y:S01]  /*431e0*/  LDL.LU R61, [R1+0x2744] ;  /* 0x00274400013d7983 */ /* 0x000f220000300800 */
[----:B------:R-:W-:-:S03]  /*431f0*/  IMAD.MOV.U32 R77, RZ, RZ, R57 ;  /* 0x000000ffff4d7224 */ /* 0x000fc600078e0039 */
[----:B------:R-:W4:Y:S01]  /*43200*/  LDL.LU R60, [R1+0x2740] ;  /* 0x00274000013c7983 */ /* 0x000f220000300800 */
[----:B------:R-:W-:-:S03]  /*43210*/  IMAD.MOV.U32 R76, RZ, RZ, R56 ;  /* 0x000000ffff4c7224 */ /* 0x000fc600078e0038 */
[----:B------:R-:W4:Y:S04]  /*43220*/  LDL.LU R56, [R1+0x273c] ;  /* 0x00273c0001387983 */ /* 0x000f280000300800 */
[----:B------:R-:W4:Y:S01]  /*43230*/  LDL.LU R57, [R1+0x2738] ;  /* 0x0027380001397983 */ /* 0x000f220000300800 */
[----:B------:R-:W-:Y:S01]  /*43240*/  MOV R78, R45 ;  /* 0x0000002d004e7202 */ /* 0x000fe20000000f00 */
[----:B------:R-:W-:Y:S02]  /*43250*/  IMAD.MOV.U32 R79, RZ, RZ, R44 ;  /* 0x000000ffff4f7224 */ /* 0x000fe400078e002c */
[----:B------:R-:W4:Y:S01]  /*43260*/  LDL.LU R45, [R1+0x2734] ;  /* 0x00273400012d7983 */ /* 0x000f220000300800 */
[----:B------:R-:W-:Y:S01]  /*43270*/  IMAD.MOV.U32 R74, RZ, RZ, R36 ;  /* 0x000000ffff4a7224 */ /* 0x000fe200078e0024 */
[----:B------:R-:W-:-:S02]  /*43280*/  MOV R73, R247 ;  /* 0x000000f700497202 */ /* 0x000fc40000000f00 */
[----:B------:R-:W4:Y:S01]  /*43290*/  LDL.LU R44, [R1+0x2730] ;  /* 0x00273000012c7983 */ /* 0x000f220000300800 */
[----:B------:R-:W-:-:S03]  /*432a0*/  IMAD.MOV.U32 R72, RZ, RZ, R246 ;  /* 0x000000ffff487224 */ /* 0x000fc600078e00f6 */
[----:B------:R-:W4:Y:S01]  /*432b0*/  LDL.LU R246, [R1+0x272c] ;  /* 0x00272c0001f67983 */ /* 0x000f220000300800 */
[----:B------:R-:W-:-:S03]  /*432c0*/  IMAD.MOV.U32 R75, RZ, RZ, R37 ;  /* 0x000000ffff4b7224 */ /* 0x000fc600078e0025 */
[----:B------:R-:W4:Y:S04]  /*432d0*/  LDL.LU R247, [R1+0x2728] ;  /* 0x0027280001f77983 */ /* 0x000f280000300800 */
[----:B------:R-:W4:Y:S01]  /*432e0*/  LDL.LU R36, [R1+0x2724] ;  /* 0x0027240001247983 */ /* 0x000f220000300800 */
[----:B------:R-:W-:-:S03]  /*432f0*/  IMAD.MOV.U32 R70, RZ, RZ, R53 ;  /* 0x000000ffff467224 */ /* 0x000fc600078e0035 */
[----:B------:R-:W4:Y:S01]  /*43300*/  LDL.LU R37, [R1+0x2720] ;  /* 0x0027200001257983 */ /* 0x000f220000300800 */
[----:B------:R-:W-:Y:S01]  /*43310*/  MOV R71, R52 ;  /* 0x0000003400477202 */ /* 0x000fe20000000f00 */
[----:B--2---:R-:W-:Y:S01]  /*43320*/  IMAD.MOV.U32 R69, RZ, RZ, R41 ;  /* 0x000000ffff457224 */ /* 0x004fe200078e0029 */
[----:B---3--:R-:W-:Y:S02]  /*43330*/  MOV R68, R40 ;  /* 0x0000002800447202 */ /* 0x008fe40000000f00 */
[----:B------:R-:W2:Y:S04]  /*43340*/  LDL.LU R40, [R1+0x271c] ;  /* 0x00271c0001287983 */ /* 0x000ea80000300800 */
[----:B------:R-:W3:Y:S04]  /*43350*/  LDL.LU R41, [R1+0x2718] ;  /* 0x0027180001297983 */ /* 0x000ee80000300800 */
[----:B------:R-:W2:Y:S01]  /*43360*/  LDL.LU R53, [R1+0x2714] ;  /* 0x0027140001357983 */ /* 0x000ea20000300800 */
[----:B----4-:R-:W-:-:S03]  /*43370*/  MOV R118, R245 ;  /* 0x000000f500767202 */ /* 0x010fc60000000f00 */
[----:B------:R-:W4:Y:S01]  /*43380*/  LDL.LU R52, [R1+0x2710] ;  /* 0x0027100001347983 */ /* 0x000f220000300800 */
[----:B------:R-:W-:Y:S02]  /*43390*/  IMAD.MOV.U32 R117, RZ, RZ, R48 ;  /* 0x000000ffff757224 */ /* 0x000fe400078e0030 */
[----:B------:R-:W-:Y:S02]  /*433a0*/  IMAD.MOV.U32 R116, RZ, RZ, R49 ;  /* 0x000000ffff747224 */ /* 0x000fe400078e0031 */
[----:B------:R-:W1:Y:S01]  /*433b0*/  LDL.LU R49, [R1+0x270c] ;  /* 0x00270c0001317983 */ /* 0x000e620000300800 */
[----:B------:R-:W-:-:S03]  /*433c0*/  IMAD.MOV.U32 R119, RZ, RZ, R244 ;  /* 0x000000ffff777224 */ /* 0x000fc600078e00f4 */
[----:B------:R-:W3:Y:S04]  /*433d0*/  LDL.LU R48, [R1+0x2708] ;  /* 0x0027080001307983 */ /* 0x000ee80000300800 */
[----:B------:R-:W3:Y:S01]  /*433e0*/  LDL.LU R245, [R1+0x2704] ;  /* 0x0027040001f57983 */ /* 0x000ee20000300800 */
[----:B------:R-:W-:-:S03]  /*433f0*/  MOV R125, R56 ;  /* 0x00000038007d7202 */ /* 0x000fc60000000f00 */
[----:B------:R-:W3:Y:S01]  /*43400*/  LDL.LU R244, [R1+0x2700] ;  /* 0x0027000001f47983 */ /* 0x000ee20000300800 */
[----:B------:R-:W-:-:S03]  /*43410*/  IMAD.MOV.U32 R124, RZ, RZ, R57 ;  /* 0x000000ffff7c7224 */ /* 0x000fc600078e0039 */
[----:B------:R-:W3:Y:S04]  /*43420*/  LDL.LU R57, [R1+0x26fc] ;  /* 0x0026fc0001397983 */ /* 0x000ee80000300800 */
[----:B------:R-:W3:Y:S01]  /*43430*/  LDL.LU R56, [R1+0x26f8] ;  /* 0x0026f80001387983 */ /* 0x000ee20000300800 */
[----:B------:R-:W-:Y:S02]  /*43440*/  IMAD.MOV.U32 R126, RZ, RZ, R60 ;  /* 0x000000ffff7e7224 */ /* 0x000fe400078e003c */
[----:B------:R-:W-:Y:S01]  /*43450*/  IMAD.MOV.U32 R127, RZ, RZ, R61 ;  /* 0x000000ffff7f7224 */ /* 0x000fe200078e003d */
[----:B------:R-:W3:Y:S01]  /*43460*/  LDL.LU R60, [R1+0x26f4] ;  /* 0x0026f400013c7983 */ /* 0x000ee20000300800 */
[----:B------:R-:W-:Y:S02]  /*43470*/  IMAD.MOV.U32 R130, RZ, RZ, R44 ;  /* 0x000000ffff827224 */ /* 0x000fe400078e002c */
[----:B------:R-:W-:Y:S01]  /*43480*/  IMAD.MOV.U32 R129, RZ, RZ, R246 ;  /* 0x000000ffff817224 */ /* 0x000fe200078e00f6 */
[----:B------:R-:W3:Y:S01]  /*43490*/  LDL.LU R61, [R1+0x26f0] ;  /* 0x0026f000013d7983 */ /* 0x000ee20000300800 */
[----:B------:R-:W-:-:S03]  /*434a0*/  MOV R128, R247 ;  /* 0x000000f700807202 */ /* 0x000fc60000000f00 */
[----:B------:R-:W3:Y:S01]  /*434b0*/  LDL.LU R247, [R1+0x26ec] ;  /* 0x0026ec0001f77983 */ /* 0x000ee20000300800 */
[----:B------:R-:W-:-:S03]  /*434c0*/  MOV R131, R45 ;  /* 0x0000002d00837202 */ /* 0x000fc60000000f00 */
[----:B------:R-:W3:Y:S04]  /*434d0*/  LDL.LU R246, [R1+0x26e8] ;  /* 0x0026e80001f67983 */ /* 0x000ee80000300800 */
[----:B------:R-:W3:Y:S04]  /*434e0*/  LDL.LU R44, [R1+0x26e4] ;  /* 0x0026e400012c7983 */ /* 0x000ee80000300800 */
[----:B------:R-:W3:Y:S01]  /*434f0*/  LDL.LU R45, [R1+0x26e0] ;  /* 0x0026e000012d7983 */ /* 0x000ee20000300800 */
[----:B--2---:R-:W-:Y:S01]  /*43500*/  IMAD.MOV.U32 R235, RZ, RZ, R53 ;  /* 0x000000ffffeb7224 */ /* 0x004fe200078e0035 */
[----:B----4-:R-:W-:Y:S01]  /*43510*/  MOV R234, R52 ;  /* 0x0000003400ea7202 */ /* 0x010fe20000000f00 */
[----:B-1----:R-:W-:-:S02]  /*43520*/  IMAD.MOV.U32 R233, RZ, RZ, R49 ;  /* 0x000000ffffe97224 */ /* 0x002fc400078e0031 */
[----:B---3--:R-:W-:Y:S02]  /*43530*/  IMAD.MOV.U32 R232, RZ, RZ, R48 ;  /* 0x000000ffffe87224 */ /* 0x008fe400078e0030 */
[----:B------:R-:W2:Y:S04]  /*43540*/  LDL.LU R48, [R1+0x26dc] ;  /* 0x0026dc0001307983 */ /* 0x000ea80000300800 */
[----:B------:R-:W3:Y:S04]  /*43550*/  LDL.LU R49, [R1+0x26d8] ;  /* 0x0026d80001317983 */ /* 0x000ee80000300800 */
[----:B------:R-:W4:Y:S01]  /*43560*/  LDL.LU R52, [R1+0x26d4] ;  /* 0x0026d40001347983 */ /* 0x000f220000300800 */
[----:B------:R-:W-:-:S03]  /*43570*/  MOV R141, R57 ;  /* 0x00000039008d7202 */ /* 0x000fc60000000f00 */
[----:B------:R-:W2:Y:S01]  /*43580*/  LDL.LU R53, [R1+0x26d0] ;  /* 0x0026d00001357983 */ /* 0x000ea20000300800 */
[----:B------:R-:W-:-:S03]  /*43590*/  IMAD.MOV.U32 R140, RZ, RZ, R56 ;  /* 0x000000ffff8c7224 */ /* 0x000fc600078e0038 */
[----:B------:R-:W2:Y:S04]  /*435a0*/  LDL.LU R56, [R1+0x26cc] ;  /* 0x0026cc0001387983 */ /* 0x000ea80000300800 */
[----:B------:R-:W3:Y:S01]  /*435b0*/  LDL.LU R57, [R1+0x26c8] ;  /* 0x0026c80001397983 */ /* 0x000ee20000300800 */
[----:B------:R-:W-:Y:S01]  /*435c0*/  HMMA.1688.F32.TF32 R100, R120, R32, R100 ;  /* 0x000000207864723c */ /* 0x000fe20000081064 */
[----:B------:R-:W-:Y:S02]  /*435d0*/  IMAD.MOV.U32 R142, RZ, RZ, R244 ;  /* 0x000000ffff8e7224 */ /* 0x000fe400078e00f4 */
[----:B------:R-:W4:Y:S01]  /*435e0*/  LDL.LU R244, [R1+0x26c4] ;  /* 0x0026c40001f47983 */ /* 0x000f220000300800 */
[----:B------:R-:W-:Y:S02]  /*435f0*/  IMAD.MOV.U32 R143, RZ, RZ, R245 ;  /* 0x000000ffff8f7224 */ /* 0x000fe400078e00f5 */
[----:B------:R-:W-:Y:S01]  /*43600*/  IMAD.MOV.U32 R197, RZ, RZ, R247 ;  /* 0x000000ffffc57224 */ /* 0x000fe200078e00f7 */
[----:B------:R-:W4:Y:S01]  /*43610*/  LDL.LU R245, [R1+0x26c0] ;  /* 0x0026c00001f57983 */ /* 0x000f220000300800 */
[----:B------:R-:W-:-:S03]  /*43620*/  MOV R196, R246 ;  /* 0x000000f600c47202 */ /* 0x000fc60000000f00 */
[----:B------:R-:W4:Y:S01]  /*43630*/  LDL.LU R246, [R1+0x26bc] ;  /* 0x0026bc0001f67983 */ /* 0x000f220000300800 */
[----:B------:R-:W-:Y:S01]  /*43640*/  IMAD.MOV.U32 R198, RZ, RZ, R61 ;  /* 0x000000ffffc67224 */ /* 0x000fe200078e003d */
[----:B------:R-:W-:Y:S02]  /*43650*/  MOV R199, R60 ;  /* 0x0000003c00c77202 */ /* 0x000fe40000000f00 */
[----:B------:R-:W4:Y:S01]  /*43660*/  LDL.LU R247, [R1+0x26b8] ;  /* 0x0026b80001f77983 */ /* 0x000f220000300800 */
[----:B------:R-:W-:Y:S01]  /*43670*/  MOV R136, R41 ;  /* 0x0000002900887202 */ /* 0x000fe20000000f00 */
[----:B------:R-:W-:-:S06]  /*43680*/  IMAD.MOV.U32 R137, RZ, RZ, R40 ;  /* 0x000000ffff897224 */ /* 0x000fcc00078e0028 */
[----:B------:R-:W-:Y:S01]  /*43690*/  STL [R1+0x25fc], R103 ;  /* 0x0025fc6701007387 */ /* 0x000fe20000100800 */
[----:B--2---:R-:W-:-:S03]  /*436a0*/  IMAD.MOV.U32 R241, RZ, RZ, R56 ;  /* 0x000000fffff17224 */ /* 0x004fc600078e0038 */
[----:B------:R-:W-:Y:S01]  /*436b0*/  LDS R56, [R3+0x8000] ;  /* 0x0080000003387984 */ /* 0x000fe20000000800 */
[----:B---3--:R-:W-:-:S03]  /*436c0*/  IMAD.MOV.U32 R240, RZ, RZ, R57 ;  /* 0x000000fffff07224 */ /* 0x008fc600078e0039 */
[----:B------:R-:W1:Y:S01]  /*436d0*/  LDS R57, [R0+0x8000] ;  /* 0x0080000000397984 */ /* 0x000e620000000800 */
[----:B------:R-:W-:Y:S01]  /*436e0*/  IMAD.MOV.U32 R160, RZ, RZ, R49 ;  /* 0x000000ffffa07224 */ /* 0x000fe200078e0031 */
[----:B------:R-:W-:Y:S02]  /*436f0*/  MOV R161, R48 ;  /* 0x0000003000a17202 */ /* 0x000fe40000000f00 */
[C---:B-1----:R-:W-:Y:S07]  /*43700*/  HMMA.1688.F32.TF32 R48, R56.reuse, R20, R232 ;  /* 0x000000143830723c */ /* 0x042fee00000810e8 */
[----:B------:R-:W-:Y:S01]  /*43710*/  IMAD.MOV.U32 R232, RZ, RZ, R228 ;  /* 0x000000ffffe87224 */ /* 0x000fe200078e00e4 */
[----:B------:R-:W-:Y:S01]  /*43720*/  MOV R234, R230 ;  /* 0x000000e600ea7202 */ /* 0x000fe20000000f00 */
[----:B------:R-:W2:Y:S01]  /*43730*/  LDL.LU R228, [R1+0x26b4] ;  /* 0x0026b40001e47983 */ /* 0x000ea20000300800 */
[----:B------:R-:W-:Y:S01]  /*43740*/  IMAD.MOV.U32 R233, RZ, RZ, R229 ;  /* 0x000000ffffe97224 */ /* 0x000fe200078e00e5 */
[----:B------:R-:W-:Y:S01]  /*43750*/  HMMA.1688.F32.TF32 R40, R56, R28, R196 ;  /* 0x0000001c3828723c */ /* 0x000fe200000810c4 */
[----:B------:R-:W-:Y:S01]  /*43760*/  IMAD.MOV.U32 R235, RZ, RZ, R236 ;  /* 0x000000ffffeb7224 */ /* 0x000fe200078e00ec */
[----:B------:R-:W2:Y:S04]  /*43770*/  LDL.LU R229, [R1+0x26b0] ;  /* 0x0026b00001e57983 */ /* 0x000ea80000300800 */
[----:B------:R-:W2:Y:S01]  /*43780*/  LDL.LU R230, [R1+0x26ac] ;  /* 0x0026ac0001e67983 */ /* 0x000ea20000300800 */
[----:B------:R-:W-:Y:S01]  /*43790*/  IMAD.MOV.U32 R196, RZ, RZ, R237 ;  /* 0x000000ffffc47224 */ /* 0x000fe200078e00ed */
[----:B------:R-:W-:-:S02]  /*437a0*/  MOV R197, R238 ;  /* 0x000000ee00c57202 */ /* 0x000fc40000000f00 */
[----:B------:R-:W3:Y:S01]  /*437b0*/  LDL.LU R236, [R1+0x26a8] ;  /* 0x0026a80001ec7983 */ /* 0x000ee20000300800 */
[----:B------:R-:W-:-:S03]  /*437c0*/  IMAD.MOV.U32 R198, RZ, RZ, R239 ;  /* 0x000000ffffc67224 */ /* 0x000fc600078e00ef */
[----:B------:R-:W3:Y:S04]  /*437d0*/  LDL.LU R237, [R1+0x26a4] ;  /* 0x0026a40001ed7983 */ /* 0x000ee80000300800 */
[----:B------:R-:W3:Y:S01]  /*437e0*/  LDL.LU R238, [R1+0x26a0] ;  /* 0x0026a00001ee7983 */ /* 0x000ee20000300800 */
[----:B------:R-:W-:-:S03]  /*437f0*/  IMAD.MOV.U32 R199, RZ, RZ, R231 ;  /* 0x000000ffffc77224 */ /* 0x000fc600078e00e7 */
[----:B------:R-:W3:Y:S04]  /*43800*/  LDL.LU R239, [R1+0x269c] ;  /* 0x00269c0001ef7983 */ /* 0x000ee80000300800 */
[----:B------:R-:W2:Y:S01]  /*43810*/  LDL.LU R231, [R1+0x2698] ;  /* 0x0026980001e77983 */ /* 0x000ea20000300800 */
[----:B------:R-:W-:Y:S01]  /*43820*/  IMAD.MOV.U32 R112, RZ, RZ, R243 ;  /* 0x000000ffff707224 */ /* 0x000fe200078e00f3 */
[----:B------:R-:W-:Y:S01]  /*43830*/  MOV R139, R36 ;  /* 0x00000024008b7202 */ /* 0x000fe20000000f00 */
[----:B------:R-:W-:Y:S01]  /*43840*/  IMAD.MOV.U32 R113, RZ, RZ, R242 ;  /* 0x000000ffff717224 */ /* 0x000fe200078e00f2 */
[----:B------:R-:W-:Y:S01]  /*43850*/  MOV R242, R53 ;  /* 0x0000003500f27202 */ /* 0x000fe20000000f00 */
[----:B----4-:R-:W-:Y:S02]  /*43860*/  IMAD.MOV.U32 R243, RZ, RZ, R52 ;  /* 0x000000fffff37224 */ /* 0x010fe400078e0034 */
[----:B------:R-:W-:-:S02]  /*43870*/  IMAD.MOV.U32 R162, RZ, RZ, R45 ;  /* 0x000000ffffa27224 */ /* 0x000fc400078e002d */
[----:B------:R-:W-:Y:S02]  /*43880*/  IMAD.MOV.U32 R163, RZ, RZ, R44 ;  /* 0x000000ffffa37224 */ /* 0x000fe400078e002c */
[----:B------:R-:W-:Y:S01]  /*43890*/  IMAD.MOV.U32 R138, RZ, RZ, R37 ;  /* 0x000000ffff8a7224 */ /* 0x000fe200078e0025 */
[C---:B------:R-:W-:Y:S08]  /*438a0*/  HMMA.1688.F32.TF32 R244, R56.reuse, R8, R244 ;  /* 0x0000000838f4723c */ /* 0x040ff000000810f4 */
[C---:B------:R-:W-:Y:S08]  /*438b0*/  HMMA.1688.F32.TF32 R240, R56.reuse, R4, R240 ;  /* 0x0000000438f0723c */ /* 0x040ff000000810f0 */
[C---:B------:R-:W-:Y:S01]  /*438c0*/  HMMA.1688.F32.TF32 R36, R56.reuse, R32, R160 ;  /* 0x000000203824723c */ /* 0x040fe200000810a0 */
[----:B------:R-:W-:Y:S01]  /*438d0*/  MOV R200, R227 ;  /* 0x000000e300c87202 */ /* 0x000fe20000000f00 */
[----:B------:R-:W-:Y:S01]  /*438e0*/  IMAD.MOV.U32 R201, RZ, RZ, R226 ;  /* 0x000000ffffc97224 */ /* 0x000fe200078e00e2 */
[----:B------:R-:W-:Y:S01]  /*438f0*/  MOV R203, R224 ;  /* 0x000000e000cb7202 */ /* 0x000fe20000000f00 */
[----:B------:R-:W-:Y:S01]  /*43900*/  IMAD.MOV.U32 R202, RZ, RZ, R225 ;  /* 0x000000ffffca7224 */ /* 0x000fe200078e00e1 */
[----:B------:R-:W-:Y:S03]  /*43910*/  LDS R160, [R3+0x8500] ;  /* 0x0085000003a07984 */ /* 0x000fe60000000800 */
[C---:B------:R-:W-:Y:S01]  /*43920*/  HMMA.1688.F32.TF32 R44, R56.reuse, R24, R140 ;  /* 0x00000018382c723c */ /* 0x040fe2000008108c */
[----:B------:R-:W-:Y:S04]  /*43930*/  LDS R162, [R3+0xa500] ;  /* 0x00a5000003a27984 */ /* 0x000fe80000000800 */
[----:B------:R-:W-:Y:S03]  /*43940*/  LDS R161, [R0+0x8500] ;  /* 0x0085000000a17984 */ /* 0x000fe60000000800 */
[C---:B------:R-:W-:Y:S01]  /*43950*/  HMMA.1688.F32.TF32 R52, R56.reuse, R16, R136 ;  /* 0x000000103834723c */ /* 0x040fe20000081088 */
[----:B------:R-:W-:Y:S04]  /*43960*/  LDS R163, [R0+0xa500] ;  /* 0x00a5000000a37984 */ /* 0x000fe80000000800 */
[----:B------:R-:W-:Y:S03]  /*43970*/  LDS R224, [R3+0x8700] ;  /* 0x0087000003e07984 */ /* 0x000fe60000000800 */
[----:B------:R-:W-:Y:S01]  /*43980*/  HMMA.1688.F32.TF32 R56, R56, R12, R128 ;  /* 0x0000000c3838723c */ /* 0x000fe20000081080 */
[----:B------:R-:W-:Y:S04]  /*43990*/  LDS R226, [R3+0xa700] ;  /* 0x00a7000003e27984 */ /* 0x000fe80000000800 */
[----:B------:R-:W-:Y:S03]  /*439a0*/  LDS R225, [R0+0x8700] ;  /* 0x0087000000e17984 */ /* 0x000fe60000000800 */
[-C--:B------:R-:W-:Y:S01]  /*439b0*/  HMMA.1688.F32.TF32 R60, R88, R8.reuse, R124 ;  /* 0x00000008583c723c */ /* 0x080fe2000008107c */
[----:B------:R-:W-:Y:S07]  /*439c0*/  LDS R227, [R0+0xa700] ;  /* 0x00a7000000e37984 */ /* 0x000fee0000000800 */
[C---:B------:R-:W-:Y:S08]  /*439d0*/  HMMA.1688.F32.TF32 R124, R156.reuse, R8, R184 ;  /* 0x000000089c7c723c */ /* 0x040ff000000810b8 */
[C---:B------:R-:W-:Y:S08]  /*439e0*/  HMMA.1688.F32.TF32 R128, R156.reuse, R4, R180 ;  /* 0x000000049c80723c */ /* 0x040ff000000810b4 */
        /* <DEDUP_REMOVED lines=9> */
[----:B------:R-:W1:Y:S01]  /*43a80*/  LDS R159, [R0+0xa400] ;  /* 0x00a40000009f7984 */ /* 0x000e620000000800 */
[C---:B------:R-:W-:Y:S08]  /*43a90*/  HMMA.1688.F32.TF32 R104, R120.reuse, R28, R104 ;  /* 0x0000001c7868723c */ /* 0x040ff00000081068 */
[-C--:B------:R-:W-:Y:S08]  /*43aa0*/  HMMA.1688.F32.TF32 R96, R120, R4.reuse, R108 ;  /* 0x000000047860723c */ /* 0x080ff0000008106c */
[C---:B------:R-:W-:Y:S08]  /*43ab0*/  HMMA.1688.F32.TF32 R64, R88.reuse, R4, R116 ;  /* 0x000000045840723c */ /* 0x040ff00000081074 */
[C---:B------:R-:W-:Y:S08]  /*43ac0*/  HMMA.1688.F32.TF32 R68, R88.reuse, R32, R68 ;  /* 0x000000205844723c */ /* 0x040ff00000081044 */
[C---:B------:R-:W-:Y:S08]  /*43ad0*/  HMMA.1688.F32.TF32 R72, R88.reuse, R28, R72 ;  /* 0x0000001c5848723c */ /* 0x040ff00000081048 */
[C---:B------:R-:W-:Y:S08]  /*43ae0*/  HMMA.1688.F32.TF32 R76, R88.reuse, R24, R76 ;  /* 0x00000018584c723c */ /* 0x040ff0000008104c */
[C---:B------:R-:W-:Y:S08]  /*43af0*/  HMMA.1688.F32.TF32 R80, R88.reuse, R20, R80 ;  /* 0x000000145850723c */ /* 0x040ff00000081050 */
[C---:B------:R-:W-:Y:S08]  /*43b00*/  HMMA.1688.F32.TF32 R84, R88.reuse, R16, R84 ;  /* 0x000000105854723c */ /* 0x040ff00000081054 */
[----:B------:R-:W-:Y:S01]  /*43b10*/  HMMA.1688.F32.TF32 R88, R88, R12, R112 ;  /* 0x0000000c5858723c */ /* 0x000fe20000081070 */
[----:B------:R-:W-:Y:S04]  /*43b20*/  STL [R1+0x25cc], R104 ;  /* 0x0025cc6801007387 */ /* 0x000fe80000100800 */
[----:B------:R-:W-:Y:S04]  /*43b30*/  STL [R1+0x25c8], R105 ;  /* 0x0025c86901007387 */ /* 0x000fe80000100800 */
[----:B------:R-:W-:Y:S01]  /*43b40*/  STL [R1+0x25c4], R106 ;  /* 0x0025c46a01007387 */ /* 0x000fe20000100800 */
[C---:B------:R-:W-:Y:S03]  /*43b50*/  HMMA.1688.F32.TF32 R116, R120.reuse, R16, R188 ;  /* 0x000000107874723c */ /* 0x040fe600000810bc */
[----:B------:R1:W-:Y:S05]  /*43b60*/  STL [R1+0x25c0], R107 ;  /* 0x0025c06b01007387 */ /* 0x0003ea0000100800 */
[C---:B------:R-:W-:Y:S08]  /*43b70*/  HMMA.1688.F32.TF32 R92, R120.reuse, R8, R92 ;  /* 0x00000008785c723c */ /* 0x040ff0000008105c */
[C---:B---3--:R-:W-:Y:S08]  /*43b80*/  HMMA.1688.F32.TF32 R108, R120.reuse, R24, R236 ;  /* 0x00000018786c723c */ /* 0x048ff000000810ec */
[C---:B--2---:R-:W-:Y:S08]  /*43b90*/  HMMA.1688.F32.TF32 R112, R120.reuse, R20, R228 ;  /* 0x000000147870723c */ /* 0x044ff000000810e4 */
[----:B------:R-:W-:Y:S07]  /*43ba0*/  HMMA.1688.F32.TF32 R120, R120, R12, R192 ;  /* 0x0000000c7878723c */ /* 0x000fee00000810c0 */
[----:B------:R-:W-:Y:S04]  /*43bb0*/  STL [R1+0x25bc], R108 ;  /* 0x0025bc6c01007387 */ /* 0x000fe80000100800 */
[----:B------:R-:W-:Y:S04]  /*43bc0*/  STL [R1+0x25b8], R109 ;  /* 0x0025b86d01007387 */ /* 0x000fe80000100800 */
[----:B------:R-:W-:Y:S04]  /*43bd0*/  STL [R1+0x25b4], R110 ;  /* 0x0025b46e01007387 */ /* 0x000fe80000100800 */
[----:B------:R-:W-:Y:S04]  /*43be0*/  STL [R1+0x25b0], R111 ;  /* 0x0025b06f01007387 */ /* 0x000fe80000100800 */
[----:B------:R-:W-:Y:S04]  /*43bf0*/  STL [R1+0x25dc], R112 ;  /* 0x0025dc7001007387 */ /* 0x000fe80000100800 */
[----:B------:R-:W-:Y:S04]  /*43c00*/  STL [R1+0x25d8], R113 ;  /* 0x0025d87101007387 */ /* 0x000fe80000100800 */
[----:B------:R-:W-:Y:S04]  /*43c10*/  STL [R1+0x25d4], R114 ;  /* 0x0025d47201007387 */ /* 0x000fe80000100800 */
[----:B------:R2:W-:Y:S01]  /*43c20*/  STL [R1+0x25d0], R115 ;  /* 0x0025d07301007387 */ /* 0x0005e20000100800 */
[C---:B-1----:R-:W-:Y:S01]  /*43c30*/  HMMA.1688.F32.TF32 R104, R156.reuse, R4, R196 ;  /* 0x000000049c68723c */ /* 0x042fe200000810c4 */
[----:B------:R-:W-:Y:S01]  /*43c40*/  MOV R230, R2 ;  /* 0x0000000200e67202 */ /* 0x000fe20000000f00 */
[----:B------:R-:W-:Y:S01]  /*43c50*/  IMAD.MOV.U32 R231, RZ, RZ, R252 ;  /* 0x000000ffffe77224 */ /* 0x000fe200078e00fc */
[----:B------:R-:W-:Y:S04]  /*43c60*/  LDS R192, [R3+0x8600] ;  /* 0x0086000003c07984 */ /* 0x000fe80000000800 */
[----:B------:R-:W-:Y:S01]  /*43c70*/  LDS R194, [R3+0xa600] ;  /* 0x00a6000003c27984 */ /* 0x000fe20000000800 */
[C---:B--2---:R-:W-:Y:S03]  /*43c80*/  HMMA.1688.F32.TF32 R112, R156.reuse, R8, R200 ;  /* 0x000000089c70723c */ /* 0x044fe600000810c8 */
[----:B------:R-:W-:Y:S04]  /*43c90*/  STL [R1+0x25ec], R116 ;  /* 0x0025ec7401007387 */ /* 0x000fe80000100800 */
[----:B------:R-:W-:Y:S04]  /*43ca0*/  STL [R1+0x25e8], R117 ;  /* 0x0025e87501007387 */ /* 0x000fe80000100800 */
[----:B------:R-:W-:Y:S04]  /*43cb0*/  STL [R1+0x25e4], R118 ;  /* 0x0025e47601007387 */ /* 0x000fe80000100800 */
[----:B------:R-:W-:Y:S04]  /*43cc0*/  STL [R1+0x25e0], R119 ;  /* 0x0025e07701007387 */ /* 0x000fe80000100800 */
[----:B------:R-:W-:Y:S04]  /*43cd0*/  STL [R1+0x25f8], R121 ;  /* 0x0025f87901007387 */ /* 0x000fe80000100800 */
[----:B------:R-:W-:Y:S04]  /*43ce0*/  STL [R1+0x25f4], R122 ;  /* 0x0025f47a01007387 */ /* 0x000fe80000100800 */
[----:B------:R-:W-:Y:S04]  /*43cf0*/  STL [R1+0x25f0], R123 ;  /* 0x0025f07b01007387 */ /* 0x000fe80000100800 */
[----:B------:R-:W-:Y:S04]  /*43d00*/  STL.64 [R1+0xd0], R112 ;  /* 0x0000d07001007387 */ /* 0x000fe80000100a00 */
[----:B------:R1:W-:Y:S04]  /*43d10*/  STL.64 [R1+0xd8], R114 ;  /* 0x0000d87201007387 */ /* 0x0003e80000100a00 */
[----:B------:R-:W2:Y:S04]  /*43d20*/  LDL.LU R236, [R1+0xe0] ;  /* 0x0000e00001ec7983 */ /* 0x000ea80000300800 */
[----:B------:R-:W2:Y:S04]  /*43d30*/  LDL.LU R237, [R1+0xe4] ;  /* 0x0000e40001ed7983 */ /* 0x000ea80000300800 */
[----:B------:R-:W2:Y:S04]  /*43d40*/  LDL.LU R238, [R1+0xe8] ;  /* 0x0000e80001ee7983 */ /* 0x000ea80000300800 */
[----:B------:R-:W2:Y:S04]  /*43d50*/  LDL.LU R239, [R1+0xec] ;  /* 0x0000ec0001ef7983 */ /* 0x000ea80000300800 */
[----:B------:R-:W3:Y:S04]  /*43d60*/  LDL.LU R188, [R1+0x100] ;  /* 0x0001000001bc7983 */ /* 0x000ee80000300800 */
[----:B------:R-:W3:Y:S04]  /*43d70*/  LDL.LU R189, [R1+0x104] ;  /* 0x0001040001bd7983 */ /* 0x000ee80000300800 */
[----:B------:R-:W3:Y:S04]  /*43d80*/  LDL.LU R190, [R1+0x108] ;  /* 0x0001080001be7983 */ /* 0x000ee80000300800 */
[----:B------:R-:W3:Y:S04]  /*43d90*/  LDL.LU R191, [R1+0x10c] ;  /* 0x00010c0001bf7983 */ /* 0x000ee80000300800 */
[----:B------:R-:W4:Y:S04]  /*43da0*/  LDL.LU R184, [R1+0x110] ;  /* 0x0001100001b87983 */ /* 0x000f280000300800 */
[----:B------:R-:W4:Y:S04]  /*43db0*/  LDL.LU R185, [R1+0x114] ;  /* 0x0001140001b97983 */ /* 0x000f280000300800 */
[----:B------:R-:W4:Y:S04]  /*43dc0*/  LDL.LU R186, [R1+0x118] ;  /* 0x0001180001ba7983 */ /* 0x000f280000300800 */
[----:B------:R-:W4:Y:S01]  /*43dd0*/  LDL.LU R187, [R1+0x11c] ;  /* 0x00011c0001bb7983 */ /* 0x000f220000300800 */
[----:B-1----:R-:W-:Y:S03]  /*43de0*/  HMMA.1688.F32.TF32 R112, R156, R32, R232 ;  /* 0x000000209c70723c */ /* 0x002fe600000810e8 */
[----:B------:R-:W2:Y:S04]  /*43df0*/  LDL.LU R180, [R1+0x120] ;  /* 0x0001200001b47983 */ /* 0x000ea80000300800 */
        /* <DEDUP_REMOVED lines=21> */
[----:B------:R-:W2:Y:S01]  /*43f50*/  LDL.LU R198, [R1+0x198] ;  /* 0x0001980001c67983 */ /* 0x000ea20000300800 */
[----:B------:R-:W-:-:S03]  /*43f60*/  IMAD.MOV.U32 R108, RZ, RZ, R104 ;  /* 0x000000ffff6c7224 */ /* 0x000fc600078e0068 */
[----:B------:R-:W2:Y:S01]  /*43f70*/  LDL.LU R199, [R1+0x19c] ;  /* 0x00019c0001c77983 */ /* 0x000ea20000300800 */
[----:B------:R-:W-:-:S03]  /*43f80*/  IMAD.MOV.U32 R109, RZ, RZ, R105 ;  /* 0x000000ffff6d7224 */ /* 0x000fc600078e0069 */
[----:B------:R-:W3:Y:S01]  /*43f90*/  LDL.LU R200, [R1+0x1a0] ;  /* 0x0001a00001c87983 */ /* 0x000ee20000300800 */
[----:B------:R-:W-:-:S03]  /*43fa0*/  IMAD.MOV.U32 R104, RZ, RZ, R112 ;  /* 0x000000ffff687224 */ /* 0x000fc600078e0070 */
[----:B------:R-:W3:Y:S01]  /*43fb0*/  LDL.LU R201, [R1+0x1a4] ;  /* 0x0001a40001c97983 */ /* 0x000ee20000300800 */
[----:B------:R-:W-:-:S03]  /*43fc0*/  MOV R110, R106 ;  /* 0x0000006a006e7202 */ /* 0x000fc60000000f00 */
[----:B------:R-:W3:Y:S01]  /*43fd0*/  LDL.LU R202, [R1+0x1a8] ;  /* 0x0001a80001ca7983 */ /* 0x000ee20000300800 */
[----:B------:R-:W-:Y:S01]  /*43fe0*/  MOV R105, R113 ;  /* 0x0000007100697202 */ /* 0x000fe20000000f00 */
[----:B------:R-:W-:Y:S02]  /*43ff0*/  IMAD.MOV.U32 R111, RZ, RZ, R107 ;  /* 0x000000ffff6f7224 */ /* 0x000fe400078e006b */
[----:B------:R-:W3:Y:S01]  /*44000*/  LDL.LU R203, [R1+0x1ac] ;  /* 0x0001ac0001cb7983 */ /* 0x000ee20000300800 */
[----:B------:R-:W-:-:S03]  /*44010*/  IMAD.MOV.U32 R106, RZ, RZ, R114 ;  /* 0x000000ffff6a7224 */ /* 0x000fc600078e0072 */
[----:B------:R-:W3:Y:S01]  /*44020*/  LDL.LU R112, [R1+0x200] ;  /* 0x0002000001707983 */ /* 0x000ee20000300800 */
[----:B------:R-:W-:-:S03]  /*44030*/  IMAD.MOV.U32 R107, RZ, RZ, R115 ;  /* 0x000000ffff6b7224 */ /* 0x000fc600078e0073 */
[----:B------:R-:W3:Y:S04]  /*44040*/  LDL.LU R113, [R1+0x204] ;  /* 0x0002040001717983 */ /* 0x000ee80000300800 */
[----:B------:R-:W3:Y:S04]  /*44050*/  LDL.LU R114, [R1+0x208] ;  /* 0x0002080001727983 */ /* 0x000ee80000300800 */
[----:B------:R-:W3:Y:S04]  /*44060*/  LDL.LU R115, [R1+0x20c] ;  /* 0x00020c0001737983 */ /* 0x000ee80000300800 */
        /* <DEDUP_REMOVED lines=32> */
[----:B------:R-:W-:Y:S04]  /*44270*/  LDS R193, [R0+0x8600] ;  /* 0x0086000000c17984 */ /* 0x000fe80000000800 */
[----:B------:R-:W-:Y:S01]  /*44280*/  LDS R195, [R0+0xa600] ;  /* 0x00a6000000c37984 */ /* 0x000fe20000000800 */
[-C--:B--2---:R-:W-:Y:S08]  /*44290*/  HMMA.1688.F32.TF32 R196, R160, R28.reuse, R196 ;  /* 0x0000001ca0c4723c */ /* 0x084ff000000810c4 */
[C---:B---3--:R-:W-:Y:S08]  /*442a0*/  HMMA.1688.F32.TF32 R116, R156.reuse, R28, R112 ;  /* 0x0000001c9c74723c */ /* 0x048ff00000081070 */
[C---:B----4-:R-:W-:Y:S11]  /*442b0*/  HMMA.1688.F32.TF32 R248, R156.reuse, R24, R248 ;  /* 0x000000189cf8723c */ /* 0x050ff600000810f8 */
[----:B------:R-:W-:Y:S05]  /*442c0*/  @!UPT UIADD3 URZ, URZ, URZ, URZ ;  /* 0x0000003f3f3ff290 */ /* 0x000fea000fffe03f */
[----:B------:R-:W-:Y:S01]  /*442d0*/  IMAD.MOV.U32 R114, RZ, RZ, R118 ;  /* 0x000000ffff727224 */ /* 0x000fe200078e0076 */
[----:B------:R-:W-:Y:S01]  /*442e0*/  MOV R113, R117 ;  /* 0x0000007500717202 */ /* 0x000fe20000000f00 */
[----:B------:R-:W-:Y:S01]  /*442f0*/  IMAD.MOV.U32 R115, RZ, RZ, R119 ;  /* 0x000000ffff737224 */ /* 0x000fe200078e0077 */
[C---:B------:R-:W-:Y:S08]  /*44300*/  HMMA.1688.F32.TF32 R220, R156.reuse, R20, R220 ;  /* 0x000000149cdc723c */ /* 0x040ff000000810dc */
[C---:B------:R-:W-:Y:S08]  /*44310*/  HMMA.1688.F32.TF32 R216, R156.reuse, R16, R216 ;  /* 0x000000109cd8723c */ /* 0x040ff000000810d8 */
[----:B------:R-:W-:Y:S08]  /*44320*/  HMMA.1688.F32.TF32 R156, R156, R12, R212 ;  /* 0x0000000c9c9c723c */ /* 0x000ff000000810d4 */
[C---:B------:R-:W-:Y:S01]  /*44330*/  HMMA.1688.F32.TF32 R208, R160.reuse, R8, R208 ;  /* 0x00000008a0d0723c */ /* 0x040fe200000810d0 */
[----:B------:R-:W-:Y:S01]  /*44340*/  IMAD.MOV.U32 R112, RZ, RZ, R116 ;  /* 0x000000ffff707224 */ /* 0x000fe200078e0074 */
[----:B------:R-:W-:Y:S01]  /*44350*/  MOV R119, R251 ;  /* 0x000000fb00777202 */ /* 0x000fe20000000f00 */
[----:B------:R-:W-:Y:S01]  /*44360*/  IMAD.MOV.U32 R118, RZ, RZ, R250 ;  /* 0x000000ffff767224 */ /* 0x000fe200078e00fa */
[----:B------:R-:W-:Y:S01]  /*44370*/  MOV R116, R248 ;  /* 0x000000f800747202 */ /* 0x000fe20000000f00 */
[----:B------:R-:W-:Y:S01]  /*44380*/  IMAD.MOV.U32 R117, RZ, RZ, R249 ;  /* 0x000000ffff757224 */ /* 0x000fe200078e00f9 */
[----:B------:R-:W2:Y:S02]  /*44390*/  LDL.LU.64 R250, [R1+0x2688] ;  /* 0x0026880001fa7983 */ /* 0x000ea40000300a00 */
[C---:B------:R-:W-:Y:S01]  /*443a0*/  HMMA.1688.F32.TF32 R200, R160.reuse, R32, R200 ;  /* 0x00000020a0c8723c */ /* 0x040fe200000810c8 */
[----:B------:R-:W-:Y:S01]  /*443b0*/  MOV R122, R222 ;  /* 0x000000de007a7202 */ /* 0x000fe20000000f00 */
[----:B------:R-:W2:Y:S06]  /*443c0*/  LDL.LU.64 R248, [R1+0x2680] ;  /* 0x0026800001f87983 */ /* 0x000eac0000300a00 */
[----:B------:R-:W-:Y:S01]  /*443d0*/  HMMA.1688.F32.TF32 R204, R160, R4, R204 ;  /* 0x00000004a0cc723c */ /* 0x000fe200000810cc */
[----:B------:R-:W-:-:S02]  /*443e0*/  IMAD.MOV.U32 R123, RZ, RZ, R223 ;  /* 0x000000ffff7b7224 */ /* 0x000fc400078e00df */
[----:B------:R-:W-:Y:S01]  /*443f0*/  IMAD.MOV.U32 R103, RZ, RZ, R220 ;  /* 0x000000ffff677224 */ /* 0x000fe200078e00dc */
[----:B------:R-:W3:Y:S01]  /*44400*/  LDL.LU.64 R222, [R1+0x2678] ;  /* 0x0026780001de7983 */ /* 0x000ee20000300a00 */
[----:B------:R-:W-:-:S03]  /*44410*/  IMAD.MOV.U32 R121, RZ, RZ, R221 ;  /* 0x000000ffff797224 */ /* 0x000fc600078e00dd */
[----:B------:R-:W3:Y:S04]  /*44420*/  LDL.LU.64 R220, [R1+0x2670] ;  /* 0x0026700001dc7983 */ /* 0x000ee80000300a00 */
[----:B------:R-:W-:Y:S04]  /*44430*/  STL.64 [R1+0x70], R216 ;  /* 0x000070d801007387 */ /* 0x000fe80000100a00 */
[----:B------:R1:W-:Y:S04]  /*44440*/  STL.64 [R1+0x78], R218 ;  /* 0x000078da01007387 */ /* 0x0003e80000100a00 */
[----:B-1----:R-:W4:Y:S04]  /*44450*/  LDL.LU.64 R218, [R1+0x2668] ;  /* 0x0026680001da7983 */ /* 0x002f280000300a00 */
[----:B------:R-:W4:Y:S04]  /*44460*/  LDL.LU.64 R216, [R1+0x2660] ;  /* 0x0026600001d87983 */ /* 0x000f280000300a00 */
[----:B------:R-:W4:Y:S04]  /*44470*/  LDL.LU.64 R214, [R1+0x2658] ;  /* 0x0026580001d67983 */ /* 0x000f280000300a00 */
[----:B------:R-:W4:Y:S04]  /*44480*/  LDL.LU.64 R212, [R1+0x2650] ;  /* 0x0026500001d47983 */ /* 0x000f280000300a00 */
[----:B------:R1:W-:Y:S04]  /*44490*/  STL.64 [R1+0x60], R156 ;  /* 0x0000609c01007387 */ /* 0x0003e80000100a00 */
[----:B------:R-:W-:Y:S04]  /*444a0*/  STL.64 [R1+0x68], R158 ;  /* 0x0000689e01007387 */ /* 0x000fe80000100a00 */
[----:B-1----:R-:W4:Y:S04]  /*444b0*/  LDL.LU R156, [R1+0x170] ;  /* 0x00017000019c7983 */ /* 0x002f280000300800 */
[----:B------:R-:W4:Y:S04]  /*444c0*/  LDL.LU R157, [R1+0x174] ;  /* 0x00017400019d7983 */ /* 0x000f280000300800 */
[----:B------:R-:W-:Y:S04]  /*444d0*/  STL.64 [R1+0x50], R208 ;  /* 0x000050d001007387 */ /* 0x000fe80000100a00 */
[----:B------:R1:W-:Y:S04]  /*444e0*/  STL.64 [R1+0x58], R210 ;  /* 0x000058d201007387 */ /* 0x0003e80000100a00 */
[----:B-1----:R-:W4:Y:S04]  /*444f0*/  LDL.LU.64 R210, [R1+0x2648] ;  /* 0x0026480001d27983 */ /* 0x002f280000300a00 */
[----:B------:R-:W4:Y:S04]  /*44500*/  LDL.LU.64 R208, [R1+0x2640] ;  /* 0x0026400001d07983 */ /* 0x000f280000300a00 */
        /* <DEDUP_REMOVED lines=11> */
[----:B------:R-:W4:Y:S01]  /*445c0*/  LDL.LU.64 R196, [R1+0x2610] ;  /* 0x0026100001c47983 */ /* 0x000f220000300a00 */
[----:B------:R-:W-:Y:S11]  /*445d0*/  HMMA.1688.F32.TF32 R232, R160, R24, R232 ;  /* 0x00000018a0e8723c */ /* 0x000ff600000810e8 */
[----:B------:R-:W-:Y:S11]  /*445e0*/  @!UPT UIADD3 URZ, URZ, URZ, URZ ;  /* 0x0000003f3f3ff290 */ /* 0x000ff6000fffe03f */
[----:B------:R-:W-:Y:S01]  /*445f0*/  @!UPT UIADD3 URZ, URZ, URZ, URZ ;  /* 0x0000003f3f3ff290 */ /* 0x000fe2000fffe03f */
[----:B------:R-:W-:Y:S04]  /*44600*/  STL.64 [R1+0x10], R232 ;  /* 0x000010e801007387 */ /* 0x000fe80000100a00 */
[----:B------:R1:W-:Y:S04]  /*44610*/  STL.64 [R1+0x18], R234 ;  /* 0x000018ea01007387 */ /* 0x0003e80000100a00 */
[----:B-1----:R-:W4:Y:S04]  /*44620*/  LDL.LU.64 R234, [R1+0x2608] ;  /* 0x0026080001ea7983 */ /* 0x002f280000300a00 */
[----:B------:R-:W4:Y:S01]  /*44630*/  LDL.LU.64 R232, [R1+0x2600] ;  /* 0x0026000001e87983 */ /* 0x000f220000300a00 */
[----:B------:R-:W-:Y:S01]  /*44640*/  IMAD.MOV.U32 R158, RZ, RZ, R252 ;  /* 0x000000ffff9e7224 */ /* 0x000fe200078e00fc */
[----:B------:R-:W-:Y:S01]  /*44650*/  MOV R159, R2 ;  /* 0x00000002009f7202 */ /* 0x000fe20000000f00 */
[C---:B--2---:R-:W-:Y:S08]  /*44660*/  HMMA.1688.F32.TF32 R248, R224.reuse, R12, R248 ;  /* 0x0000000ce0f8723c */ /* 0x044ff000000810f8 */
[C---:B---3--:R-:W-:Y:S08]  /*44670*/  HMMA.1688.F32.TF32 R220, R224.reuse, R16, R220 ;  /* 0x00000010e0dc723c */ /* 0x048ff000000810dc */
[C---:B----4-:R-:W-:Y:S08]  /*44680*/  HMMA.1688.F32.TF32 R216, R224.reuse, R20, R216 ;  /* 0x00000014e0d8723c */ /* 0x050ff000000810d8 */
        /* <DEDUP_REMOVED lines=9> */
[----:B------:R-:W-:Y:S08]  /*44720*/  HMMA.1688.F32.TF32 R156, R160, R20, R156 ;  /* 0x00000014a09c723c */ /* 0x000ff0000008109c */
[----:B-1----:R-:W-:Y:S11]  /*44730*/  HMMA.1688.F32.TF32 R244, R224, R10, R244 ;  /* 0x0000000ae0f4723c */ /* 0x002ff600000810f4 */
[----:B------:R-:W-:Y:S04]  /*44740*/  @!UPT UIADD3 URZ, URZ, URZ, URZ ;  /* 0x0000003f3f3ff290 */ /* 0x000fe8000fffe03f */
[----:B------:R-:W-:Y:S04]  /*44750*/  STL.64 [R1], R156 ;  /* 0x0000009c01007387 */ /* 0x000fe80000100a00 */
[----:B------:R1:W-:Y:S04]  /*44760*/  STL.64 [R1+0x8], R158 ;  /* 0x0000089e01007387 */ /* 0x0003e80000100a00 */
[----:B------:R-:W-:Y:S04]  /*44770*/  STL.64 [R1+0x250], R244 ;  /* 0x000250f401007387 */ /* 0x000fe80000100a00 */
[----:B------:R2:W-:Y:S01]  /*44780*/  STL.64 [R1+0x258], R246 ;  /* 0x000258f601007387 */ /* 0x0005e20000100a00 */
[----:B-1----:R-:W-:Y:S08]  /*44790*/  HMMA.1688.F32.TF32 R156, R160, R16, R168 ;  /* 0x00000010a09c723c */ /* 0x002ff000000810a8 */
[C---:B--2---:R-:W-:Y:S08]  /*447a0*/  HMMA.1688.F32.TF32 R244, R224.reuse, R6, R240 ;  /* 0x00000006e0f4723c */ /* 0x044ff000000810f0 */
[C---:B------:R-:W-:Y:S08]  /*447b0*/  HMMA.1688.F32.TF32 R240, R224.reuse, R34, R36 ;  /* 0x00000022e0f0723c */ /* 0x040ff00000081024 */
[----:B------:R-:W-:Y:S08]  /*447c0*/  HMMA.1688.F32.TF32 R36, R224, R30, R40 ;  /* 0x0000001ee024723c */ /* 0x000ff00000081028 */
[C---:B------:R-:W-:Y:S08]  /*447d0*/  HMMA.1688.F32.TF32 R168, R192.reuse, R4, R176 ;  /* 0x00000004c0a8723c */ /* 0x040ff000000810b0 */
[C---:B------:R-:W-:Y:S08]  /*447e0*/  HMMA.1688.F32.TF32 R176, R192.reuse, R28, R184 ;  /* 0x0000001cc0b0723c */ /* 0x040ff000000810b8 */
[----:B------:R-:W-:Y:S01]  /*447f0*/  HMMA.1688.F32.TF32 R184, R192, R20, R228 ;  /* 0x00000014c0b8723c */ /* 0x000fe200000810e4 */
[----:B------:R-:W-:Y:S04]  /*44800*/  LDS R228, [R3+0xc100] ;  /* 0x00c1000003e47984 */ /* 0x000fe80000000800 */
[----:B------:R-:W-:Y:S04]  /*44810*/  LDS R230, [R3+0xe100] ;  /* 0x00e1000003e67984 */ /* 0x000fe80000000800 */
[----:B------:R-:W-:Y:S04]  /*44820*/  LDS R229, [R0+0xc100] ;  /* 0x00c1000000e57984 */ /* 0x000fe80000000800 */
[----:B------:R-:W1:Y:S01]  /*44830*/  LDS R231, [R0+0xe100] ;  /* 0x00e1000000e77984 */ /* 0x000e620000000800 */
[C---:B------:R-:W-:Y:S03]  /*44840*/  HMMA.1688.F32.TF32 R44, R224.reuse, R26, R44 ;  /* 0x0000001ae02c723c */ /* 0x040fe6000008102c */
[----:B------:R-:W-:Y:S04]  /*44850*/  STL.64 [R1+0x240], R244 ;  /* 0x000240f401007387 */ /* 0x000fe80000100a00 */
[----:B------:R-:W-:Y:S01]  /*44860*/  STL.64 [R1+0x248], R246 ;  /* 0x000248f601007387 */ /* 0x000fe20000100a00 */
[C---:B------:R-:W-:Y:S03]  /*44870*/  HMMA.1688.F32.TF32 R40, R224.reuse, R22, R48 ;  /* 0x00000016e028723c */ /* 0x040fe60000081030 */
[----:B------:R-:W-:Y:S04]  /*44880*/  STL.64 [R1+0x230], R240 ;  /* 0x000230f001007387 */ /* 0x000fe80000100a00 */
[----:B------:R-:W-:Y:S04]  /*44890*/  STL.64 [R1+0x238], R242 ;  /* 0x000238f201007387 */ /* 0x000fe80000100a00 */
[----:B------:R-:W-:Y:S04]  /*448a0*/  STL.64 [R1+0x220], R36 ;  /* 0x0002202401007387 */ /* 0x000fe80000100a00 */
[----:B------:R2:W-:Y:S02]  /*448b0*/  STL.64 [R1+0x228], R38 ;  /* 0x0002282601007387 */ /* 0x0005e40000100a00 */
[C---:B--2---:R-:W-:Y:S02]  /*448c0*/  HMMA.1688.F32.TF32 R36, R224.reuse, R18, R52 ;  /* 0x00000012e024723c */ /* 0x044fe40000081034 */
[----:B------:R-:W-:Y:S04]  /*448d0*/  STL.64 [R1+0x210], R44 ;  /* 0x0002102c01007387 */ /* 0x000fe80000100a00 */
[----:B------:R2:W-:Y:S04]  /*448e0*/  STL.64 [R1+0x218], R46 ;  /* 0x0002182e01007387 */ /* 0x0005e80000100a00 */
[----:B------:R-:W-:Y:S04]  /*448f0*/  STL.64 [R1+0x200], R40 ;  /* 0x0002002801007387 */ /* 0x000fe80000100a00 */
[----:B------:R1:W-:Y:S01]  /*44900*/  STL.64 [R1+0x208], R42 ;  /* 0x0002082a01007387 */ /* 0x0003e20000100a00 */
[----:B--2---:R-:W-:Y:S08]  /*44910*/  HMMA.1688.F32.TF32 R44, R224, R14, R56 ;  /* 0x0000000ee02c723c */ /* 0x004ff00000081038 */
[----:B------:R-:W-:Y:S01]  /*44920*/  HMMA.1688.F32.TF32 R160, R160, R12, R172 ;  /* 0x0000000ca0a0723c */ /* 0x000fe200000810ac */
[----:B------:R-:W-:Y:S04]  /*44930*/  STL.64 [R1+0x1f0], R36 ;  /* 0x0001f02401007387 */ /* 0x000fe80000100a00 */
[----:B------:R2:W-:Y:S03]  /*44940*/  STL.64 [R1+0x1f8], R38 ;  /* 0x0001f82601007387 */ /* 0x0005e60000100a00 */
[----:B-1----:R-:W-:Y:S08]  /*44950*/  HMMA.1688.F32.TF32 R40, R228, R10, R60 ;  /* 0x0000000ae428723c */ /* 0x002ff0000008103c */
[----:B------:R-:W-:Y:S01]  /*44960*/  HMMA.1688.F32.TF32 R164, R192, R8, R164 ;  /* 0x00000008c0a4723c */ /* 0x000fe200000810a4 */
[----:B------:R-:W-:Y:S01]  /*44970*/  IMAD.MOV.U32 R244, RZ, RZ, R112 ;  /* 0x000000fffff47224 */ /* 0x000fe200078e0070 */
[----:B------:R-:W-:Y:S01]  /*44980*/  MOV R245, R113 ;  /* 0x0000007100f57202 */ /* 0x000fe20000000f00 */
[----:B------:R-:W-:Y:S01]  /*44990*/  IMAD.MOV.U32 R246, RZ, RZ, R114 ;  /* 0x000000fffff67224 */ /* 0x000fe200078e0072 */
[----:B------:R-:W-:Y:S04]  /*449a0*/  LDS R224, [R3+0xc700] ;  /* 0x00c7000003e07984 */ /* 0x000fe80000000800 */
[----:B--2---:R-:W-:Y:S01]  /*449b0*/  HMMA.1688.F32.TF32 R36, R228, R6, R64 ;  /* 0x00000006e424723c */ /* 0x004fe20000081040 */
[----:B------:R-:W-:Y:S01]  /*449c0*/  IMAD.MOV.U32 R247, RZ, RZ, R115 ;  /* 0x000000fffff77224 */ /* 0x000fe200078e0073 */
[----:B------:R-:W-:Y:S04]  /*449d0*/  LDS R226, [R3+0xe700] ;  /* 0x00e7000003e27984 */ /* 0x000fe80000000800 */
[----:B------:R-:W-:Y:S02]  /*449e0*/  LDS R225, [R0+0xc700] ;  /* 0x00c7000000e17984 */ /* 0x000fe40000000800 */
[C---:B------:R-:W-:Y:S02]  /*449f0*/  HMMA.1688.F32.TF32 R172, R192.reuse, R32, R180 ;  /* 0x00000020c0ac723c */ /* 0x040fe400000810b4 */
[----:B------:R-:W-:Y:S04]  /*44a00*/  STL.64 [R1+0x170], R44 ;  /* 0x0001702c01007387 */ /* 0x000fe80000100a00 */
[----:B------:R-:W-:Y:S02]  /*44a10*/  LDS R227, [R0+0xe700] ;  /* 0x00e7000000e37984 */ /* 0x000fe40000000800 */
[C---:B------:R-:W-:Y:S02]  /*44a20*/  HMMA.1688.F32.TF32 R180, R192.reuse, R24, R188 ;  /* 0x00000018c0b4723c */ /* 0x040fe400000810bc */
[----:B------:R-:W-:Y:S04]  /*44a30*/  LDS R32, [R3+0x10000] ;  /* 0x0100000003207984 */ /* 0x000fe80000000800 */
[----:B------:R-:W-:Y:S02]  /*44a40*/  LDS R33, [R0+0x10000] ;  /* 0x0100000000217984 */ /* 0x000fe40000000800 */
[C---:B------:R-:W-:Y:S02]  /*44a50*/  HMMA.1688.F32.TF32 R188, R192.reuse, R16, R236 ;  /* 0x00000010c0bc723c */ /* 0x040fe400000810ec */
[----:B------:R1:W-:Y:S06]  /*44a60*/  STL.64 [R1+0x178], R46 ;  /* 0x0001782e01007387 */ /* 0x0003ec0000100a00 */
[----:B------:R-:W-:Y:S01]  /*44a70*/  HMMA.1688.F32.TF32 R192, R192, R12, R232 ;  /* 0x0000000cc0c0723c */ /* 0x000fe200000810e8 */
        /* <DEDUP_REMOVED lines=9> */
[C---:B-1----:R-:W-:Y:S03]  /*44b10*/  HMMA.1688.F32.TF32 R40, R228.reuse, R30, R72 ;  /* 0x0000001ee428723c */ /* 0x042fe60000081048 */
[----:B------:R-:W-:Y:S04]  /*44b20*/  LDS R236, [R3+0xc300] ;  /* 0x00c3000003ec7984 */ /* 0x000fe80000000800 */
[----:B------:R-:W-:Y:S01]  /*44b30*/  LDS R238, [R3+0xe300] ;  /* 0x00e3000003ee7984 */ /* 0x000fe20000000800 */
[C---:B---3--:R-:W-:Y:S03]  /*44b40*/  HMMA.1688.F32.TF32 R36, R228.reuse, R26, R76 ;  /* 0x0000001ae424723c */ /* 0x048fe6000008104c */
[----:B------:R-:W-:Y:S04]  /*44b50*/  STL.64 [R1+0x140], R44 ;  /* 0x0001402c01007387 */ /* 0x000fe80000100a00 */
[----:B------:R1:W-:Y:S04]  /*44b60*/  STL.64 [R1+0x148], R46 ;  /* 0x0001482e01007387 */ /* 0x0003e80000100a00 */
[----:B------:R-:W-:Y:S04]  /*44b70*/  LDS R237, [R0+0xc300] ;  /* 0x00c3000000ed7984 */ /* 0x000fe80000000800 */
[----:B------:R-:W3:Y:S01]  /*44b80*/  LDS R239, [R0+0xe300] ;  /* 0x00e3000000ef7984 */ /* 0x000ee20000000800 */
[----:B-1----:R-:W-:Y:S03]  /*44b90*/  HMMA.1688.F32.TF32 R44, R228, R22, R80 ;  /* 0x00000016e42c723c */ /* 0x002fe60000081050 */
[----:B------:R-:W-:Y:S04]  /*44ba0*/  STL.64 [R1+0x130], R40 ;  /* 0x0001302801007387 */ /* 0x000fe80000100a00 */
[----:B------:R1:W-:Y:S04]  /*44bb0*/  STL.64 [R1+0x138], R42 ;  /* 0x0001382a01007387 */ /* 0x0003e80000100a00 */
[----:B------:R-:W-:Y:S01]  /*44bc0*/  STL.64 [R1+0x120], R36 ;  /* 0x0001202401007387 */ /* 0x000fe20000100a00 */
[----:B--2---:R-:W-:Y:S03]  /*44bd0*/  HMMA.1688.F32.TF32 R240, R232, R10, R92 ;  /* 0x0000000ae8f0723c */ /* 0x004fe6000008105c */
[----:B------:R2:W-:Y:S04]  /*44be0*/  STL.64 [R1+0x128], R38 ;  /* 0x0001282601007387 */ /* 0x0005e80000100a00 */
[----:B------:R-:W-:Y:S01]  /*44bf0*/  LDS R92, [R3+0xc400] ;  /* 0x00c40000035c7984 */ /* 0x000fe20000000800 */
[C---:B-1----:R-:W-:Y:S03]  /*44c00*/  HMMA.1688.F32.TF32 R40, R228.reuse, R18, R84 ;  /* 0x00000012e428723c */ /* 0x042fe60000081054 */
[----:B------:R-:W-:Y:S04]  /*44c10*/  LDS R94, [R3+0xe400] ;  /* 0x00e40000035e7984 */ /* 0x000fe80000000800 */
[----:B------:R-:W-:Y:S01]  /*44c20*/  LDS R93, [R0+0xc400] ;  /* 0x00c40000005d7984 */ /* 0x000fe20000000800 */
[----:B--2---:R-:W-:Y:S03]  /*44c30*/  HMMA.1688.F32.TF32 R36, R228, R14, R88 ;  /* 0x0000000ee424723c */ /* 0x004fe60000081058 */
[----:B------:R-:W-:Y:S04]  /*44c40*/  STL.64 [R1+0x110], R44 ;  /* 0x0001102c01007387 */ /* 0x000fe80000100a00 */
[----:B------:R-:W-:Y:S01]  /*44c50*/  STL.64 [R1+0x118], R46 ;  /* 0x0001182e01007387 */ /* 0x000fe20000100a00 */
[----:B------:R-:W-:Y:S03]  /*44c60*/  HMMA.1688.F32.TF32 R96, R232, R6, R96 ;  /* 0x00000006e860723c */ /* 0x000fe60000081060 */
[----:B------:R-:W1:Y:S04]  /*44c70*/  LDS R95, [R0+0xe400] ;  /* 0x00e40000005f7984 */ /* 0x000e680000000800 */
[----:B------:R-:W-:Y:S04]  /*44c80*/  STL.64 [R1+0x100], R40 ;  /* 0x0001002801007387 */ /* 0x000fe80000100a00 */
[----:B------:R-:W-:Y:S04]  /*44c90*/  STL.64 [R1+0x108], R42 ;  /* 0x0001082a01007387 */ /* 0x000fe80000100a00 */
[----:B------:R-:W-:Y:S04]  /*44ca0*/  STL.64 [R1+0xe0], R36 ;  /* 0x0000e02401007387 */ /* 0x000fe80000100a00 */
[----:B------:R2:W-:Y:S04]  /*44cb0*/  STL [R1+0x2590], R240 ;  /* 0x002590f001007387 */ /* 0x0005e80000100800 */
[----:B------:R4:W-:Y:S04]  /*44cc0*/  STL [R1+0x258c], R241 ;  /* 0x00258cf101007387 */ /* 0x0009e80000100800 */
[----:B------:R3:W-:Y:S01]  /*44cd0*/  STL [R1+0x2588], R242 ;  /* 0x002588f201007387 */ /* 0x0007e20000100800 */
[----:B--2---:R-:W-:-:S03]  /*44ce0*/  MOV R240, R103 ;  /* 0x0000006700f07202 */ /* 0x004fc60000000f00 */
[----:B------:R3:W-:Y:S04]  /*44cf0*/  STL [R1+0x2584], R243 ;  /* 0x002584f301007387 */ /* 0x0007e80000100800 */
[----:B------:R-:W2:Y:S01]  /*44d00*/  LDL.LU R103, [R1+0x25fc] ;  /* 0x0025fc0001677983 */ /* 0x000ea20000300800 */
[----:B----4-:R-:W-:Y:S02]  /*44d10*/  IMAD.MOV.U32 R241, RZ, RZ, R121 ;  /* 0x000000fffff17224 */ /* 0x010fe400078e0079 */
[----:B---3--:R-:W-:Y:S01]  /*44d20*/  IMAD.MOV.U32 R242, RZ, RZ, R122 ;  /* 0x000000fffff27224 */ /* 0x008fe200078e007a */
[----:B------:R-:W3:Y:S01]  /*44d30*/  LDL.LU R121, [R1+0x25f8] ;  /* 0x0025f80001797983 */ /* 0x000ee20000300800 */
[----:B------:R-:W-:-:S03]  /*44d40*/  MOV R243, R123 ;  /* 0x0000007b00f37202 */ /* 0x000fc60000000f00 */
[----:B------:R-:W3:Y:S01]  /*44d50*/  LDL.LU R122, [R1+0x25f4] ;  /* 0x0025f400017a7983 */ /* 0x000ee20000300800 */
[----:B------:R-:W-:-:S03]  /*44d60*/  IMAD.MOV.U32 R252, RZ, RZ, R38 ;  /* 0x000000fffffc7224 */ /* 0x000fc600078e0026 */
[----:B------:R-:W3:Y:S01]  /*44d70*/  LDL.LU R123, [R1+0x25f0] ;  /* 0x0025f000017b7983 */ /* 0x000ee20000300800 */
[----:B------:R-:W-:-:S03]  /*44d80*/  IMAD.MOV.U32 R2, RZ, RZ, R39 ;  /* 0x000000ffff027224 */ /* 0x000fc600078e0027 */
[----:B------:R4:W-:Y:S04]  /*44d90*/  STL [R1+0x2570], R96 ;  /* 0x0025706001007387 */ /* 0x0009e80000100800 */
[----:B------:R1:W-:Y:S04]  /*44da0*/  STL [R1+0x256c], R97 ;  /* 0x00256c6101007387 */ /* 0x0003e80000100800 */
[----:B------:R1:W-:Y:S04]  /*44db0*/  STL [R1+0x2568], R98 ;  /* 0x0025686201007387 */ /* 0x0003e80000100800 */
[----:B------:R1:W-:Y:S01]  /*44dc0*/  STL [R1+0x2564], R99 ;  /* 0x0025646301007387 */ /* 0x0003e20000100800 */
[----:B----4-:R-:W-:Y:S01]  /*44dd0*/  MOV R96, R104 ;  /* 0x0000006800607202 */ /* 0x010fe20000000f00 */
[----:B-1----:R-:W-:Y:S01]  /*44de0*/  IMAD.MOV.U32 R97, RZ, RZ, R105 ;  /* 0x000000ffff617224 */ /* 0x002fe200078e0069 */
[----:B------:R-:W-:Y:S01]  /*44df0*/  HMMA.1688.F32.TF32 R68, R236, R34, R132 ;  /* 0x00000022ec44723c */ /* 0x000fe20000081084 */
[----:B------:R-:W-:Y:S01]  /*44e00*/  LDS R228, [R3+0xc600] ;  /* 0x00c6000003e47984 */ /* 0x000fe20000000800 */
[----:B------:R-:W-:-:S03]  /*44e10*/  IMAD.MOV.U32 R98, RZ, RZ, R106 ;  /* 0x000000ffff627224 */ /* 0x000fc600078e006a */
[----:B------:R-:W-:Y:S01]  /*44e20*/  LDS R230, [R3+0xe600] ;  /* 0x00e6000003e67984 */ /* 0x000fe20000000800 */
[----:B------:R-:W-:Y:S02]  /*44e30*/  MOV R99, R107 ;  /* 0x0000006b00637202 */ /* 0x000fe40000000f00 */
[----:B------:R-:W-:Y:S01]  /*44e40*/  HMMA.1688.F32.TF32 R60, R236, R10, R124 ;  /* 0x0000000aec3c723c */ /* 0x000fe2000008107c */
[----:B------:R-:W-:Y:S04]  /*44e50*/  LDS R229, [R0+0xc600] ;  /* 0x00c6000000e57984 */ /* 0x000fe80000000800 */
[----:B------:R-:W-:Y:S03]  /*44e60*/  LDS R231, [R0+0xe600] ;  /* 0x00e6000000e77984 */ /* 0x000fe60000000800 */
[----:B--2---:R-:W-:Y:S07]  /*44e70*/  HMMA.1688.F32.TF32 R36, R232, R34, R100 ;  /* 0x00000022e824723c */ /* 0x004fee0000081064 */
[----:B------:R-:W-:Y:S01]  /*44e80*/  IMAD.MOV.U32 R100, RZ, RZ, R116 ;  /* 0x000000ffff647224 */ /* 0x000fe200078e0074 */
[----:B------:R-:W-:Y:S01]  /*44e90*/  MOV R102, R118 ;  /* 0x0000007600667202 */ /* 0x000fe20000000f00 */
[----:B------:R-:W2:Y:S01]  /*44ea0*/  LDL.LU R116, [R1+0x25ec] ;  /* 0x0025ec0001747983 */ /* 0x000ea20000300800 */
[----:B------:R-:W-:-:S02]  /*44eb0*/  IMAD.MOV.U32 R101, RZ, RZ, R117 ;  /* 0x000000ffff657224 */ /* 0x000fc400078e0075 */
[----:B------:R-:W-:Y:S01]  /*44ec0*/  IMAD.MOV.U32 R103, RZ, RZ, R119 ;  /* 0x000000ffff677224 */ /* 0x000fe200078e0077 */
[----:B------:R-:W2:Y:S04]  /*44ed0*/  LDL.LU R117, [R1+0x25e8] ;  /* 0x0025e80001757983 */ /* 0x000ea80000300800 */
[----:B------:R-:W2:Y:S04]  /*44ee0*/  LDL.LU R118, [R1+0x25e4] ;  /* 0x0025e40001767983 */ /* 0x000ea80000300800 */
[----:B------:R-:W2:Y:S04]  /*44ef0*/  LDL.LU R119, [R1+0x25e0] ;  /* 0x0025e00001777983 */ /* 0x000ea80000300800 */
[----:B------:R-:W4:Y:S04]  /*44f00*/  LDL.LU R112, [R1+0x25dc] ;  /* 0x0025dc0001707983 */ /* 0x000f280000300800 */
[----:B------:R-:W4:Y:S04]  /*44f10*/  LDL.LU R113, [R1+0x25d8] ;  /* 0x0025d80001717983 */ /* 0x000f280000300800 */
[----:B------:R-:W4:Y:S04]  /*44f20*/  LDL.LU R114, [R1+0x25d4] ;  /* 0x0025d40001727983 */ /* 0x000f280000300800 */
[----:B------:R-:W4:Y:S04]  /*44f30*/  LDL.LU R115, [R1+0x25d0] ;  /* 0x0025d00001737983 */ /* 0x000f280000300800 */
[----:B------:R-:W2:Y:S04]  /*44f40*/  LDL.LU R104, [R1+0x25cc] ;  /* 0x0025cc0001687983 */ /* 0x000ea80000300800 */
[----:B------:R-:W2:Y:S04]  /*44f50*/  LDL.LU R105, [R1+0x25c8] ;  /* 0x0025c80001697983 */ /* 0x000ea80000300800 */
[----:B------:R-:W2:Y:S04]  /*44f60*/  LDL.LU R106, [R1+0x25c4] ;  /* 0x0025c400016a7983 */ /* 0x000ea80000300800 */
[----:B------:R-:W2:Y:S04]  /*44f70*/  LDL.LU R107, [R1+0x25c0] ;  /* 0x0025c000016b7983 */ /* 0x000ea80000300800 */
[----:B------:R1:W-:Y:S04]  /*44f80*/  STL [R1+0x255c], R36 ;  /* 0x00255c2401007387 */ /* 0x0003e80000100800 */
[----:B------:R3:W-:Y:S04]  /*44f90*/  STL [R1+0x2558], R37 ;  /* 0x0025582501007387 */ /* 0x0007e80000100800 */
[----:B------:R3:W-:Y:S01]  /*44fa0*/  STL [R1+0x2554], R38 ;  /* 0x0025542601007387 */ /* 0x0007e20000100800 */
[----:B-1----:R-:W-:-:S03]  /*44fb0*/  IMAD.MOV.U32 R36, RZ, RZ, R108 ;  /* 0x000000ffff247224 */ /* 0x002fc600078e006c */
[----:B------:R1:W-:Y:S01]  /*44fc0*/  STL [R1+0x2550], R39 ;  /* 0x0025502701007387 */ /* 0x0003e20000100800 */
[----:B---3--:R-:W-:-:S03]  /*44fd0*/  IMAD.MOV.U32 R37, RZ, RZ, R109 ;  /* 0x000000ffff257224 */ /* 0x008fc600078e006d */
[----:B------:R-:W3:Y:S01]  /*44fe0*/  LDL.LU R108, [R1+0x25bc] ;  /* 0x0025bc00016c7983 */ /* 0x000ee20000300800 */
[----:B------:R-:W-:-:S03]  /*44ff0*/  MOV R38, R110 ;  /* 0x0000006e00267202 */ /* 0x000fc60000000f00 */
[----:B------:R-:W3:Y:S01]  /*45000*/  LDL.LU R109, [R1+0x25b8] ;  /* 0x0025b800016d7983 */ /* 0x000ee20000300800 */
[----:B-1----:R-:W-:-:S03]  /*45010*/  IMAD.MOV.U32 R39, RZ, RZ, R111 ;  /* 0x000000ffff277224 */ /* 0x002fc600078e006f */
[----:B------:R-:W3:Y:S04]  /*45020*/  LDL.LU R110, [R1+0x25b4] ;  /* 0x0025b400016e7983 */ /* 0x000ee80000300800 */
[----:B------:R-:W3:Y:S01]  /*45030*/  LDL.LU R111, [R1+0x25b0] ;  /* 0x0025b000016f7983 */ /* 0x000ee20000300800 */
[C---:B--2---:R-:W-:Y:S03]  /*45040*/  HMMA.1688.F32.TF32 R40, R232.reuse, R30, R104 ;  /* 0x0000001ee828723c */ /* 0x044fe60000081068 */
[----:B------:R-:W2:Y:S04]  /*45050*/  LDL.LU R104, [R1+0xd0] ;  /* 0x0000d00001687983 */ /* 0x000ea80000300800 */
[----:B------:R-:W2:Y:S04]  /*45060*/  LDL.LU R105, [R1+0xd4] ;  /* 0x0000d40001697983 */ /* 0x000ea80000300800 */
[----:B------:R-:W2:Y:S04]  /*45070*/  LDL.LU R106, [R1+0xd8] ;  /* 0x0000d800016a7983 */ /* 0x000ea80000300800 */
[----:B------:R-:W2:Y:S08]  /*45080*/  LDL.LU R107, [R1+0xdc] ;  /* 0x0000dc00016b7983 */ /* 0x000eb00000300800 */
[----:B------:R-:W-:Y:S04]  /*45090*/  STL [R1+0x257c], R40 ;  /* 0x00257c2801007387 */ /* 0x000fe80000100800 */
[----:B------:R-:W-:Y:S04]  /*450a0*/  STL [R1+0x2578], R41 ;  /* 0x0025782901007387 */ /* 0x000fe80000100800 */
[----:B------:R-:W-:Y:S04]  /*450b0*/  STL [R1+0x2574], R42 ;  /* 0x0025742a01007387 */ /* 0x000fe80000100800 */
[----:B------:R2:W-:Y:S01]  /*450c0*/  STL [R1+0x2560], R43 ;  /* 0x0025602b01007387 */ /* 0x0005e20000100800 */
[C---:B---3--:R-:W-:Y:S08]  /*450d0*/  HMMA.1688.F32.TF32 R44, R232.reuse, R26, R108 ;  /* 0x0000001ae82c723c */ /* 0x048ff0000008106c */
[----:B----4-:R-:W-:Y:S08]  /*450e0*/  HMMA.1688.F32.TF32 R48, R232, R22, R112 ;  /* 0x00000016e830723c */ /* 0x010ff00000081070 */
[----:B------:R-:W-:Y:S07]  /*450f0*/  HMMA.1688.F32.TF32 R36, R92, R6, R36 ;  /* 0x000000065c24723c */ /* 0x000fee0000081024 */
[----:B------:R-:W-:Y:S04]  /*45100*/  STL [R1+0x259c], R44 ;  /* 0x00259c2c01007387 */ /* 0x000fe80000100800 */
[----:B------:R-:W-:Y:S04]  /*45110*/  STL [R1+0x2598], R45 ;  /* 0x0025982d01007387 */ /* 0x000fe80000100800 */
[----:B------:R-:W-:Y:S04]  /*45120*/  STL [R1+0x2594], R46 ;  /* 0x0025942e01007387 */ /* 0x000fe80000100800 */
[----:B------:R-:W-:Y:S04]  /*45130*/  STL [R1+0x2580], R47 ;  /* 0x0025802f01007387 */ /* 0x000fe80000100800 */
[----:B------:R1:W-:Y:S01]  /*45140*/  STL [R1+0x25ac], R48 ;  /* 0x0025ac3001007387 */ /* 0x0003e20000100800 */
[----:B------:R-:W-:Y:S01]  /*45150*/  MOV R135, R36 ;  /* 0x0000002400877202 */ /* 0x000fe20000000f00 */
[----:B------:R-:W-:Y:S01]  /*45160*/  IMAD.MOV.U32 R134, RZ, RZ, R37 ;  /* 0x000000ffff867224 */ /* 0x000fe200078e0025 */
[----:B------:R-:W-:Y:S01]  /*45170*/  MOV R132, R39 ;  /* 0x0000002700847202 */ /* 0x000fe20000000f00 */
[----:B------:R3:W-:Y:S01]  /*45180*/  STL [R1+0x25a8], R49 ;  /* 0x0025a83101007387 */ /* 0x0007e20000100800 */
[----:B------:R-:W-:-:S03]  /*45190*/  IMAD.MOV.U32 R133, RZ, RZ, R38 ;  /* 0x000000ffff857224 */ /* 0x000fc600078e0026 */
[----:B------:R4:W-:Y:S04]  /*451a0*/  STL [R1+0x25a4], R50 ;  /* 0x0025a43201007387 */ /* 0x0009e80000100800 */
[----:B------:R1:W-:Y:S01]  /*451b0*/  STL [R1+0x25a0], R51 ;  /* 0x0025a03301007387 */ /* 0x0003e20000100800 */
[C---:B--2---:R-:W-:Y:S11]  /*451c0*/  HMMA.1688.F32.TF32 R40, R92.reuse, R10, R104 ;  /* 0x0000000a5c28723c */ /* 0x044ff60000081068 */
[----:B------:R-:W-:Y:S11]  /*451d0*/  @!UPT UIADD3 URZ, URZ, URZ, URZ ;  /* 0x0000003f3f3ff290 */ /* 0x000ff6000fffe03f */
[----:B------:R-:W-:Y:S02]  /*451e0*/  @!UPT UIADD3 URZ, URZ, URZ, URZ ;  /* 0x0000003f3f3ff290 */ /* 0x000fe4000fffe03f */
[----:B------:R-:W-:Y:S01]  /*451f0*/  IMAD.MOV.U32 R107, RZ, RZ, R40 ;  /* 0x000000ffff6b7224 */ /* 0x000fe200078e0028 */
[----:B------:R-:W-:Y:S01]  /*45200*/  MOV R106, R41 ;  /* 0x00000029006a7202 */ /* 0x000fe20000000f00 */
[----:B------:R-:W-:Y:S02]  /*45210*/  IMAD.MOV.U32 R105, RZ, RZ, R42 ;  /* 0x000000ffff697224 */ /* 0x000fe400078e002a */
[----:B------:R-:W-:Y:S02]  /*45220*/  IMAD.MOV.U32 R104, RZ, RZ, R43 ;  /* 0x000000ffff687224 */ /* 0x000fe400078e002b */
[C---:B------:R-:W-:Y:S11]  /*45230*/  HMMA.1688.F32.TF32 R40, R92.reuse, R34, R96 ;  /* 0x000000225c28723c */ /* 0x040ff60000081060 */
[----:B------:R-:W-:Y:S11]  /*45240*/  @!UPT UIADD3 URZ, URZ, URZ, URZ ;  /* 0x0000003f3f3ff290 */ /* 0x000ff6000fffe03f */
[----:B------:R-:W-:Y:S02]  /*45250*/  @!UPT UIADD3 URZ, URZ, URZ, URZ ;  /* 0x0000003f3f3ff290 */ /* 0x000fe4000fffe03f */
[----:B------:R-:W-:Y:S01]  /*45260*/  IMAD.MOV.U32 R36, RZ, RZ, R40 ;  /* 0x000000ffff247224 */ /* 0x000fe200078e0028 */
[----:B------:R-:W-:Y:S01]  /*45270*/  MOV R38, R42 ;  /* 0x0000002a00267202 */ /* 0x000fe20000000f00 */
[----:B------:R-:W-:Y:S02]  /*45280*/  IMAD.MOV.U32 R37, RZ, RZ, R41 ;  /* 0x000000ffff257224 */ /* 0x000fe400078e0029 */
[----:B------:R-:W-:Y:S02]  /*45290*/  IMAD.MOV.U32 R39, RZ, RZ, R43 ;  /* 0x000000ffff277224 */ /* 0x000fe400078e002b */
[----:B------:R-:W-:Y:S01]  /*452a0*/  HMMA.1688.F32.TF32 R40, R92, R30, R244 ;  /* 0x0000001e5c28723c */ /* 0x000fe200000810f4 */
[----:B------:R-:W2:Y:S04]  /*452b0*/  LDL.LU R244, [R1+0x70] ;  /* 0x0000700001f47983 */ /* 0x000ea80000300800 */
[----:B------:R-:W2:Y:S04]  /*452c0*/  LDL.LU R245, [R1+0x74] ;  /* 0x0000740001f57983 */ /* 0x000ea80000300800 */
[----:B------:R-:W2:Y:S04]  /*452d0*/  LDL.LU R246, [R1+0x78] ;  /* 0x0000780001f67983 */ /* 0x000ea80000300800 */
[----:B------:R-:W2:Y:S01]  /*452e0*/  LDL.LU R247, [R1+0x7c] ;  /* 0x00007c0001f77983 */ /* 0x000ea20000300800 */
[C---:B------:R-:W-:Y:S03]  /*452f0*/  HMMA.1688.F32.TF32 R56, R232.reuse, R14, R120 ;  /* 0x0000000ee838723c */ /* 0x040fe60000081078 */
[----:B-1----:R-:W2:Y:S04]  /*45300*/  LDL.LU R48, [R1+0x60] ;  /* 0x0000600001307983 */ /* 0x002ea80000300800 */
[----:B---3--:R-:W3:Y:S04]  /*45310*/  LDL.LU R49, [R1+0x64] ;  /* 0x0000640001317983 */ /* 0x008ee80000300800 */
[----:B----4-:R-:W3:Y:S04]  /*45320*/  LDL.LU R50, [R1+0x68] ;  /* 0x0000680001327983 */ /* 0x010ee80000300800 */
[----:B------:R-:W3:Y:S04]  /*45330*/  LDL.LU R51, [R1+0x6c] ;  /* 0x00006c0001337983 */ /* 0x000ee80000300800 */
[----:B------:R-:W4:Y:S04]  /*45340*/  LDL.LU R120, [R1+0x50] ;  /* 0x0000500001787983 */ /* 0x000f280000300800 */
[----:B------:R-:W4:Y:S04]  /*45350*/  LDL.LU R121, [R1+0x54] ;  /* 0x0000540001797983 */ /* 0x000f280000300800 */
[----:B------:R-:W4:Y:S04]  /*45360*/  LDL.LU R122, [R1+0x58] ;  /* 0x00005800017a7983 */ /* 0x000f280000300800 */
[----:B------:R-:W4:Y:S04]  /*45370*/  LDL.LU R123, [R1+0x5c] ;  /* 0x00005c00017b7983 */ /* 0x000f280000300800 */
[----:B------:R-:W3:Y:S04]  /*45380*/  LDL.LU R108, [R1+0x40] ;  /* 0x00004000016c7983 */ /* 0x000ee80000300800 */
[----:B------:R-:W3:Y:S04]  /*45390*/  LDL.LU R109, [R1+0x44] ;  /* 0x00004400016d7983 */ /* 0x000ee80000300800 */
[----:B------:R-:W3:Y:S04]  /*453a0*/  LDL.LU R110, [R1+0x48] ;  /* 0x00004800016e7983 */ /* 0x000ee80000300800 */
[----:B------:R-:W3:Y:S01]  /*453b0*/  LDL.LU R111, [R1+0x4c] ;  /* 0x00004c00016f7983 */ /* 0x000ee20000300800 */
[----:B------:R-:W-:Y:S03]  /*453c0*/  HMMA.1688.F32.TF32 R52, R232, R18, R116 ;  /* 0x00000012e834723c */ /* 0x000fe60000081074 */
[----:B------:R-:W3:Y:S04]  /*453d0*/  LDL.LU R112, [R1+0x30] ;  /* 0x0000300001707983 */ /* 0x000ee80000300800 */
[----:B------:R-:W3:Y:S04]  /*453e0*/  LDL.LU R113, [R1+0x34] ;  /* 0x0000340001717983 */ /* 0x000ee80000300800 */
[----:B------:R-:W3:Y:S04]  /*453f0*/  LDL.LU R114, [R1+0x38] ;  /* 0x0000380001727983 */ /* 0x000ee80000300800 */
[----:B------:R-:W3:Y:S01]  /*45400*/  LDL.LU R115, [R1+0x3c] ;  /* 0x00003c0001737983 */ /* 0x000ee20000300800 */
[C---:B------:R-:W-:Y:S03]  /*45410*/  HMMA.1688.F32.TF32 R44, R92.reuse, R26, R100 ;  /* 0x0000001a5c2c723c */ /* 0x040fe60000081064 */
        /* <DEDUP_REMOVED lines=8> */
[----:B------:R-:W-:Y:S04]  /*454a0*/  LDS R232, [R3+0xc500] ;  /* 0x00c5000003e87984 */ /* 0x000fe80000000800 */
[----:B------:R-:W-:Y:S04]  /*454b0*/  LDS R234, [R3+0xe500] ;  /* 0x00e5000003ea7984 */ /* 0x000fe80000000800 */
[----:B------:R-:W-:Y:S04]  /*454c0*/  LDS R233, [R0+0xc500] ;  /* 0x00c5000000e97984 */ /* 0x000fe80000000800 */
[----:B------:R-:W4:Y:S01]  /*454d0*/  LDS R235, [R0+0xe500] ;  /* 0x00e5000000eb7984 */ /* 0x000f220000000800 */
[----:B--2---:R-:W-:Y:S03]  /*454e0*/  HMMA.1688.F32.TF32 R124, R92, R18, R244 ;  /* 0x000000125c7c723c */ /* 0x004fe600000810f4 */
[----:B------:R-:W2:Y:S04]  /*454f0*/  LDL.LU R244, [R1] ;  /* 0x0000000001f47983 */ /* 0x000ea80000300800 */
[----:B------:R-:W2:Y:S04]  /*45500*/  LDL.LU R245, [R1+0x4] ;  /* 0x0000040001f57983 */ /* 0x000ea80000300800 */
[----:B------:R-:W2:Y:S04]  /*45510*/  LDL.LU R246, [R1+0x8] ;  /* 0x0000080001f67983 */ /* 0x000ea80000300800 */
[----:B------:R-:W2:Y:S01]  /*45520*/  LDL.LU R247, [R1+0xc] ;  /* 0x00000c0001f77983 */ /* 0x000ea20000300800 */
[----:B------:R-:W-:Y:S01]  /*45530*/  IMAD.MOV.U32 R97, RZ, RZ, R40 ;  /* 0x000000ffff617224 */ /* 0x000fe200078e0028 */
[----:B------:R-:W-:Y:S01]  /*45540*/  MOV R98, R41 ;  /* 0x0000002900627202 */ /* 0x000fe20000000f00 */
[----:B------:R-:W-:Y:S01]  /*45550*/  IMAD.MOV.U32 R99, RZ, RZ, R42 ;  /* 0x000000ffff637224 */ /* 0x000fe200078e002a */
[----:B------:R-:W-:Y:S01]  /*45560*/  MOV R41, R45 ;  /* 0x0000002d00297202 */ /* 0x000fe20000000f00 */
[----:B------:R-:W-:-:S02]  /*45570*/  IMAD.MOV.U32 R40, RZ, RZ, R44 ;  /* 0x000000ffff287224 */ /* 0x000fc400078e002c */
[----:B------:R-:W-:Y:S02]  /*45580*/  IMAD.MOV.U32 R42, RZ, RZ, R46 ;  /* 0x000000ffff2a7224 */ /* 0x000fe400078e002e */
[----:B------:R-:W-:Y:S02]  /*45590*/  IMAD.MOV.U32 R96, RZ, RZ, R47 ;  /* 0x000000ffff607224 */ /* 0x000fe400078e002f */
[----:B------:R-:W-:Y:S08]  /*455a0*/  HMMA.1688.F32.TF32 R44, R92, R22, R240 ;  /* 0x000000165c2c723c */ /* 0x000ff000000810f0 */
[C---:B------:R-:W-:Y:S08]  /*455b0*/  HMMA.1688.F32.TF32 R64, R236.reuse, R6, R128 ;  /* 0x00000006ec40723c */ /* 0x040ff00000081080 */
[C---:B------:R-:W-:Y:S08]  /*455c0*/  HMMA.1688.F32.TF32 R72, R236.reuse, R30, R136 ;  /* 0x0000001eec48723c */ /* 0x040ff00000081088 */
[C---:B------:R-:W-:Y:S08]  /*455d0*/  HMMA.1688.F32.TF32 R76, R236.reuse, R26, R140 ;  /* 0x0000001aec4c723c */ /* 0x040ff0000008108c */
[C---:B------:R-:W-:Y:S08]  /*455e0*/  HMMA.1688.F32.TF32 R80, R236.reuse, R22, R144 ;  /* 0x00000016ec50723c */ /* 0x040ff00000081090 */
[C---:B------:R-:W-:Y:S08]  /*455f0*/  HMMA.1688.F32.TF32 R84, R236.reuse, R18, R148 ;  /* 0x00000012ec54723c */ /* 0x040ff00000081094 */
[----:B------:R-:W-:Y:S08]  /*45600*/  HMMA.1688.F32.TF32 R88, R236, R14, R152 ;  /* 0x0000000eec58723c */ /* 0x000ff00000081098 */
[C---:B----4-:R-:W-:Y:S08]  /*45610*/  HMMA.1688.F32.TF32 R236, R232.reuse, R10, R120 ;  /* 0x0000000ae8ec723c */ /* 0x050ff00000081078 */
[C---:B---3--:R-:W-:Y:S08]  /*45620*/  HMMA.1688.F32.TF32 R108, R232.reuse, R6, R108 ;  /* 0x00000006e86c723c */ /* 0x048ff0000008106c */
[----:B------:R-:W-:Y:S01]  /*45630*/  HMMA.1688.F32.TF32 R112, R232, R34, R112 ;  /* 0x00000022e870723c */ /* 0x000fe20000081070 */
[----:B------:R-:W-:-:S07]  /*45640*/  MOV R241, R44 ;  /* 0x0000002c00f17202 */ /* 0x000fce0000000f00 */
[----:B------:R-:W-:Y:S01]  /*45650*/  HMMA.1688.F32.TF32 R116, R232, R30, R116 ;  /* 0x0000001ee874723c */ /* 0x000fe20000081074 */
[----:B------:R-:W-:Y:S01]  /*45660*/  IMAD.MOV.U32 R242, RZ, RZ, R45 ;  /* 0x000000fffff27224 */ /* 0x000fe200078e002d */
[----:B------:R-:W-:Y:S01]  /*45670*/  MOV R44, R124 ;  /* 0x0000007c002c7202 */ /* 0x000fe20000000f00 */
[----:B------:R-:W-:Y:S01]  /*45680*/  IMAD.MOV.U32 R243, RZ, RZ, R46 ;  /* 0x000000fffff37224 */ /* 0x000fe200078e002e */
[----:B------:R-:W-:-:S04]  /*45690*/  MOV R240, R127 ;  /* 0x0000007f00f07202 */ /* 0x000fc80000000f00 */
[----:B------:R-:W-:Y:S01]  /*456a0*/  HMMA.1688.F32.TF32 R120, R232, R26, R100 ;  /* 0x0000001ae878723c */ /* 0x000fe20000081064 */
[----:B------:R-:W-:Y:S01]  /*456b0*/  IMAD.MOV.U32 R45, RZ, RZ, R125 ;  /* 0x000000ffff2d7224 */ /* 0x000fe200078e007d */
[----:B------:R-:W-:Y:S01]  /*456c0*/  STL [R1+0x24a8], R236 ;  /* 0x0024a8ec01007387 */ /* 0x000fe20000100800 */
[----:B------:R-:W-:-:S03]  /*456d0*/  IMAD.MOV.U32 R46, RZ, RZ, R126 ;  /* 0x000000ffff2e7224 */ /* 0x000fc600078e007e */
[----:B------:R-:W-:Y:S02]  /*456e0*/  STL [R1+0x24a4], R237 ;  /* 0x0024a4ed01007387 */ /* 0x000fe40000100800 */
[----:B------:R-:W-:Y:S02]  /*456f0*/  HMMA.1688.F32.TF32 R128, R232, R18, R156 ;  /* 0x00000012e880723c */ /* 0x000fe4000008109c */
[----:B------:R-:W-:Y:S04]  /*45700*/  STL [R1+0x24a0], R238 ;  /* 0x0024a0ee01007387 */ /* 0x000fe80000100800 */
[----:B------:R-:W-:Y:S04]  /*45710*/  STL [R1+0x249c], R239 ;  /* 0x00249cef01007387 */ /* 0x000fe80000100800 */
[----:B------:R-:W-:Y:S04]  /*45720*/  STL [R1+0x24b8], R108 ;  /* 0x0024b86c01007387 */ /* 0x000fe80000100800 */
[----:B------:R-:W-:Y:S04]  /*45730*/  STL [R1+0x24b4], R109 ;  /* 0x0024b46d01007387 */ /* 0x000fe80000100800 */
[----:B------:R-:W-:Y:S01]  /*45740*/  STL [R1+0x24b0], R110 ;  /* 0x0024b06e01007387 */ /* 0x000fe20000100800 */
[C---:B------:R-:W-:Y:S03]  /*45750*/  HMMA.1688.F32.TF32 R136, R228.reuse, R10, R164 ;  /* 0x0000000ae488723c */ /* 0x040fe600000810a4 */
[----:B------:R-:W-:Y:S04]  /*45760*/  STL [R1+0x24ac], R111 ;  /* 0x0024ac6f01007387 */ /* 0x000fe80000100800 */
[----:B------:R1:W-:Y:S04]  /*45770*/  STL [R1+0x24c4], R112 ;  /* 0x0024c47001007387 */ /* 0x0003e80000100800 */
[----:B------:R3:W-:Y:S04]  /*45780*/  STL [R1+0x24c0], R113 ;  /* 0x0024c07101007387 */ /* 0x0007e80000100800 */
[----:B------:R2:W-:Y:S01]  /*45790*/  STL [R1+0x24bc], R114 ;  /* 0x0024bc7201007387 */ /* 0x0005e20000100800 */
[C---:B------:R-:W-:Y:S03]  /*457a0*/  HMMA.1688.F32.TF32 R140, R228.reuse, R6, R168 ;  /* 0x00000006e48c723c */ /* 0x040fe600000810a8 */
[----:B------:R1:W-:Y:S04]  /*457b0*/  STL [R1+0x2498], R115 ;  /* 0x0024987301007387 */ /* 0x0003e80000100800 */
[----:B------:R-:W-:Y:S04]  /*457c0*/  STL [R1+0x24d4], R116 ;  /* 0x0024d47401007387 */ /* 0x000fe80000100800 */
[----:B------:R-:W-:Y:S04]  /*457d0*/  STL [R1+0x24d0], R117 ;  /* 0x0024d07501007387 */ /* 0x000fe80000100800 */
[----:B------:R-:W-:Y:S01]  /*457e0*/  STL [R1+0x24cc], R118 ;  /* 0x0024cc7601007387 */ /* 0x000fe20000100800 */
[C---:B------:R-:W-:Y:S03]  /*457f0*/  HMMA.1688.F32.TF32 R144, R228.reuse, R34, R172 ;  /* 0x00000022e490723c */ /* 0x040fe600000810ac */
[----:B------:R-:W-:Y:S04]  /*45800*/  STL [R1+0x24c8], R119 ;  /* 0x0024c87701007387 */ /* 0x000fe80000100800 */
[----:B------:R-:W-:Y:S04]  /*45810*/  STL [R1+0x24e0], R120 ;  /* 0x0024e07801007387 */ /* 0x000fe80000100800 */
[----:B------:R-:W-:Y:S04]  /*45820*/  STL [R1+0x24dc], R121 ;  /* 0x0024dc7901007387 */ /* 0x000fe80000100800 */
[----:B------:R-:W-:Y:S01]  /*45830*/  STL [R1+0x24d8], R122 ;  /* 0x0024d87a01007387 */ /* 0x000fe20000100800 */
[----:B------:R-:W-:Y:S03]  /*45840*/  HMMA.1688.F32.TF32 R148, R228, R30, R176 ;  /* 0x0000001ee494723c */ /* 0x000fe600000810b0 */
[----:B------:R-:W-:Y:S04]  /*45850*/  STL [R1+0x2494], R123 ;  /* 0x0024947b01007387 */ /* 0x000fe80000100800 */
[----:B------:R-:W2:Y:S01]  /*45860*/  LDL R103, [R1+0x390] ;  /* 0x0003900001677983 */ /* 0x000ea20000100800 */
[C---:B------:R-:W-:Y:S03]  /*45870*/  HMMA.1688.F32.TF32 R216, R224.reuse, R22, R216 ;  /* 0x00000016e0d8723c */ /* 0x040fe600000810d8 */
[----:B------:R-:W-:Y:S04]  /*45880*/  LDS R100, [R3+0x10200] ;  /* 0x0102000003647984 */ /* 0x000fe80000000800 */
[----:B------:R-:W-:Y:S01]  /*45890*/  LDS R102, [R3+0x12200] ;  /* 0x0122000003667984 */ /* 0x000fe20000000800 */
[----:B------:R-:W-:Y:S03]  /*458a0*/  HMMA.1688.F32.TF32 R208, R224, R30, R208 ;  /* 0x0000001ee0d0723c */ /* 0x000fe600000810d0 */
[----:B------:R-:W-:Y:S05]  /*458b0*/  LDS R101, [R0+0x10200] ;  /* 0x0102000000657984 */ /* 0x000fea0000000800 */
[C---:B--2---:R-:W-:Y:S01]  /*458c0*/  HMMA.1688.F32.TF32 R124, R232.reuse, R22, R244 ;  /* 0x00000016e87c723c */ /* 0x044fe200000810f4 */
[----:B------:R-:W-:Y:S04]  /*458d0*/  LDS R244, [R3+0x10100] ;  /* 0x0101000003f47984 */ /* 0x000fe80000000800 */
[----:B------:R-:W-:Y:S03]  /*458e0*/  LDS R246, [R3+0x12100] ;  /* 0x0121000003f67984 */ /* 0x000fe60000000800 */
[----:B------:R-:W-:Y:S01]  /*458f0*/  HMMA.1688.F32.TF32 R232, R232, R14, R160 ;  /* 0x0000000ee8e8723c */ /* 0x000fe200000810a0 */
[----:B------:R-:W-:Y:S04]  /*45900*/  LDS R245, [R0+0x10100] ;  /* 0x0101000000f57984 */ /* 0x000fe80000000800 */
[----:B------:R-:W-:Y:S10]  /*45910*/  LDS R247, [R0+0x12100] ;  /* 0x0121000000f77984 */ /* 0x000ff40000000800 */
[----:B------:R2:W-:Y:S04]  /*45920*/  STL [R1+0x24f0], R124 ;  /* 0x0024f07c01007387 */ /* 0x0005e80000100800 */
[----:B------:R1:W-:Y:S04]  /*45930*/  STL [R1+0x24ec], R125 ;  /* 0x0024ec7d01007387 */ /* 0x0003e80000100800 */
[----:B------:R1:W-:Y:S04]  /*45940*/  STL [R1+0x24e8], R126 ;  /* 0x0024e87e01007387 */ /* 0x0003e80000100800 */
[----:B------:R1:W-:Y:S04]  /*45950*/  STL [R1+0x24e4], R127 ;  /* 0x0024e47f01007387 */ /* 0x0003e80000100800 */
[----:B------:R-:W-:Y:S04]  /*45960*/  STL [R1+0x24fc], R128 ;  /* 0x0024fc8001007387 */ /* 0x000fe80000100800 */
[----:B------:R-:W-:Y:S04]  /*45970*/  STL [R1+0x24f8], R129 ;  /* 0x0024f88101007387 */ /* 0x000fe80000100800 */
[----:B------:R-:W-:Y:S04]  /*45980*/  STL [R1+0x24f4], R130 ;  /* 0x0024f48201007387 */ /* 0x000fe80000100800 */
[----:B------:R-:W-:Y:S04]  /*45990*/  STL [R1+0x2490], R131 ;  /* 0x0024908301007387 */ /* 0x000fe80000100800 */
[----:B------:R1:W-:Y:S04]  /*459a0*/  STL [R1+0x250c], R232 ;  /* 0x00250ce801007387 */ /* 0x0003e80000100800 */
[----:B------:R1:W-:Y:S04]  /*459b0*/  STL [R1+0x2508], R233 ;  /* 0x002508e901007387 */ /* 0x0003e80000100800 */
[----:B------:R1:W-:Y:S04]  /*459c0*/  STL [R1+0x2504], R234 ;  /* 0x002504ea01007387 */ /* 0x0003e80000100800 */
[----:B------:R1:W-:Y:S04]  /*459d0*/  STL [R1+0x2500], R235 ;  /* 0x002500eb01007387 */ /* 0x0003e80000100800 */
        /* <DEDUP_REMOVED lines=16> */
[----:B-1----:R-:W4:Y:S04]  /*45ae0*/  LDL.LU R112, [R1+0x250] ;  /* 0x0002500001707983 */ /* 0x002f280000300800 */
[----:B---3--:R-:W4:Y:S04]  /*45af0*/  LDL.LU R113, [R1+0x254] ;  /* 0x0002540001717983 */ /* 0x008f280000300800 */
[----:B--2---:R-:W4:Y:S04]  /*45b00*/  LDL.LU R114, [R1+0x258] ;  /* 0x0002580001727983 */ /* 0x004f280000300800 */
[----:B------:R-:W4:Y:S04]  /*45b10*/  LDL.LU R115, [R1+0x25c] ;  /* 0x00025c0001737983 */ /* 0x000f280000300800 */
        /* <DEDUP_REMOVED lines=28> */
[----:B------:R-:W-:Y:S03]  /*45ce0*/  HMMA.1688.F32.TF32 R156, R228, R22, R184 ;  /* 0x00000016e49c723c */ /* 0x000fe600000810b8 */
[----:B------:R-:W-:Y:S04]  /*45cf0*/  LDSM.16.M88.4 R20, [R103+0x140080] ;  /* 0x140080006714783b */ /* 0x000fe80000000200 */
[----:B------:R-:W-:Y:S01]  /*45d00*/  LDSM.16.M88.4 R28, [R103+0x142080] ;  /* 0x14208000671c783b */ /* 0x000fe20000000200 */
[----:B------:R-:W-:Y:S03]  /*45d10*/  HMMA.1688.F32.TF32 R176, R224, R34, R204 ;  /* 0x00000022e0b0723c */ /* 0x000fe600000810cc */
[----:B------:R-:W-:Y:S04]  /*45d20*/  LDS R34, [R3+0x12000] ;  /* 0x0120000003227984 */ /* 0x000fe80000000800 */
[----:B------:R-:W4:Y:S04]  /*45d30*/  LDS R35, [R0+0x12000] ;  /* 0x0120000000237984 */ /* 0x000f280000000800 */
[----:B------:R-:W2:Y:S01]  /*45d40*/  LDSM.16.M88.4 R204, [R103+0x143080] ;  /* 0x1430800067cc783b */ /* 0x000ea20000000200 */
[C---:B------:R-:W-:Y:S08]  /*45d50*/  HMMA.1688.F32.TF32 R160, R228.reuse, R18, R188 ;  /* 0x00000012e4a0723c */ /* 0x040ff000000810bc */
[----:B------:R-:W-:Y:S08]  /*45d60*/  HMMA.1688.F32.TF32 R152, R228, R26, R180 ;  /* 0x0000001ae498723c */ /* 0x000ff000000810b4 */
[C---:B------:R-:W-:Y:S01]  /*45d70*/  HMMA.1688.F32.TF32 R168, R224.reuse, R10, R196 ;  /* 0x0000000ae0a8723c */ /* 0x040fe200000810c4 */
[----:B------:R-:W-:Y:S07]  /*45d80*/  LDSM.16.M88.4 R8, [R103+0x145080] ;  /* 0x145080006708783b */ /* 0x000fee0000000200 */
[C---:B------:R-:W-:Y:S01]  /*45d90*/  HMMA.1688.F32.TF32 R172, R224.reuse, R6, R200 ;  /* 0x00000006e0ac723c */ /* 0x040fe200000810c8 */
[----:B------:R-:W-:Y:S07]  /*45da0*/  LDSM.16.M88.4 R4, [R103+0x146080] ;  /* 0x146080006704783b */ /* 0x000fee0000000200 */
[C---:B------:R-:W-:Y:S01]  /*45db0*/  HMMA.1688.F32.TF32 R212, R224.reuse, R26, R212 ;  /* 0x0000001ae0d4723c */ /* 0x040fe200000810d4 */
[----:B------:R-:W1:Y:S07]  /*45dc0*/  LDSM.16.M88.4 R24, [R103+0x141080] ;  /* 0x141080006718783b */ /* 0x000e6e0000000200 */
[----:B------:R-:W-:Y:S01]  /*45dd0*/  HMMA.1688.F32.TF32 R16, R224, R18, R220 ;  /* 0x00000012e010723c */ /* 0x000fe200000810dc */
[----:B------:R-:W-:Y:S07]  /*45de0*/  LDSM.16.M88.4 R220, [R103+0x147080] ;  /* 0x1470800067dc783b */ /* 0x000fee0000000200 */
[-C--:B------:R-:W-:Y:S08]  /*45df0*/  HMMA.1688.F32.TF32 R92, R92, R14.reuse, R48 ;  /* 0x0000000e5c5c723c */ /* 0x080ff00000081030 */
[----:B------:R-:W-:Y:S08]  /*45e00*/  HMMA.1688.F32.TF32 R228, R228, R14, R192 ;  /* 0x0000000ee4e4723c */ /* 0x000ff000000810c0 */
[C---:B----4-:R-:W-:Y:S08]  /*45e10*/  HMMA.1688.F32.TF32 R112, R32.reuse, R20, R112 ;  /* 0x000000142070723c */ /* 0x050ff00000081070 */
[C---:B--2---:R-:W-:Y:S08]  /*45e20*/  HMMA.1688.F32.TF32 R136, R32.reuse, R204, R136 ;  /* 0x000000cc2088723c */ /* 0x044ff00000081088 */
[----:B------:R-:W-:Y:S01]  /*45e30*/  HMMA.1688.F32.TF32 R140, R32, R28, R108 ;  /* 0x0000001c208c723c */ /* 0x000fe2000008106c */
[----:B------:R-:W-:Y:S01]  /*45e40*/  IMAD.MOV.U32 R188, RZ, RZ, R44 ;  /* 0x000000ffffbc7224 */ /* 0x000fe200078e002c */
[----:B------:R-:W-:Y:S01]  /*45e50*/  MOV R190, R46 ;  /* 0x0000002e00be7202 */ /* 0x000fe20000000f00 */
[----:B------:R-:W-:-:S02]  /*45e60*/  IMAD.MOV.U32 R189, RZ, RZ, R45 ;  /* 0x000000ffffbd7224 */ /* 0x000fc400078e002d */
[----:B------:R-:W-:Y:S01]  /*45e70*/  IMAD.MOV.U32 R191, RZ, RZ, R240 ;  /* 0x000000ffffbf7224 */ /* 0x000fe200078e00f0 */
[----:B------:R-:W-:Y:S01]  /*45e80*/  MOV R198, R105 ;  /* 0x0000006900c67202 */ /* 0x000fe20000000f00 */
[----:B------:R-:W-:Y:S01]  /*45e90*/  IMAD.MOV.U32 R196, RZ, RZ, R107 ;  /* 0x000000ffffc47224 */ /* 0x000fe200078e006b */
[----:B------:R-:W-:Y:S01]  /*45ea0*/  HMMA.1688.F32.TF32 R224, R224, R14, R248 ;  /* 0x0000000ee0e0723c */ /* 0x000fe200000810f8 */
[----:B------:R-:W3:Y:S01]  /*45eb0*/  LDSM.16.M88.4 R12, [R103+0x144080] ;  /* 0x14408000670c783b */ /* 0x000ee20000000200 */
[----:B------:R-:W-:Y:S01]  /*45ec0*/  IMAD.MOV.U32 R193, RZ, RZ, R114 ;  /* 0x000000ffffc17224 */ /* 0x000fe200078e0072 */
[----:B------:R-:W-:Y:S01]  /*45ed0*/  MOV R194, R113 ;  /* 0x0000007100c27202 */ /* 0x000fe20000000f00 */
[----:B------:R-:W-:Y:S01]  /*45ee0*/  IMAD.MOV.U32 R195, RZ, RZ, R112 ;  /* 0x000000ffffc37224 */ /* 0x000fe200078e0070 */
[----:B------:R-:W-:Y:S03]  /*45ef0*/  LDS R200, [R3+0x10700] ;  /* 0x0107000003c87984 */ /* 0x000fe60000000800 */
[----:B------:R-:W-:Y:S01]  /*45f00*/  IMAD.MOV.U32 R114, RZ, RZ, R136 ;  /* 0x000000ffff727224 */ /* 0x000fe200078e0088 */
[----:B------:R-:W-:Y:S01]  /*45f10*/  MOV R109, R138 ;  /* 0x0000008a006d7202 */ /* 0x000fe20000000f00 */
[----:B------:R-:W-:Y:S01]  /*45f20*/  IMAD.MOV.U32 R108, RZ, RZ, R137 ;  /* 0x000000ffff6c7224 */ /* 0x000fe200078e0089 */
[----:B-1----:R-:W-:Y:S01]  /*45f30*/  HMMA.1688.F32.TF32 R128, R32, R24, R236 ;  /* 0x000000182080723c */ /* 0x002fe200000810ec */
[----:B------:R-:W-:Y:S01]  /*45f40*/  IMAD.MOV.U32 R110, RZ, RZ, R139 ;  /* 0x000000ffff6e7224 */ /* 0x000fe200078e008b */
[----:B------:R-:W-:Y:S01]  /*45f50*/  MOV R50, R94 ;  /* 0x0000005e00327202 */ /* 0x000fe20000000f00 */
[----:B------:R-:W-:Y:S01]  /*45f60*/  IMAD.MOV.U32 R192, RZ, RZ, R115 ;  /* 0x000000ffffc07224 */ /* 0x000fe200078e0073 */
[----:B------:R-:W1:Y:S01]  /*45f70*/  LDS R103, [R0+0x12200] ;  /* 0x0122000000677984 */ /* 0x000e620000000800 */
[----:B------:R-:W-:-:S02]  /*45f80*/  MOV R111, R140 ;  /* 0x0000008c006f7202 */ /* 0x000fc40000000f00 */
[----:B------:R-:W-:Y:S01]  /*45f90*/  IMAD.MOV.U32 R236, RZ, RZ, R141 ;  /* 0x000000ffffec7224 */ /* 0x000fe200078e008d */
[----:B------:R-:W-:Y:S01]  /*45fa0*/  MOV R238, R143 ;  /* 0x0000008f00ee7202 */ /* 0x000fe20000000f00 */
[----:B------:R-:W-:Y:S01]  /*45fb0*/  IMAD.MOV.U32 R237, RZ, RZ, R142 ;  /* 0x000000ffffed7224 */ /* 0x000fe200078e008e */
[----:B------:R-:W-:Y:S01]  /*45fc0*/  LDS R94, [R3+0x12300] ;  /* 0x01230000035e7984 */ /* 0x000fe20000000800 */
[----:B------:R-:W-:Y:S02]  /*45fd0*/  IMAD.MOV.U32 R48, RZ, RZ, R92 ;  /* 0x000000ffff307224 */ /* 0x000fe400078e005c */
[----:B------:R-:W-:Y:S01]  /*45fe0*/  IMAD.MOV.U32 R49, RZ, RZ, R93 ;  /* 0x000000ffff317224 */ /* 0x000fe200078e005d */
[----:B------:R-:W-:Y:S01]  /*45ff0*/  LDS R92, [R3+0x10300] ;  /* 0x01030000035c7984 */ /* 0x000fe20000000800 */
[----:B------:R-:W-:-:S03]  /*46000*/  IMAD.MOV.U32 R51, RZ, RZ, R95 ;  /* 0x000000ffff337224 */ /* 0x000fc600078e005f */
[----:B------:R-:W-:Y:S04]  /*46010*/  LDS R93, [R0+0x10300] ;  /* 0x01030000005d7984 */ /* 0x000fe80000000800 */
[----:B------:R-:W2:Y:S01]  /*46020*/  LDS R95, [R0+0x12300] ;  /* 0x01230000005f7984 */ /* 0x000ea20000000800 */
[----:B------:R-:W-:Y:S02]  /*46030*/  IMAD.MOV.U32 R197, RZ, RZ, R106 ;  /* 0x000000ffffc57224 */ /* 0x000fe400078e006a */
[----:B------:R-:W-:Y:S01]  /*46040*/  IMAD.MOV.U32 R199, RZ, RZ, R104 ;  /* 0x000000ffffc77224 */ /* 0x000fe200078e0068 */
[----:B------:R-:W-:Y:S01]  /*46050*/  MOV R239, R128 ;  /* 0x0000008000ef7202 */ /* 0x000fe20000000f00 */
[----:B------:R-:W-:Y:S01]  /*46060*/  LDS R105, [R0+0x10400] ;  /* 0x0104000000697984 */ /* 0x000fe20000000800 */
[----:B---3--:R-:W-:Y:S01]  /*46070*/  HMMA.1688.F32.TF32 R136, R32, R12, R116 ;  /* 0x0000000c2088723c */ /* 0x008fe20000081074 */
[----:B------:R-:W-:-:S02]  /*46080*/  IMAD.MOV.U32 R115, RZ, RZ, R129 ;  /* 0x000000ffff737224 */ /* 0x000fc400078e0081 */
[----:B------:R-:W-:Y:S01]  /*46090*/  LDS R104, [R3+0x10400] ;  /* 0x0104000003687984 */ /* 0x000fe20000000800 */
[----:B------:R-:W-:-:S03]  /*460a0*/  IMAD.MOV.U32 R123, RZ, RZ, R130 ;  /* 0x000000ffff7b7224 */ /* 0x000fc600078e0082 */
[----:B------:R-:W-:Y:S04]  /*460b0*/  LDS R106, [R3+0x12400] ;  /* 0x01240000036a7984 */ /* 0x000fe80000000800 */
[----:B------:R-:W3:Y:S04]  /*460c0*/  LDS R107, [R0+0x12400] ;  /* 0x01240000006b7984 */ /* 0x000ee80000000800 */
[----:B------:R-:W-:Y:S04]  /*460d0*/  LDS R202, [R3+0x12700] ;  /* 0x0127000003ca7984 */ /* 0x000fe80000000800 */
[----:B------:R-:W-:Y:S04]  /*460e0*/  LDS R201, [R0+0x10700] ;  /* 0x0107000000c97984 */ /* 0x000fe80000000800 */
[----:B------:R-:W4:Y:S01]  /*460f0*/  LDS R203, [R0+0x12700] ;  /* 0x0127000000cb7984 */ /* 0x000f220000000800 */
[----:B------:R-:W-:Y:S01]  /*46100*/  IMAD.MOV.U32 R118, RZ, RZ, R136 ;  /* 0x000000ffff767224 */ /* 0x000fe200078e0088 */
[----:B------:R-:W-:Y:S01]  /*46110*/  MOV R119, R137 ;  /* 0x0000008900777202 */ /* 0x000fe20000000f00 */
[----:B------:R-:W-:-:S02]  /*46120*/  IMAD.MOV.U32 R112, RZ, RZ, R138 ;  /* 0x000000ffff707224 */ /* 0x000fc400078e008a */
[----:B------:R-:W-:Y:S02]  /*46130*/  IMAD.MOV.U32 R113, RZ, RZ, R139 ;  /* 0x000000ffff717224 */ /* 0x000fe400078e008b */
[----:B------:R-:W-:Y:S01]  /*46140*/  HMMA.1688.F32.TF32 R136, R32, R8, R232 ;  /* 0x000000082088723c */ /* 0x000fe200000810e8 */
[----:B------:R-:W2:Y:S04]  /*46150*/  LDL.LU R232, [R1+0x160] ;  /* 0x0001600001e87983 */ /* 0x000ea80000300800 */
[----:B------:R-:W2:Y:S04]  /*46160*/  LDL.LU R233, [R1+0x164] ;  /* 0x0001640001e97983 */ /* 0x000ea80000300800 */
[----:B------:R-:W2:Y:S04]  /*46170*/  LDL.LU R234, [R1+0x168] ;  /* 0x0001680001ea7983 */ /* 0x000ea80000300800 */
[----:B------:R-:W2:Y:S11]  /*46180*/  LDL.LU R235, [R1+0x16c] ;  /* 0x00016c0001eb7983 */ /* 0x000eb60000300800 */
[----:B------:R-:W-:Y:S01]  /*46190*/  MOV R121, R136 ;  /* 0x0000008800797202 */ /* 0x000fe20000000f00 */
[----:B------:R-:W-:Y:S01]  /*461a0*/  IMAD.MOV.U32 R122, RZ, RZ, R137 ;  /* 0x000000ffff7a7224 */ /* 0x000fe200078e0089 */
[----:B------:R-:W-:Y:S01]  /*461b0*/  MOV R117, R139 ;  /* 0x0000008b00757202 */ /* 0x000fe20000000f00 */
[----:B------:R-:W-:-:S02]  /*461c0*/  IMAD.MOV.U32 R116, RZ, RZ, R138 ;  /* 0x000000ffff747224 */ /* 0x000fc400078e008a */
[----:B------:R-:W-:Y:S11]  /*461d0*/  HMMA.1688.F32.TF32 R136, R32, R4, R124 ;  /* 0x000000042088723c */ /* 0x000ff6000008107c */
[----:B------:R-:W-:Y:S11]  /*461e0*/  @!UPT UIADD3 URZ, URZ, URZ, URZ ;  /* 0x0000003f3f3ff290 */ /* 0x000ff6000fffe03f */
[----:B------:R-:W-:Y:S02]  /*461f0*/  @!UPT UIADD3 URZ, URZ, URZ, URZ ;  /* 0x0000003f3f3ff290 */ /* 0x000fe4000fffe03f */
        /* <DEDUP_REMOVED lines=27> */
[----:B------:R-:W4:Y:S01]  /*463b0*/  LDL.LU R183, [R1+0x10c] ;  /* 0x00010c0001b77983 */ /* 0x000f220000300800 */
[----:B------:R-:W-:Y:S03]  /*463c0*/  HMMA.1688.F32.TF32 R32, R32, R220, R164 ;  /* 0x000000dc2020723c */ /* 0x000fe600000810a4 */
[----:B------:R-:W4:Y:S04]  /*463d0*/  LDL.LU R164, [R1+0xe0] ;  /* 0x0000e00001a47983 */ /* 0x000f280000300800 */
[----:B------:R-:W4:Y:S11]  /*463e0*/  LDL.LU R165, [R1+0xe4] ;  /* 0x0000e40001a57983 */ /* 0x000f360000300800 */
[----:B------:R-:W-:Y:S06]  /*463f0*/  @!UPT UIADD3 URZ, URZ, URZ, URZ ;  /* 0x0000003f3f3ff290 */ /* 0x000fec000fffe03f */
[----:B------:R-:W-:Y:S01]  /*46400*/  IMAD.MOV.U32 R128, RZ, RZ, R32 ;  /* 0x000000ffff807224 */ /* 0x000fe200078e0020 */
[----:B------:R-:W-:Y:S01]  /*46410*/  MOV R129, R33 ;  /* 0x0000002100817202 */ /* 0x000fe20000000f00 */
[----:B------:R-:W-:Y:S02]  /*46420*/  IMAD.MOV.U32 R130, RZ, RZ, R34 ;  /* 0x000000ffff827224 */ /* 0x000fe400078e0022 */
[----:B------:R-:W-:Y:S01]  /*46430*/  IMAD.MOV.U32 R124, RZ, RZ, R35 ;  /* 0x000000ffff7c7224 */ /* 0x000fe200078e0023 */
[----:B------:R-:W-:Y:S01]  /*46440*/  MOV R166, R252 ;  /* 0x000000fc00a67202 */ /* 0x000fe20000000f00 */
[----:B------:R-:W-:Y:S01]  /*46450*/  IMAD.MOV.U32 R167, RZ, RZ, R2 ;  /* 0x000000ffffa77224 */ /* 0x000fe200078e0002 */
[C---:B--2---:R-:W-:Y:S11]  /*46460*/  HMMA.1688.F32.TF32 R32, R244.reuse, R20, R232 ;  /* 0x00000014f420723c */ /* 0x044ff600000810e8 */
[----:B------:R-:W-:Y:S11]  /*46470*/  @!UPT UIADD3 URZ, URZ, URZ, URZ ;  /* 0x0000003f3f3ff290 */ /* 0x000ff6000fffe03f */
[----:B------:R-:W-:Y:S02]  /*46480*/  @!UPT UIADD3 URZ, URZ, URZ, URZ ;  /* 0x0000003f3f3ff290 */ /* 0x000fe4000fffe03f */
[----:B------:R-:W-:Y:S01]  /*46490*/  IMAD.MOV.U32 R232, RZ, RZ, R32 ;  /* 0x000000ffffe87224 */ /* 0x000fe200078e0020 */
[----:B------:R-:W-:Y:S01]  /*464a0*/  MOV R233, R33 ;  /* 0x0000002100e97202 */ /* 0x000fe20000000f00 */
[----:B------:R-:W-:Y:S02]  /*464b0*/  IMAD.MOV.U32 R234, RZ, RZ, R34 ;  /* 0x000000ffffea7224 */ /* 0x000fe400078e0022 */
[----:B------:R-:W-:Y:S02]  /*464c0*/  IMAD.MOV.U32 R235, RZ, RZ, R35 ;  /* 0x000000ffffeb7224 */ /* 0x000fe400078e0023 */
[C---:B---3--:R-:W-:Y:S11]  /*464d0*/  HMMA.1688.F32.TF32 R32, R244.reuse, R24, R136 ;  /* 0x00000018f420723c */ /* 0x048ff60000081088 */
[----:B------:R-:W-:Y:S11]  /*464e0*/  @!UPT UIADD3 URZ, URZ, URZ, URZ ;  /* 0x0000003f3f3ff290 */ /* 0x000ff6000fffe03f */
[----:B------:R-:W-:Y:S02]  /*464f0*/  @!UPT UIADD3 URZ, URZ, URZ, URZ ;  /* 0x0000003f3f3ff290 */ /* 0x000fe4000fffe03f */
[----:B------:R-:W-:Y:S01]  /*46500*/  MOV R136, R32 ;  /* 0x0000002000887202 */ /* 0x000fe20000000f00 */
[----:B------:R-:W-:Y:S01]  /*46510*/  IMAD.MOV.U32 R137, RZ, RZ, R33 ;  /* 0x000000ffff897224 */ /* 0x000fe200078e0021 */
[----:B------:R-:W-:Y:S01]  /*46520*/  MOV R139, R35 ;  /* 0x00000023008b7202 */ /* 0x000fe20000000f00 */
[----:B------:R-:W-:Y:S02]  /*46530*/  IMAD.MOV.U32 R138, RZ, RZ, R34 ;  /* 0x000000ffff8a7224 */ /* 0x000fe400078e0022 */
[C---:B----4-:R-:W-:Y:S11]  /*46540*/  HMMA.1688.F32.TF32 R32, R244.reuse, R28, R140 ;  /* 0x0000001cf420723c */ /* 0x050ff6000008108c */
        /* <DEDUP_REMOVED lines=13> */
[C---:B------:R-:W-:Y:S08]  /*46620*/  HMMA.1688.F32.TF32 R32, R244.reuse, R12, R148 ;  /* 0x0000000cf420723c */ /* 0x040ff00000081094 */
[C---:B------:R-:W-:Y:S11]  /*46630*/  HMMA.1688.F32.TF32 R248, R244.reuse, R4, R180 ;  /* 0x00000004f4f8723c */ /* 0x040ff600000810b4 */
[----:B------:R-:W-:Y:S05]  /*46640*/  @!UPT UIADD3 URZ, URZ, URZ, URZ ;  /* 0x0000003f3f3ff290 */ /* 0x000fea000fffe03f */
[----:B------:R-:W-:Y:S01]  /*46650*/  MOV R148, R32 ;  /* 0x0000002000947202 */ /* 0x000fe20000000f00 */
[----:B------:R-:W-:Y:S01]  /*46660*/  IMAD.MOV.U32 R149, RZ, RZ, R33 ;  /* 0x000000ffff957224 */ /* 0x000fe200078e0021 */
[----:B------:R-:W-:Y:S01]  /*46670*/  MOV R151, R35 ;  /* 0x0000002300977202 */ /* 0x000fe20000000f00 */
[----:B------:R-:W-:Y:S02]  /*46680*/  IMAD.MOV.U32 R150, RZ, RZ, R34 ;  /* 0x000000ffff967224 */ /* 0x000fe400078e0022 */
[C---:B------:R-:W-:Y:S08]  /*46690*/  HMMA.1688.F32.TF32 R32, R244.reuse, R8, R184 ;  /* 0x00000008f420723c */ /* 0x040ff000000810b8 */
[----:B------:R-:W-:Y:S01]  /*466a0*/  HMMA.1688.F32.TF32 R244, R244, R220, R164 ;  /* 0x000000dcf4f4723c */ /* 0x000fe200000810a4 */
[----:B------:R-:W-:Y:S01]  /*466b0*/  MOV R184, R40 ;  /* 0x0000002800b87202 */ /* 0x000fe20000000f00 */
[----:B------:R-:W-:Y:S01]  /*466c0*/  IMAD.MOV.U32 R185, RZ, RZ, R41 ;  /* 0x000000ffffb97224 */ /* 0x000fe200078e0029 */
[----:B------:R-:W-:Y:S01]  /*466d0*/  MOV R187, R96 ;  /* 0x0000006000bb7202 */ /* 0x000fe20000000f00 */
[----:B------:R-:W-:Y:S01]  /*466e0*/  IMAD.MOV.U32 R186, RZ, RZ, R42 ;  /* 0x000000ffffba7224 */ /* 0x000fe200078e002a */
[----:B------:R-:W-:Y:S01]  /*466f0*/  MOV R181, R37 ;  /* 0x0000002500b57202 */ /* 0x000fe20000000f00 */
[----:B------:R-:W-:Y:S01]  /*46700*/  IMAD.MOV.U32 R180, RZ, RZ, R36 ;  /* 0x000000ffffb47224 */ /* 0x000fe200078e0024 */
[----:B------:R-:W-:Y:S08]  /*46710*/  LDS R164, [R3+0x10600] ;  /* 0x0106000003a47984 */ /* 0x000ff00000000800 */
[----:B------:R-:W-:Y:S04]  /*46720*/  STL.64 [R1], R32 ;  /* 0x0000002001007387 */ /* 0x000fe80000100a00 */
[----:B------:R2:W-:Y:S04]  /*46730*/  STL.64 [R1+0x23c8], R250 ;  /* 0x0023c8fa01007387 */ /* 0x0005e80000100a00 */
[----:B------:R3:W-:Y:S01]  /*46740*/  STL.64 [R1+0x23c0], R248 ;  /* 0x0023c0f801007387 */ /* 0x0007e20000100a00 */
[----:B------:R-:W-:-:S02]  /*46750*/  IMAD.MOV.U32 R182, RZ, RZ, R38 ;  /* 0x000000ffffb67224 */ /* 0x000fc400078e0026 */
[----:B------:R-:W-:Y:S01]  /*46760*/  IMAD.MOV.U32 R183, RZ, RZ, R39 ;  /* 0x000000ffffb77224 */ /* 0x000fe200078e0027 */
[C---:B-1----:R-:W-:Y:S01]  /*46770*/  HMMA.1688.F32.TF32 R52, R100.reuse, R4, R52 ;  /* 0x000000046434723c */ /* 0x042fe20000081034 */
[----:B------:R-:W-:Y:S01]  /*46780*/  IMAD.MOV.U32 R252, RZ, RZ, R34 ;  /* 0x000000fffffc7224 */ /* 0x000fe200078e0022 */
[----:B------:R-:W-:Y:S01]  /*46790*/  LDS R166, [R3+0x12600] ;  /* 0x0126000003a67984 */ /* 0x000fe20000000800 */
[----:B--2---:R-:W-:Y:S01]  /*467a0*/  IMAD.MOV.U32 R250, RZ, RZ, R50 ;  /* 0x000000fffffa7224 */ /* 0x004fe200078e0032 */
[----:B------:R-:W-:Y:S01]  /*467b0*/  MOV R251, R51 ;  /* 0x0000003300fb7202 */ /* 0x000fe20000000f00 */
[----:B------:R-:W-:Y:S01]  /*467c0*/  IMAD.MOV.U32 R2, RZ, RZ, R35 ;  /* 0x000000ffff027224 */ /* 0x000fe200078e0023 */
[----:B------:R-:W-:Y:S01]  /*467d0*/  LDS R165, [R0+0x10600] ;  /* 0x0106000000a57984 */ /* 0x000fe20000000800 */
[----:B---3--:R-:W-:Y:S01]  /*467e0*/  MOV R248, R48 ;  /* 0x0000003000f87202 */ /* 0x008fe20000000f00 */
[----:B------:R-:W-:Y:S02]  /*467f0*/  IMAD.MOV.U32 R249, RZ, RZ, R49 ;  /* 0x000000fffff97224 */ /* 0x000fe400078e0031 */
[----:B------:R-:W2:Y:S04]  /*46800*/  LDL.LU R48, [R1+0x25ac] ;  /* 0x0025ac0001307983 */ /* 0x000ea80000300800 */
[----:B------:R-:W2:Y:S04]  /*46810*/  LDL.LU R49, [R1+0x25a8] ;  /* 0x0025a80001317983 */ /* 0x000ea80000300800 */
[----:B------:R-:W2:Y:S04]  /*46820*/  LDL.LU R50, [R1+0x25a4] ;  /* 0x0025a40001327983 */ /* 0x000ea80000300800 */
[----:B------:R-:W2:Y:S04]  /*46830*/  LDL.LU R51, [R1+0x25a0] ;  /* 0x0025a00001337983 */ /* 0x000ea80000300800 */
[----:B------:R-:W3:Y:S04]  /*46840*/  LDL.LU R44, [R1+0x259c] ;  /* 0x00259c00012c7983 */ /* 0x000ee80000300800 */
[----:B------:R-:W3:Y:S04]  /*46850*/  LDL.LU R45, [R1+0x2598] ;  /* 0x00259800012d7983 */ /* 0x000ee80000300800 */
[----:B------:R-:W3:Y:S04]  /*46860*/  LDL.LU R46, [R1+0x2594] ;  /* 0x00259400012e7983 */ /* 0x000ee80000300800 */
[----:B------:R-:W4:Y:S04]  /*46870*/  LDL.LU R240, [R1+0x2590] ;  /* 0x0025900001f07983 */ /* 0x000f280000300800 */
[----:B------:R1:W-:Y:S04]  /*46880*/  STL.64 [R1+0x23d8], R246 ;  /* 0x0023d8f601007387 */ /* 0x0003e80000100a00 */
[----:B------:R1:W-:Y:S01]  /*46890*/  STL.64 [R1+0x23d0], R244 ;  /* 0x0023d0f401007387 */ /* 0x0003e20000100a00 */
[----:B------:R-:W-:Y:S03]  /*468a0*/  HMMA.1688.F32.TF32 R56, R100, R220, R56 ;  /* 0x000000dc6438723c */ /* 0x000fe60000081038 */
[----:B------:R-:W2:Y:S01]  /*468b0*/  LDS R167, [R0+0x12600] ;  /* 0x0126000000a77984 */ /* 0x000ea20000000800 */
[----:B-1----:R-:W-:-:S02]  /*468c0*/  IMAD.MOV.U32 R246, RZ, RZ, R243 ;  /* 0x000000fffff67224 */ /* 0x002fc400078e00f3 */
[----:B------:R-:W-:Y:S01]  /*468d0*/  IMAD.MOV.U32 R244, RZ, RZ, R241 ;  /* 0x000000fffff47224 */ /* 0x000fe200078e00f1 */
[----:B------:R-:W-:Y:S01]  /*468e0*/  MOV R245, R242 ;  /* 0x000000f200f57202 */ /* 0x000fe20000000f00 */
[----:B------:R-:W4:Y:S04]  /*468f0*/  LDL.LU R241, [R1+0x258c] ;  /* 0x00258c0001f17983 */ /* 0x000f280000300800 */
[----:B------:R-:W4:Y:S04]  /*46900*/  LDL.LU R242, [R1+0x2588] ;  /* 0x0025880001f27983 */ /* 0x000f280000300800 */
[----:B------:R-:W4:Y:S01]  /*46910*/  LDL.LU R243, [R1+0x2584] ;  /* 0x0025840001f37983 */ /* 0x000f220000300800 */
[----:B------:R-:W-:-:S03]  /*46920*/  IMAD.MOV.U32 R247, RZ, RZ, R47 ;  /* 0x000000fffff77224 */ /* 0x000fc600078e002f */
[----:B------:R-:W3:Y:S04]  /*46930*/  LDL.LU R47, [R1+0x2580] ;  /* 0x00258000012f7983 */ /* 0x000ee80000300800 */
[----:B------:R-:W2:Y:S04]  /*46940*/  LDL.LU R40, [R1+0x257c] ;  /* 0x00257c0001287983 */ /* 0x000ea80000300800 */
[----:B------:R-:W2:Y:S04]  /*46950*/  LDL.LU R41, [R1+0x2578] ;  /* 0x0025780001297983 */ /* 0x000ea80000300800 */
[----:B------:R-:W2:Y:S04]  /*46960*/  LDL.LU R42, [R1+0x2574] ;  /* 0x00257400012a7983 */ /* 0x000ea80000300800 */
[----:B------:R-:W2:Y:S01]  /*46970*/  LDL.LU R96, [R1+0x2570] ;  /* 0x0025700001607983 */ /* 0x000ea20000300800 */
[----:B----4-:R-:W-:Y:S11]  /*46980*/  HMMA.1688.F32.TF32 R240, R100, R20, R240 ;  /* 0x0000001464f0723c */ /* 0x010ff600000810f0 */
[----:B------:R-:W-:Y:S11]  /*46990*/  @!UPT UIADD3 URZ, URZ, URZ, URZ ;  /* 0x0000003f3f3ff290 */ /* 0x000ff6000fffe03f */
[----:B------:R-:W-:Y:S01]  /*469a0*/  @!UPT UIADD3 URZ, URZ, URZ, URZ ;  /* 0x0000003f3f3ff290 */ /* 0x000fe2000fffe03f */
[----:B------:R1:W-:Y:S04]  /*469b0*/  STL.64 [R1+0x23e8], R242 ;  /* 0x0023e8f201007387 */ /* 0x0003e80000100a00 */
[----:B------:R4:W-:Y:S01]  /*469c0*/  STL.64 [R1+0x23e0], R240 ;  /* 0x0023e0f001007387 */ /* 0x0009e20000100a00 */
[----:B-1----:R-:W-:Y:S01]  /*469d0*/  MOV R242, R99 ;  /* 0x0000006300f27202 */ /* 0x002fe20000000f00 */
[----:B------:R-:W-:Y:S02]  /*469e0*/  IMAD.MOV.U32 R243, RZ, RZ, R43 ;  /* 0x000000fffff37224 */ /* 0x000fe400078e002b */
[----:B----4-:R-:W-:Y:S02]  /*469f0*/  IMAD.MOV.U32 R240, RZ, RZ, R97 ;  /* 0x000000fffff07224 */ /* 0x010fe400078e0061 */
[----:B------:R-:W4:Y:S01]  /*46a00*/  LDL.LU R97, [R1+0x256c] ;  /* 0x00256c0001617983 */ /* 0x000f220000300800 */
[----:B------:R-:W-:-:S03]  /*46a10*/  IMAD.MOV.U32 R241, RZ, RZ, R98 ;  /* 0x000000fffff17224 */ /* 0x000fc600078e0062 */
[----:B------:R-:W4:Y:S04]  /*46a20*/  LDL.LU R98, [R1+0x2568] ;  /* 0x0025680001627983 */ /* 0x000f280000300800 */
[----:B------:R-:W4:Y:S04]  /*46a30*/  LDL.LU R99, [R1+0x2564] ;  /* 0x0025640001637983 */ /* 0x000f280000300800 */
[----:B------:R-:W4:Y:S04]  /*46a40*/  LDL.LU R43, [R1+0x2560] ;  /* 0x00256000012b7983 */ /* 0x000f280000300800 */
[----:B------:R-:W4:Y:S04]  /*46a50*/  LDL.LU R36, [R1+0x255c] ;  /* 0x00255c0001247983 */ /* 0x000f280000300800 */
[----:B------:R-:W4:Y:S04]  /*46a60*/  LDL.LU R37, [R1+0x2558] ;  /* 0x0025580001257983 */ /* 0x000f280000300800 */
[----:B------:R-:W4:Y:S04]  /*46a70*/  LDL.LU R38, [R1+0x2554] ;  /* 0x0025540001267983 */ /* 0x000f280000300800 */
[----:B------:R-:W4:Y:S01]  /*46a80*/  LDL.LU R39, [R1+0x2550] ;  /* 0x0025500001277983 */ /* 0x000f220000300800 */
[C---:B---3--:R-:W-:Y:S08]  /*46a90*/  HMMA.1688.F32.TF32 R44, R100.reuse, R12, R44 ;  /* 0x0000000c642c723c */ /* 0x048ff0000008102c */
[----:B--2---:R-:W-:Y:S08]  /*46aa0*/  HMMA.1688.F32.TF32 R48, R100, R8, R48 ;  /* 0x000000086430723c */ /* 0x004ff00000081030 */
[C---:B------:R-:W-:Y:S08]  /*46ab0*/  HMMA.1688.F32.TF32 R60, R92.reuse, R20, R60 ;  /* 0x000000145c3c723c */ /* 0x040ff0000008103c */
[C---:B------:R-:W-:Y:S08]  /*46ac0*/  HMMA.1688.F32.TF32 R64, R92.reuse, R24, R64 ;  /* 0x000000185c40723c */ /* 0x040ff00000081040 */
[C---:B------:R-:W-:Y:S08]  /*46ad0*/  HMMA.1688.F32.TF32 R68, R92.reuse, R28, R68 ;  /* 0x0000001c5c44723c */ /* 0x040ff00000081044 */
[C---:B------:R-:W-:Y:S08]  /*46ae0*/  HMMA.1688.F32.TF32 R72, R92.reuse, R204, R72 ;  /* 0x000000cc5c48723c */ /* 0x040ff00000081048 */
[C---:B------:R-:W-:Y:S08]  /*46af0*/  HMMA.1688.F32.TF32 R76, R92.reuse, R12, R76 ;  /* 0x0000000c5c4c723c */ /* 0x040ff0000008104c */
[C---:B------:R-:W-:Y:S08]  /*46b00*/  HMMA.1688.F32.TF32 R80, R92.reuse, R8, R80 ;  /* 0x000000085c50723c */ /* 0x040ff00000081050 */
[C---:B------:R-:W-:Y:S08]  /*46b10*/  HMMA.1688.F32.TF32 R84, R92.reuse, R4, R84 ;  /* 0x000000045c54723c */ /* 0x040ff00000081054 */
[----:B------:R-:W-:Y:S08]  /*46b20*/  HMMA.1688.F32.TF32 R88, R92, R220, R88 ;  /* 0x000000dc5c58723c */ /* 0x000ff00000081058 */
[C---:B------:R-:W-:Y:S08]  /*46b30*/  HMMA.1688.F32.TF32 R196, R104.reuse, R20, R196 ;  /* 0x0000001468c4723c */ /* 0x040ff000000810c4 */
[C---:B------:R-:W-:Y:S08]  /*46b40*/  HMMA.1688.F32.TF32 R180, R104.reuse, R28, R180 ;  /* 0x0000001c68b4723c */ /* 0x040ff000000810b4 */
[C---:B------:R-:W-:Y:S08]  /*46b50*/  HMMA.1688.F32.TF32 R184, R104.reuse, R12, R184 ;  /* 0x0000000c68b8723c */ /* 0x040ff000000810b8 */
[----:B------:R-:W-:Y:S08]  /*46b60*/  HMMA.1688.F32.TF32 R188, R104, R4, R188 ;  /* 0x0000000468bc723c */ /* 0x000ff000000810bc */
[C---:B----4-:R-:W-:Y:S08]  /*46b70*/  HMMA.1688.F32.TF32 R32, R100.reuse, R24, R96 ;  /* 0x000000186420723c */ /* 0x050ff00000081060 */
[C---:B------:R-:W-:Y:S08]  /*46b80*/  HMMA.1688.F32.TF32 R40, R100.reuse, R204, R40 ;  /* 0x000000cc6428723c */ /* 0x040ff00000081028 */
[----:B------:R-:W-:Y:S07]  /*46b90*/  HMMA.1688.F32.TF32 R36, R100, R28, R36 ;  /* 0x0000001c6424723c */ /* 0x000fee0000081024 */
[----:B------:R1:W-:Y:S04]  /*46ba0*/  STL.64 [R1+0x23f8], R34 ;  /* 0x0023f82201007387 */ /* 0x0003e80000100a00 */
[----:B------:R2:W-:Y:S01]  /*46bb0*/  STL.64 [R1+0x23f0], R32 ;  /* 0x0023f02001007387 */ /* 0x0005e20000100a00 */
[----:B------:R-:W-:Y:S01]  /*46bc0*/  MOV R96, R135 ;  /* 0x0000008700607202 */ /* 0x000fe20000000f00 */
[----:B------:R-:W-:Y:S01]  /*46bd0*/  IMAD.MOV.U32 R97, RZ, RZ, R134 ;  /* 0x000000ffff617224 */ /* 0x000fe200078e0086 */
[----:B------:R-:W-:Y:S01]  /*46be0*/  MOV R99, R132 ;  /* 0x0000008400637202 */ /* 0x000fe20000000f00 */
[----:B------:R-:W-:Y:S01]  /*46bf0*/  IMAD.MOV.U32 R98, RZ, RZ, R133 ;  /* 0x000000ffff627224 */ /* 0x000fe200078e0085 */
[----:B------:R-:W-:Y:S01]  /*46c00*/  HMMA.1688.F32.TF32 R100, R104, R8, R244 ;  /* 0x000000086864723c */ /* 0x000fe200000810f4 */
[----:B------:R-:W-:Y:S01]  /*46c10*/  LDS R132, [R3+0x10500] ;  /* 0x0105000003847984 */ /* 0x000fe20000000800 */
[----:B-1----:R-:W-:-:S02]  /*46c20*/  IMAD.MOV.U32 R34, RZ, RZ, R138 ;  /* 0x000000ffff227224 */ /* 0x002fc400078e008a */
[----:B------:R-:W-:Y:S01]  /*46c30*/  IMAD.MOV.U32 R35, RZ, RZ, R139 ;  /* 0x000000ffff237224 */ /* 0x000fe200078e008b */
[----:B------:R-:W-:Y:S04]  /*46c40*/  LDS R134, [R3+0x12500] ;  /* 0x0125000003867984 */ /* 0x000fe80000000800 */
[----:B------:R-:W-:Y:S04]  /*46c50*/  STL.64 [R1+0x2408], R38 ;  /* 0x0024082601007387 */ /* 0x000fe80000100a00 */
[----:B------:R1:W-:Y:S04]  /*46c60*/  STL.64 [R1+0x2400], R36 ;  /* 0x0024002401007387 */ /* 0x0003e80000100a00 */
[----:B------:R-:W-:Y:S04]  /*46c70*/  STL.64 [R1+0x2418], R42 ;  /* 0x0024182a01007387 */ /* 0x000fe80000100a00 */
[----:B------:R-:W-:Y:S04]  /*46c80*/  STL.64 [R1+0x2410], R40 ;  /* 0x0024102801007387 */ /* 0x000fe80000100a00 */
[----:B------:R-:W-:Y:S04]  /*46c90*/  STL.64 [R1+0x2428], R46 ;  /* 0x0024282e01007387 */ /* 0x000fe80000100a00 */
[----:B------:R-:W-:Y:S04]  /*46ca0*/  STL.64 [R1+0x2420], R44 ;  /* 0x0024202c01007387 */ /* 0x000fe80000100a00 */
[----:B------:R-:W-:Y:S04]  /*46cb0*/  STL.64 [R1+0x2438], R50 ;  /* 0x0024383201007387 */ /* 0x000fe80000100a00 */
[----:B------:R-:W-:Y:S04]  /*46cc0*/  STL.64 [R1+0x2430], R48 ;  /* 0x0024303001007387 */ /* 0x000fe80000100a00 */
[----:B------:R-:W-:Y:S04]  /*46cd0*/  STL.64 [R1+0x2448], R54 ;  /* 0x0024483601007387 */ /* 0x000fe80000100a00 */
[----:B------:R-:W-:Y:S04]  /*46ce0*/  STL.64 [R1+0x2440], R52 ;  /* 0x0024403401007387 */ /* 0x000fe80000100a00 */
[----:B------:R-:W-:Y:S01]  /*46cf0*/  STL.64 [R1+0x2458], R58 ;  /* 0x0024583a01007387 */ /* 0x000fe20000100a00 */
[C---:B------:R-:W-:Y:S03]  /*46d00*/  HMMA.1688.F32.TF32 R92, R104.reuse, R24, R96 ;  /* 0x00000018685c723c */ /* 0x040fe60000081060 */
[----:B------:R-:W-:Y:S04]  /*46d10*/  STL.64 [R1+0x2450], R56 ;  /* 0x0024503801007387 */ /* 0x000fe80000100a00 */
[----:B------:R-:W-:Y:S01]  /*46d20*/  STL.64 [R1+0x2468], R62 ;  /* 0x0024683e01007387 */ /* 0x000fe20000100a00 */
[C---:B------:R-:W-:Y:S03]  /*46d30*/  HMMA.1688.F32.TF32 R96, R104.reuse, R204, R240 ;  /* 0x000000cc6860723c */ /* 0x040fe600000810f0 */
[----:B------:R-:W-:Y:S04]  /*46d40*/  STL.64 [R1+0x2460], R60 ;  /* 0x0024603c01007387 */ /* 0x000fe80000100a00 */
[----:B------:R-:W-:Y:S01]  /*46d50*/  STL.64 [R1+0x2478], R66 ;  /* 0x0024784201007387 */ /* 0x000fe20000100a00 */
[----:B------:R-:W-:Y:S03]  /*46d60*/  HMMA.1688.F32.TF32 R104, R104, R220, R248 ;  /* 0x000000dc6868723c */ /* 0x000fe600000810f8 */
[----:B------:R-:W-:Y:S04]  /*46d70*/  STL.64 [R1+0x2470], R64 ;  /* 0x0024704001007387 */ /* 0x000fe80000100a00 */
[----:B------:R-:W-:Y:S01]  /*46d80*/  STL.64 [R1+0x2488], R70 ;  /* 0x0024884601007387 */ /* 0x000fe20000100a00 */
[----:B------:R-:W-:Y:S01]  /*46d90*/  IMAD.MOV.U32 R248, RZ, RZ, R148 ;  /* 0x000000fffff87224 */ /* 0x000fe200078e0094 */
[----:B------:R-:W-:-:S02]  /*46da0*/  MOV R249, R149 ;  /* 0x0000009500f97202 */ /* 0x000fc40000000f00 */
[----:B------:R3:W-:Y:S01]  /*46db0*/  STL.64 [R1+0x2480], R68 ;  /* 0x0024804401007387 */ /* 0x0007e20000100a00 */
[----:B------:R-:W-:-:S03]  /*46dc0*/  IMAD.MOV.U32 R250, RZ, RZ, R150 ;  /* 0x000000fffffa7224 */ /* 0x000fc600078e0096 */
[----:B------:R-:W4:Y:S01]  /*46dd0*/  LDL.LU R148, [R1+0x254c] ;  /* 0x00254c0001947983 */ /* 0x000f220000300800 */
[----:B------:R-:W-:Y:S01]  /*46de0*/  IMAD.MOV.U32 R251, RZ, RZ, R151 ;  /* 0x000000fffffb7224 */ /* 0x000fe200078e0097 */
[----:B------:R-:W-:Y:S02]  /*46df0*/  MOV R244, R144 ;  /* 0x0000009000f47202 */ /* 0x000fe40000000f00 */
[----:B------:R-:W4:Y:S01]  /*46e00*/  LDL.LU R149, [R1+0x2548] ;  /* 0x0025480001957983 */ /* 0x000f220000300800 */
[----:B------:R-:W-:-:S03]  /*46e10*/  IMAD.MOV.U32 R245, RZ, RZ, R145 ;  /* 0x000000fffff57224 */ /* 0x000fc600078e0091 */
[----:B------:R-:W4:Y:S01]  /*46e20*/  LDL.LU R150, [R1+0x2544] ;  /* 0x0025440001967983 */ /* 0x000f220000300800 */
[----:B------:R-:W-:-:S03]  /*46e30*/  IMAD.MOV.U32 R246, RZ, RZ, R146 ;  /* 0x000000fffff67224 */ /* 0x000fc600078e0092 */
[----:B------:R-:W4:Y:S01]  /*46e40*/  LDL.LU R151, [R1+0x2540] ;  /* 0x0025400001977983 */ /* 0x000f220000300800 */
[----:B------:R-:W-:-:S03]  /*46e50*/  MOV R247, R147 ;  /* 0x0000009300f77202 */ /* 0x000fc60000000f00 */
        /* <DEDUP_REMOVED lines=9> */
[----:B--2---:R-:W-:-:S03]  /*46ef0*/  IMAD.MOV.U32 R32, RZ, RZ, R136 ;  /* 0x000000ffff207224 */ /* 0x004fc600078e0088 */
[----:B------:R-:W2:Y:S01]  /*46f00*/  LDL.LU R141, [R1+0x2528] ;  /* 0x00252800018d7983 */ /* 0x000ea20000300800 */
[----:B------:R-:W-:-:S03]  /*46f10*/  MOV R33, R137 ;  /* 0x0000008900217202 */ /* 0x000fc60000000f00 */
[----:B------:R-:W2:Y:S04]  /*46f20*/  LDL.LU R142, [R1+0x2524] ;  /* 0x00252400018e7983 */ /* 0x000ea80000300800 */
[----:B------:R-:W2:Y:S04]  /*46f30*/  LDL.LU R143, [R1+0x2520] ;  /* 0x00252000018f7983 */ /* 0x000ea80000300800 */
[----:B------:R-:W2:Y:S04]  /*46f40*/  LDL.LU R136, [R1+0x251c] ;  /* 0x00251c0001887983 */ /* 0x000ea80000300800 */
[----:B------:R-:W2:Y:S04]  /*46f50*/  LDL.LU R137, [R1+0x2518] ;  /* 0x0025180001897983 */ /* 0x000ea80000300800 */
[----:B------:R-:W2:Y:S04]  /*46f60*/  LDL.LU R138, [R1+0x2514] ;  /* 0x00251400018a7983 */ /* 0x000ea80000300800 */
[----:B------:R-:W2:Y:S01]  /*46f70*/  LDL.LU R139, [R1+0x2510] ;  /* 0x00251000018b7983 */ /* 0x000ea20000300800 */
        /* <DEDUP_REMOVED lines=12> */
[----:B-1----:R-:W-:Y:S01]  /*47040*/  MOV R36, R232 ;  /* 0x000000e800247202 */ /* 0x002fe20000000f00 */
[----:B------:R-:W-:Y:S01]  /*47050*/  IMAD.MOV.U32 R37, RZ, RZ, R233 ;  /* 0x000000ffff257224 */ /* 0x000fe200078e00e9 */
[C---:B------:R-:W-:Y:S01]  /*47060*/  HMMA.1688.F32.TF32 R152, R164.reuse, R12, R152 ;  /* 0x0000000ca498723c */ /* 0x040fe20000081098 */
[----:B------:R-:W2:Y:S01]  /*47070*/  LDL.LU R232, [R1+0x250c] ;  /* 0x00250c0001e87983 */ /* 0x000ea20000300800 */
[----:B------:R-:W-:Y:S01]  /*47080*/  IMAD.MOV.U32 R38, RZ, RZ, R234 ;  /* 0x000000ffff267224 */ /* 0x000fe200078e00ea */
[----:B------:R-:W-:Y:S01]  /*47090*/  MOV R39, R235 ;  /* 0x000000eb00277202 */ /* 0x000fe20000000f00 */
[----:B---3--:R-:W-:Y:S01]  /*470a0*/  IMAD.MOV.U32 R68, RZ, RZ, R195 ;  /* 0x000000ffff447224 */ /* 0x008fe200078e00c3 */
[----:B------:R-:W3:Y:S01]  /*470b0*/  LDL.LU R233, [R1+0x2508] ;  /* 0x0025080001e97983 */ /* 0x000ee20000300800 */
[----:B------:R-:W-:Y:S01]  /*470c0*/  MOV R69, R194 ;  /* 0x000000c200457202 */ /* 0x000fe20000000f00 */
[----:B------:R-:W-:Y:S01]  /*470d0*/  IMAD.MOV.U32 R70, RZ, RZ, R193 ;  /* 0x000000ffff467224 */ /* 0x000fe200078e00c1 */
[----:B------:R-:W-:Y:S01]  /*470e0*/  HMMA.1688.F32.TF32 R156, R164, R8, R156 ;  /* 0x00000008a49c723c */ /* 0x000fe2000008109c */
[----:B------:R-:W3:Y:S01]  /*470f0*/  LDL.LU R234, [R1+0x2504] ;  /* 0x0025040001ea7983 */ /* 0x000ee20000300800 */
[----:B------:R-:W-:-:S02]  /*47100*/  IMAD.MOV.U32 R71, RZ, RZ, R192 ;  /* 0x000000ffff477224 */ /* 0x000fc400078e00c0 */
[----:B------:R-:W-:Y:S01]  /*47110*/  IMAD.MOV.U32 R40, RZ, RZ, R128 ;  /* 0x000000ffff287224 */ /* 0x000fe200078e0080 */
[----:B------:R-:W3:Y:S03]  /*47120*/  LDL.LU R235, [R1+0x2500] ;  /* 0x0025000001eb7983 */ /* 0x000ee60000300800 */
[----:B------:R-:W-:Y:S01]  /*47130*/  HMMA.1688.F32.TF32 R160, R164, R4, R160 ;  /* 0x00000004a4a0723c */ /* 0x000fe200000810a0 */
[----:B------:R-:W3:Y:S01]  /*47140*/  LDL.LU R128, [R1+0x24fc] ;  /* 0x0024fc0001807983 */ /* 0x000ee20000300800 */
[----:B------:R-:W-:Y:S01]  /*47150*/  IMAD.MOV.U32 R41, RZ, RZ, R129 ;  /* 0x000000ffff297224 */ /* 0x000fe200078e0081 */
[----:B------:R-:W-:Y:S01]  /*47160*/  MOV R42, R130 ;  /* 0x00000082002a7202 */ /* 0x000fe20000000f00 */
[----:B------:R-:W-:Y:S01]  /*47170*/  IMAD.MOV.U32 R43, RZ, RZ, R124 ;  /* 0x000000ffff2b7224 */ /* 0x000fe200078e007c */
        /* <DEDUP_REMOVED lines=10> */
[----:B------:R-:W-:-:S02]  /*47220*/  MOV R60, R111 ;  /* 0x0000006f003c7202 */ /* 0x000fc40000000f00 */
[----:B------:R-:W3:Y:S01]  /*47230*/  LDL.LU R125, [R1+0x24ec] ;  /* 0x0024ec00017d7983 */ /* 0x000ee20000300800 */
[----:B------:R-:W-:Y:S01]  /*47240*/  IMAD.MOV.U32 R47, RZ, RZ, R120 ;  /* 0x000000ffff2f7224 */ /* 0x000fe200078e0078 */
[----:B------:R-:W-:Y:S01]  /*47250*/  MOV R63, R238 ;  /* 0x000000ee003f7202 */ /* 0x000fe20000000f00 */
[----:B------:R-:W-:Y:S01]  /*47260*/  IMAD.MOV.U32 R61, RZ, RZ, R236 ;  /* 0x000000ffff3d7224 */ /* 0x000fe200078e00ec */
[----:B------:R-:W3:Y:S01]  /*47270*/  LDL.LU R126, [R1+0x24e8] ;  /* 0x0024e800017e7983 */ /* 0x000ee20000300800 */
[----:B------:R-:W-:Y:S01]  /*47280*/  HMMA.1688.F32.TF32 R68, R200, R22, R68 ;  /* 0x00000016c844723c */ /* 0x000fe20000081044 */
[----:B------:R-:W-:Y:S01]  /*47290*/  IMAD.MOV.U32 R62, RZ, RZ, R237 ;  /* 0x000000ffff3e7224 */ /* 0x000fe200078e00ed */
[----:B------:R-:W-:Y:S01]  /*472a0*/  MOV R48, R121 ;  /* 0x0000007900307202 */ /* 0x000fe20000000f00 */
[----:B------:R-:W3:Y:S01]  /*472b0*/  LDL.LU R127, [R1+0x24e4] ;  /* 0x0024e400017f7983 */ /* 0x000ee20000300800 */
[----:B------:R-:W-:-:S03]  /*472c0*/  IMAD.MOV.U32 R49, RZ, RZ, R122 ;  /* 0x000000ffff317224 */ /* 0x000fc600078e007a */
[----:B------:R-:W3:Y:S01]  /*472d0*/  LDL.LU R120, [R1+0x24e0] ;  /* 0x0024e00001787983 */ /* 0x000ee20000300800 */
[----:B------:R-:W-:Y:S01]  /*472e0*/  IMAD.MOV.U32 R50, RZ, RZ, R116 ;  /* 0x000000ffff327224 */ /* 0x000fe200078e0074 */
[C---:B------:R-:W-:Y:S02]  /*472f0*/  HMMA.1688.F32.TF32 R64, R200.reuse, R26, R64 ;  /* 0x0000001ac840723c */ /* 0x040fe40000081040 */
[----:B------:R-:W3:Y:S01]  /*47300*/  LDL.LU R121, [R1+0x24dc] ;  /* 0x0024dc0001797983 */ /* 0x000ee20000300800 */
[----:B------:R-:W-:Y:S01]  /*47310*/  MOV R51, R117 ;  /* 0x0000007500337202 */ /* 0x000fe20000000f00 */
[----:B------:R-:W-:Y:S01]  /*47320*/  IMAD.MOV.U32 R56, RZ, RZ, R114 ;  /* 0x000000ffff387224 */ /* 0x000fe200078e0072 */
[----:B------:R-:W-:Y:S01]  /*47330*/  MOV R57, R108 ;  /* 0x0000006c00397202 */ /* 0x000fe20000000f00 */
[----:B------:R-:W3:Y:S01]  /*47340*/  LDL.LU R122, [R1+0x24d8] ;  /* 0x0024d800017a7983 */ /* 0x000ee20000300800 */
[----:B------:R-:W-:Y:S02]  /*47350*/  IMAD.MOV.U32 R58, RZ, RZ, R109 ;  /* 0x000000ffff3a7224 */ /* 0x000fe400078e006d */
[----:B------:R-:W-:Y:S01]  /*47360*/  IMAD.MOV.U32 R59, RZ, RZ, R110 ;  /* 0x000000ffff3b7224 */ /* 0x000fe200078e006e */
[----:B------:R-:W3:Y:S01]  /*47370*/  LDL.LU R116, [R1+0x24d4] ;  /* 0x0024d40001747983 */ /* 0x000ee20000300800 */
[----:B------:R-:W-:Y:S01]  /*47380*/  IMAD.MOV.U32 R52, RZ, RZ, R118 ;  /* 0x000000ffff347224 */ /* 0x000fe200078e0076 */
[----:B------:R-:W-:Y:S01]  /*47390*/  MOV R54, R112 ;  /* 0x0000007000367202 */ /* 0x000fe20000000f00 */
[----:B------:R-:W-:Y:S01]  /*473a0*/  IMAD.MOV.U32 R53, RZ, RZ, R119 ;  /* 0x000000ffff357224 */ /* 0x000fe200078e0077 */
[----:B------:R-:W3:Y:S01]  /*473b0*/  LDL.LU R117, [R1+0x24d0] ;  /* 0x0024d00001757983 */ /* 0x000ee20000300800 */
[----:B------:R-:W-:Y:S01]  /*473c0*/  HMMA.1688.F32.TF32 R60, R200, R30, R60 ;  /* 0x0000001ec83c723c */ /* 0x000fe2000008103c */
[----:B------:R-:W-:-:S02]  /*473d0*/  IMAD.MOV.U32 R55, RZ, RZ, R113 ;  /* 0x000000ffff377224 */ /* 0x000fc400078e0071 */
[----:B------:R-:W3:Y:S04]  /*473e0*/  LDL.LU R118, [R1+0x24cc] ;  /* 0x0024cc0001767983 */ /* 0x000ee80000300800 */
[----:B------:R-:W3:Y:S01]  /*473f0*/  LDL.LU R119, [R1+0x24c8] ;  /* 0x0024c80001777983 */ /* 0x000ee20000300800 */
[C---:B------:R-:W-:Y:S03]  /*47400*/  HMMA.1688.F32.TF32 R56, R200.reuse, R206, R56 ;  /* 0x000000cec838723c */ /* 0x040fe60000081038 */
        /* <DEDUP_REMOVED lines=17> */
[----:B------:R-:W-:Y:S04]  /*47520*/  STL.64 [R1+0x320], R68 ;  /* 0x0003204401007387 */ /* 0x000fe80000100a00 */
[----:B------:R1:W-:Y:S01]  /*47530*/  STL.64 [R1+0x328], R70 ;  /* 0x0003284601007387 */ /* 0x0003e20000100a00 */
[----:B------:R-:W-:Y:S03]  /*47540*/  HMMA.1688.F32.TF32 R200, R200, R222, R40 ;  /* 0x000000dec8c8723c */ /* 0x000fe60000081028 */
[----:B------:R-:W-:Y:S04]  /*47550*/  LDS R133, [R0+0x10500] ;  /* 0x0105000000857984 */ /* 0x000fe80000000800 */
[----:B------:R-:W-:Y:S04]  /*47560*/  LDS R135, [R0+0x12500] ;  /* 0x0125000000877984 */ /* 0x000fe80000000800 */
[----:B-1----:R-:W3:Y:S04]  /*47570*/  LDL.LU.64 R70, [R1+0x2488] ;  /* 0x0024880001467983 */ /* 0x002ee80000300a00 */
[----:B------:R-:W3:Y:S01]  /*47580*/  LDL.LU.64 R68, [R1+0x2480] ;  /* 0x0024800001447983 */ /* 0x000ee20000300a00 */
[C---:B----4-:R-:W-:Y:S08]  /*47590*/  HMMA.1688.F32.TF32 R148, R164.reuse, R204, R148 ;  /* 0x000000cca494723c */ /* 0x050ff00000081094 */
[C---:B------:R-:W-:Y:S08]  /*475a0*/  HMMA.1688.F32.TF32 R144, R164.reuse, R28, R144 ;  /* 0x0000001ca490723c */ /* 0x040ff00000081090 */
[C---:B--2---:R-:W-:Y:S08]  /*475b0*/  HMMA.1688.F32.TF32 R140, R164.reuse, R24, R140 ;  /* 0x00000018a48c723c */ /* 0x044ff0000008108c */
[C---:B------:R-:W-:Y:S08]  /*475c0*/  HMMA.1688.F32.TF32 R136, R164.reuse, R20, R136 ;  /* 0x00000014a488723c */ /* 0x040ff00000081088 */
[----:B------:R-:W-:Y:S01]  /*475d0*/  HMMA.1688.F32.TF32 R164, R164, R220, R228 ;  /* 0x000000dca4a4723c */ /* 0x000fe200000810e4 */
[----:B------:R-:W-:Y:S04]  /*475e0*/  LDS R228, [R3+0x14100] ;  /* 0x0141000003e47984 */ /* 0x000fe80000000800 */
[----:B------:R-:W-:Y:S04]  /*475f0*/  LDS R230, [R3+0x16100] ;  /* 0x0161000003e67984 */ /* 0x000fe80000000800 */
[----:B------:R-:W-:Y:S04]  /*47600*/  LDS R229, [R0+0x14100] ;  /* 0x0141000000e57984 */ /* 0x000fe80000000800 */
[----:B------:R-:W1:Y:S04]  /*47610*/  LDS R231, [R0+0x16100] ;  /* 0x0161000000e77984 */ /* 0x000e680000000800 */
[----:B------:R-:W-:Y:S04]  /*47620*/  STL.64 [R1+0x310], R64 ;  /* 0x0003104001007387 */ /* 0x000fe80000100a00 */
[----:B------:R2:W-:Y:S04]  /*47630*/  STL.64 [R1+0x318], R66 ;  /* 0x0003184201007387 */ /* 0x0005e80000100a00 */
[----:B--2---:R-:W2:Y:S04]  /*47640*/  LDL.LU.64 R66, [R1+0x2478] ;  /* 0x0024780001427983 */ /* 0x004ea80000300a00 */
[----:B------:R-:W2:Y:S04]  /*47650*/  LDL.LU.64 R64, [R1+0x2470] ;  /* 0x0024700001407983 */ /* 0x000ea80000300a00 */
[----:B------:R-:W-:Y:S04]  /*47660*/  STL.64 [R1+0x300], R60 ;  /* 0x0003003c01007387 */ /* 0x000fe80000100a00 */
[----:B------:R4:W-:Y:S01]  /*47670*/  STL.64 [R1+0x308], R62 ;  /* 0x0003083e01007387 */ /* 0x0009e20000100a00 */
[C---:B-1----:R-:W-:Y:S03]  /*47680*/  HMMA.1688.F32.TF32 R36, R228.reuse, R22, R36 ;  /* 0x00000016e424723c */ /* 0x042fe60000081024 */
[----:B----4-:R-:W4:Y:S04]  /*47690*/  LDL.LU.64 R62, [R1+0x2468] ;  /* 0x00246800013e7983 */ /* 0x010f280000300a00 */
[----:B------:R-:W4:Y:S01]  /*476a0*/  LDL.LU.64 R60, [R1+0x2460] ;  /* 0x00246000013c7983 */ /* 0x000f220000300a00 */
[C---:B------:R-:W-:Y:S03]  /*476b0*/  HMMA.1688.F32.TF32 R32, R228.reuse, R26, R32 ;  /* 0x0000001ae420723c */ /* 0x040fe60000081020 */
[----:B------:R-:W-:Y:S04]  /*476c0*/  STL.64 [R1+0x2f0], R56 ;  /* 0x0002f03801007387 */ /* 0x000fe80000100a00 */
[----:B------:R1:W-:Y:S01]  /*476d0*/  STL.64 [R1+0x2f8], R58 ;  /* 0x0002f83a01007387 */ /* 0x0003e20000100a00 */
[C---:B------:R-:W-:Y:S03]  /*476e0*/  HMMA.1688.F32.TF32 R240, R228.reuse, R30, R240 ;  /* 0x0000001ee4f0723c */ /* 0x040fe600000810f0 */
[----:B-1----:R-:W2:Y:S04]  /*476f0*/  LDL.LU.64 R58, [R1+0x2458] ;  /* 0x00245800013a7983 */ /* 0x002ea80000300a00 */
[----:B------:R-:W2:Y:S04]  /*47700*/  LDL.LU.64 R56, [R1+0x2450] ;  /* 0x0024500001387983 */ /* 0x000ea80000300a00 */
[----:B------:R-:W-:Y:S04]  /*47710*/  STL.64 [R1+0x2e0], R52 ;  /* 0x0002e03401007387 */ /* 0x000fe80000100a00 */
[----:B------:R1:W-:Y:S01]  /*47720*/  STL.64 [R1+0x2e8], R54 ;  /* 0x0002e83601007387 */ /* 0x0003e20000100a00 */
[C---:B------:R-:W-:Y:S03]  /*47730*/  HMMA.1688.F32.TF32 R244, R228.reuse, R206, R244 ;  /* 0x000000cee4f4723c */ /* 0x040fe600000810f4 */
[----:B-1----:R-:W2:Y:S04]  /*47740*/  LDL.LU.64 R54, [R1+0x2448] ;  /* 0x0024480001367983 */ /* 0x002ea80000300a00 */
[----:B------:R-:W2:Y:S04]  /*47750*/  LDL.LU.64 R52, [R1+0x2440] ;  /* 0x0024400001347983 */ /* 0x000ea80000300a00 */
[----:B------:R-:W-:Y:S04]  /*47760*/  STL.64 [R1+0x2d0], R48 ;  /* 0x0002d03001007387 */ /* 0x000fe80000100a00 */
[----:B------:R1:W-:Y:S01]  /*47770*/  STL.64 [R1+0x2d8], R50 ;  /* 0x0002d83201007387 */ /* 0x0003e20000100a00 */
[----:B------:R-:W-:Y:S03]  /*47780*/  HMMA.1688.F32.TF32 R248, R228, R14, R248 ;  /* 0x0000000ee4f8723c */ /* 0x000fe600000810f8 */
[----:B-1----:R-:W2:Y:S04]  /*47790*/  LDL.LU.64 R50, [R1+0x2438] ;  /* 0x0024380001327983 */ /* 0x002ea80000300a00 */
[----:B------:R-:W2:Y:S04]  /*477a0*/  LDL.LU.64 R48, [R1+0x2430] ;  /* 0x0024300001307983 */ /* 0x000ea80000300a00 */
[----:B------:R-:W-:Y:S04]  /*477b0*/  STL.64 [R1+0x2c0], R44 ;  /* 0x0002c02c01007387 */ /* 0x000fe80000100a00 */
[----:B------:R1:W-:Y:S04]  /*477c0*/  STL.64 [R1+0x2c8], R46 ;  /* 0x0002c82e01007387 */ /* 0x0003e80000100a00 */
[----:B-1----:R-:W2:Y:S04]  /*477d0*/  LDL.LU.64 R46, [R1+0x2428] ;  /* 0x00242800012e7983 */ /* 0x002ea80000300a00 */
[----:B------:R-:W2:Y:S04]  /*477e0*/  LDL.LU.64 R44, [R1+0x2420] ;  /* 0x00242000012c7983 */ /* 0x000ea80000300a00 */
[----:B------:R-:W2:Y:S04]  /*477f0*/  LDL.LU.64 R42, [R1+0x2418] ;  /* 0x00241800012a7983 */ /* 0x000ea80000300a00 */
[----:B------:R-:W2:Y:S04]  /*47800*/  LDL.LU.64 R40, [R1+0x2410] ;  /* 0x0024100001287983 */ /* 0x000ea80000300a00 */
[----:B------:R1:W-:Y:S04]  /*47810*/  STL.64 [R1+0x240], R200 ;  /* 0x000240c801007387 */ /* 0x0003e80000100a00 */
[----:B------:R-:W-:Y:S04]  /*47820*/  STL.64 [R1+0x248], R202 ;  /* 0x000248ca01007387 */ /* 0x000fe80000100a00 */
[----:B-1----:R-:W2:Y:S04]  /*47830*/  LDL.LU R200, [R1] ;  /* 0x0000000001c87983 */ /* 0x002ea80000300800 */
[----:B------:R-:W2:Y:S04]  /*47840*/  LDL.LU R201, [R1+0x4] ;  /* 0x0000040001c97983 */ /* 0x000ea80000300800 */
        /* <DEDUP_REMOVED lines=20> */
[C---:B---3--:R-:W-:Y:S08]  /*47990*/  HMMA.1688.F32.TF32 R192, R132.reuse, R20, R236 ;  /* 0x0000001484c0723c */ /* 0x048ff000000810ec */
[C---:B------:R-:W-:Y:S08]  /*479a0*/  HMMA.1688.F32.TF32 R108, R132.reuse, R24, R108 ;  /* 0x00000018846c723c */ /* 0x040ff0000008106c */
[C---:B------:R-:W-:Y:S08]  /*479b0*/  HMMA.1688.F32.TF32 R112, R132.reuse, R28, R112 ;  /* 0x0000001c8470723c */ /* 0x040ff00000081070 */
[C---:B------:R-:W-:Y:S08]  /*479c0*/  HMMA.1688.F32.TF32 R116, R132.reuse, R204, R116 ;  /* 0x000000cc8474723c */ /* 0x040ff00000081074 */
[C---:B------:R-:W-:Y:S08]  /*479d0*/  HMMA.1688.F32.TF32 R120, R132.reuse, R12, R120 ;  /* 0x0000000c8478723c */ /* 0x040ff00000081078 */
[C---:B------:R-:W-:Y:S08]  /*479e0*/  HMMA.1688.F32.TF32 R124, R132.reuse, R8, R124 ;  /* 0x00000008847c723c */ /* 0x040ff0000008107c */
[C---:B------:R-:W-:Y:S01]  /*479f0*/  HMMA.1688.F32.TF32 R128, R132.reuse, R4, R128 ;  /* 0x000000048480723c */ /* 0x040fe20000081080 */
[----:B------:R-:W-:Y:S01]  /*47a00*/  MOV R202, R252 ;  /* 0x000000fc00ca7202 */ /* 0x000fe20000000f00 */
[----:B------:R-:W-:Y:S01]  /*47a10*/  IMAD.MOV.U32 R203, RZ, RZ, R2 ;  /* 0x000000ffffcb7224 */ /* 0x000fe200078e0002 */
[----:B------:R-:W-:Y:S04]  /*47a20*/  LDS R236, [R3+0x14300] ;  /* 0x0143000003ec7984 */ /* 0x000fe80000000800 */
[----:B------:R-:W-:Y:S01]  /*47a30*/  LDS R238, [R3+0x16300] ;  /* 0x0163000003ee7984 */ /* 0x000fe20000000800 */
[----:B------:R-:W-:Y:S03]  /*47a40*/  HMMA.1688.F32.TF32 R132, R132, R220, R232 ;  /* 0x000000dc8484723c */ /* 0x000fe600000810e8 */
[----:B------:R-:W-:Y:S04]  /*47a50*/  LDS R232, [R3+0x14200] ;  /* 0x0142000003e87984 */ /* 0x000fe80000000800 */
[----:B------:R-:W-:Y:S04]  /*47a60*/  LDS R234, [R3+0x16200] ;  /* 0x0162000003ea7984 */ /* 0x000fe80000000800 */
[----:B------:R-:W-:Y:S04]  /*47a70*/  LDS R233, [R0+0x14200] ;  /* 0x0142000000e97984 */ /* 0x000fe80000000800 */
[----:B------:R-:W4:Y:S04]  /*47a80*/  LDS R235, [R0+0x16200] ;  /* 0x0162000000eb7984 */ /* 0x000f280000000800 */
[----:B------:R-:W-:Y:S04]  /*47a90*/  LDS R237, [R0+0x14300] ;  /* 0x0143000000ed7984 */ /* 0x000fe80000000800 */
[----:B------:R-:W1:Y:S01]  /*47aa0*/  LDS R239, [R0+0x16300] ;  /* 0x0163000000ef7984 */ /* 0x000e620000000800 */
[----:B--2---:R-:W-:Y:S11]  /*47ab0*/  HMMA.1688.F32.TF32 R200, R228, R10, R200 ;  /* 0x0000000ae4c8723c */ /* 0x004ff600000810c8 */
[----:B------:R-:W-:Y:S11]  /*47ac0*/  @!UPT UIADD3 URZ, URZ, URZ, URZ ;  /* 0x0000003f3f3ff290 */ /* 0x000ff6000fffe03f */
[----:B------:R-:W-:Y:S01]  /*47ad0*/  @!UPT UIADD3 URZ, URZ, URZ, URZ ;  /* 0x0000003f3f3ff290 */ /* 0x000fe2000fffe03f */
[----:B------:R-:W-:Y:S01]  /*47ae0*/  STL.64 [R1+0x1e0], R200 ;  /* 0x0001e0c801007387 */ /* 0x000fe20000100a00 */
[C---:B----4-:R-:W-:Y:S03]  /*47af0*/  HMMA.1688.F32.TF32 R36, R232.reuse, R30, R36 ;  /* 0x0000001ee824723c */ /* 0x050fe60000081024 */
[----:B------:R-:W-:Y:S05]  /*47b00*/  STL.64 [R1+0x1e8], R202 ;  /* 0x0001e8ca01007387 */ /* 0x000fea0000100a00 */
[----:B------:R-:W-:Y:S08]  /*47b10*/  HMMA.1688.F32.TF32 R32, R232, R26, R32 ;  /* 0x0000001ae820723c */ /* 0x000ff00000081020 */
[----:B------:R-:W-:Y:S11]  /*47b20*/  HMMA.1688.F32.TF32 R248, R228, R6, R248 ;  /* 0x00000006e4f8723c */ /* 0x000ff600000810f8 */
[----:B------:R-:W-:Y:S11]  /*47b30*/  @!UPT UIADD3 URZ, URZ, URZ, URZ ;  /* 0x0000003f3f3ff290 */ /* 0x000ff6000fffe03f */
[----:B------:R-:W-:Y:S01]  /*47b40*/  @!UPT UIADD3 URZ, URZ, URZ, URZ ;  /* 0x0000003f3f3ff290 */ /* 0x000fe2000fffe03f */
[----:B------:R2:W-:Y:S04]  /*47b50*/  STL.64 [R1+0x1d0], R248 ;  /* 0x0001d0f801007387 */ /* 0x0005e80000100a00 */
[----:B------:R3:W-:Y:S01]  /*47b60*/  STL.64 [R1+0x1d8], R250 ;  /* 0x0001d8fa01007387 */ /* 0x0007e20000100a00 */
[----:B--2---:R-:W-:Y:S01]  /*47b70*/  MOV R249, R34 ;  /* 0x0000002200f97202 */ /* 0x004fe20000000f00 */
[----:B------:R-:W-:Y:S02]  /*47b80*/  IMAD.MOV.U32 R248, RZ, RZ, R35 ;  /* 0x000000fffff87224 */ /* 0x000fe400078e0023 */
[----:B---3--:R-:W-:Y:S02]  /*47b90*/  IMAD.MOV.U32 R251, RZ, RZ, R32 ;  /* 0x000000fffffb7224 */ /* 0x008fe400078e0020 */
[----:B------:R-:W-:-:S02]  /*47ba0*/  IMAD.MOV.U32 R250, RZ, RZ, R33 ;  /* 0x000000fffffa7224 */ /* 0x000fc400078e0021 */
[C---:B------:R-:W-:Y:S08]  /*47bb0*/  HMMA.1688.F32.TF32 R32, R232.reuse, R206, R40 ;  /* 0x000000cee820723c */ /* 0x040ff00000081028 */
[----:B------:R-:W-:Y:S01]  /*47bc0*/  HMMA.1688.F32.TF32 R40, R232, R14, R44 ;  /* 0x0000000ee828723c */ /* 0x000fe2000008102c */
[----:B------:R-:W-:Y:S04]  /*47bd0*/  STL.64 [R1+0xa0], R36 ;  /* 0x0000a02401007387 */ /* 0x000fe80000100a00 */
[----:B------:R2:W-:Y:S03]  /*47be0*/  STL.64 [R1+0xa8], R38 ;  /* 0x0000a82601007387 */ /* 0x0005e60000100a00 */
[----:B------:R-:W-:Y:S01]  /*47bf0*/  HMMA.1688.F32.TF32 R200, R228, R222, R244 ;  /* 0x000000dee4c8723c */ /* 0x000fe200000810f4 */
[----:B------:R-:W-:Y:S04]  /*47c00*/  LDS R44, [R3+0x14500] ;  /* 0x01450000032c7984 */ /* 0x000fe80000000800 */
[----:B------:R-:W-:Y:S03]  /*47c10*/  LDS R46, [R3+0x16500] ;  /* 0x01650000032e7984 */ /* 0x000fe60000000800 */
[C---:B--2---:R-:W-:Y:S01]  /*47c20*/  HMMA.1688.F32.TF32 R36, R232.reuse, R10, R48 ;  /* 0x0000000ae824723c */ /* 0x044fe20000081030 */
[----:B------:R-:W-:Y:S04]  /*47c30*/  STL.64 [R1+0x90], R32 ;  /* 0x0000902001007387 */ /* 0x000fe80000100a00 */
[----:B------:R2:W-:Y:S04]  /*47c40*/  STL.64 [R1+0x98], R34 ;  /* 0x0000982201007387 */ /* 0x0005e80000100a00 */
[----:B------:R-:W-:Y:S04]  /*47c50*/  STL.64 [R1+0x80], R40 ;  /* 0x0000802801007387 */ /* 0x000fe80000100a00 */
[----:B------:R3:W-:Y:S01]  /*47c60*/  STL.64 [R1+0x88], R42 ;  /* 0x0000882a01007387 */ /* 0x0007e20000100a00 */
[C---:B--2---:R-:W-:Y:S03]  /*47c70*/  HMMA.1688.F32.TF32 R32, R232.reuse, R6, R52 ;  /* 0x00000006e820723c */ /* 0x044fe60000081034 */
[----:B------:R-:W-:Y:S04]  /*47c80*/  LDS R45, [R0+0x14500] ;  /* 0x01450000002d7984 */ /* 0x000fe80000000800 */
[----:B------:R-:W-:Y:S01]  /*47c90*/  LDS R47, [R0+0x16500] ;  /* 0x01650000002f7984 */ /* 0x000fe20000000800 */
[----:B---3--:R-:W-:Y:S03]  /*47ca0*/  HMMA.1688.F32.TF32 R40, R232, R222, R56 ;  /* 0x000000dee828723c */ /* 0x008fe60000081038 */
[----:B------:R-:W-:Y:S04]  /*47cb0*/  STL.64 [R1+0x70], R36 ;  /* 0x0000702401007387 */ /* 0x000fe80000100a00 */
[----:B------:R1:W-:Y:S08]  /*47cc0*/  STL.64 [R1+0x78], R38 ;  /* 0x0000782601007387 */ /* 0x0003f00000100a00 */
[----:B------:R-:W-:Y:S01]  /*47cd0*/  STL.64 [R1+0x60], R32 ;  /* 0x0000602001007387 */ /* 0x000fe20000100a00 */
[C---:B-1----:R-:W-:Y:S03]  /*47ce0*/  HMMA.1688.F32.TF32 R36, R236.reuse, R22, R60 ;  /* 0x00000016ec24723c */ /* 0x042fe6000008103c */
[----:B------:R1:W-:Y:S04]  /*47cf0*/  STL.64 [R1+0x68], R34 ;  /* 0x0000682201007387 */ /* 0x0003e80000100a00 */
[----:B------:R-:W-:Y:S04]  /*47d00*/  STL.64 [R1+0x50], R40 ;  /* 0x0000502801007387 */ /* 0x000fe80000100a00 */
[----:B------:R2:W-:Y:S01]  /*47d10*/  STL.64 [R1+0x58], R42 ;  /* 0x0000582a01007387 */ /* 0x0005e20000100a00 */
[C---:B-1----:R-:W-:Y:S08]  /*47d20*/  HMMA.1688.F32.TF32 R32, R236.reuse, R26, R64 ;  /* 0x0000001aec20723c */ /* 0x042ff00000081040 */
[C---:B--2---:R-:W-:Y:S03]  /*47d30*/  HMMA.1688.F32.TF32 R40, R236.reuse, R30, R68 ;  /* 0x0000001eec28723c */ /* 0x044fe60000081044 */
[----:B------:R-:W-:Y:S04]  /*47d40*/  STL.64 [R1+0x40], R36 ;  /* 0x0000402401007387 */ /* 0x000fe80000100a00 */
[----:B------:R1:W-:Y:S08]  /*47d50*/  STL.64 [R1+0x48], R38 ;  /* 0x0000482601007387 */ /* 0x0003f00000100a00 */
[----:B------:R-:W-:Y:S04]  /*47d60*/  STL.64 [R1+0x30], R32 ;  /* 0x0000302001007387 */ /* 0x000fe80000100a00 */
[----:B------:R2:W-:Y:S04]  /*47d70*/  STL.64 [R1+0x38], R34 ;  /* 0x0000382201007387 */ /* 0x0005e80000100a00 */
[----:B------:R-:W-:Y:S04]  /*47d80*/  STL.64 [R1+0x20], R40 ;  /* 0x0000202801007387 */ /* 0x000fe80000100a00 */
[----:B------:R-:W-:Y:S04]  /*47d90*/  STL.64 [R1+0x28], R42 ;  /* 0x0000282a01007387 */ /* 0x000fe80000100a00 */
[----:B------:R-:W-:Y:S04]  /*47da0*/  LDS R40, [R3+0x14400] ;  /* 0x0144000003287984 */ /* 0x000fe80000000800 */
[----:B------:R-:W-:Y:S04]  /*47db0*/  LDS R42, [R3+0x16400] ;  /* 0x01640000032a7984 */ /* 0x000fe80000000800 */
[----:B------:R-:W-:Y:S04]  /*47dc0*/  LDS R41, [R0+0x14400] ;  /* 0x0144000000297984 */ /* 0x000fe80000000800 */
[----:B------:R-:W3:Y:S01]  /*47dd0*/  LDS R43, [R0+0x16400] ;  /* 0x01640000002b7984 */ /* 0x000ee20000000800 */
[----:B------:R-:W-:Y:S01]  /*47de0*/  IMAD.MOV.U32 R247, RZ, RZ, R200 ;  /* 0x000000fffff77224 */ /* 0x000fe200078e00c8 */
[----:B------:R-:W-:Y:S01]  /*47df0*/  MOV R246, R201 ;  /* 0x000000c900f67202 */ /* 0x000fe20000000f00 */
[----:B------:R-:W-:Y:S01]  /*47e00*/  IMAD.MOV.U32 R245, RZ, RZ, R202 ;  /* 0x000000fffff57224 */ /* 0x000fe200078e00ca */
[----:B-1----:R-:W-:Y:S01]  /*47e10*/  HMMA.1688.F32.TF32 R36, R236, R206, R72 ;  /* 0x000000ceec24723c */ /* 0x002fe20000081048 */
[----:B------:R-:W-:-:S07]  /*47e20*/  IMAD.MOV.U32 R244, RZ, RZ, R203 ;  /* 0x000000fffff47224 */ /* 0x000fce00078e00cb */
[----:B------:R-:W-:Y:S08]  /*47e30*/  HMMA.1688.F32.TF32 R200, R232, R22, R240 ;  /* 0x00000016e8c8723c */ /* 0x000ff000000810f0 */
[C---:B------:R-:W-:Y:S08]  /*47e40*/  HMMA.1688.F32.TF32 R232, R236.reuse, R10, R80 ;  /* 0x0000000aece8723c */ /* 0x040ff00000081050 */
[C---:B--2---:R-:W-:Y:S08]  /*47e50*/  HMMA.1688.F32.TF32 R32, R236.reuse, R14, R76 ;  /* 0x0000000eec20723c */ /* 0x044ff0000008104c */
[----:B------:R-:W-:Y:S08]  /*47e60*/  HMMA.1688.F32.TF32 R228, R236, R6, R84 ;  /* 0x00000006ece4723c */ /* 0x000ff00000081054 */
[C---:B---3--:R-:W-:Y:S01]  /*47e70*/  HMMA.1688.F32.TF32 R48, R40.reuse, R26, R92 ;  /* 0x0000001a2830723c */ /* 0x048fe2000008105c */
[----:B------:R-:W-:Y:S04]  /*47e80*/  STL.64 [R1+0x10], R36 ;  /* 0x0000102401007387 */ /* 0x000fe80000100a00 */
[----:B------:R-:W-:Y:S04]  /*47e90*/  STL.64 [R1+0x18], R38 ;  /* 0x0000182601007387 */ /* 0x000fe80000100a00 */
[----:B------:R1:W-:Y:S04]  /*47ea0*/  STL [R1+0x23b8], R232 ;  /* 0x0023b8e801007387 */ /* 0x0003e80000100800 */
[----:B------:R-:W-:Y:S04]  /*47eb0*/  STL.64 [R1], R32 ;  /* 0x0000002001007387 */ /* 0x000fe80000100a00 */
[----:B------:R-:W-:Y:S04]  /*47ec0*/  STL.64 [R1+0x8], R34 ;  /* 0x0000082201007387 */ /* 0x000fe80000100a00 */
[----:B------:R2:W-:Y:S01]  /*47ed0*/  STL [R1+0x23b4], R233 ;  /* 0x0023b4e901007387 */ /* 0x0005e20000100800 */
[----:B------:R-:W-:Y:S03]  /*47ee0*/  HMMA.1688.F32.TF32 R52, R40, R22, R196 ;  /* 0x000000162834723c */ /* 0x000fe600000810c4 */
[----:B------:R3:W-:Y:S01]  /*47ef0*/  STL [R1+0x23b0], R234 ;  /* 0x0023b0ea01007387 */ /* 0x0007e20000100800 */
[----:B-1----:R-:W-:-:S03]  /*47f00*/  MOV R232, R49 ;  /* 0x0000003100e87202 */ /* 0x002fc60000000f00 */
[----:B------:R-:W-:Y:S01]  /*47f10*/  STL [R1+0x23ac], R235 ;  /* 0x0023aceb01007387 */ /* 0x000fe20000100800 */
[----:B--2---:R-:W-:-:S03]  /*47f20*/  IMAD.MOV.U32 R233, RZ, RZ, R50 ;  /* 0x000000ffffe97224 */ /* 0x004fc600078e0032 */
[----:B------:R1:W-:Y:S01]  /*47f30*/  STL [R1+0x23bc], R230 ;  /* 0x0023bce601007387 */ /* 0x0003e20000100800 */
[----:B---3--:R-:W-:Y:S01]  /*47f40*/  IMAD.MOV.U32 R234, RZ, RZ, R51 ;  /* 0x000000ffffea7224 */ /* 0x008fe200078e0033 */
[C---:B------:R-:W-:Y:S02]  /*47f50*/  HMMA.1688.F32.TF32 R56, R40.reuse, R14, R184 ;  /* 0x0000000e2838723c */ /* 0x040fe400000810b8 */
[----:B------:R-:W-:Y:S04]  /*47f60*/  LDS R36, [R3+0x14600] ;  /* 0x0146000003247984 */ /* 0x000fe80000000800 */
[----:B------:R-:W-:Y:S01]  /*47f70*/  LDS R38, [R3+0x16600] ;  /* 0x0166000003267984 */ /* 0x000fe20000000800 */
[----:B-1----:R-:W-:Y:S02]  /*47f80*/  IMAD.MOV.U32 R230, RZ, RZ, R48 ;  /* 0x000000ffffe67224 */ /* 0x002fe400078e0030 */
[----:B------:R-:W-:Y:S01]  /*47f90*/  HMMA.1688.F32.TF32 R48, R40, R30, R180 ;  /* 0x0000001e2830723c */ /* 0x000fe200000810b4 */
[----:B------:R1:W-:Y:S04]  /*47fa0*/  STL [R1+0x23a8], R231 ;  /* 0x0023a8e701007387 */ /* 0x0003e80000100800 */
[----:B------:R-:W-:Y:S04]  /*47fb0*/  STL.64 [R1+0x2b0], R52 ;  /* 0x0002b03401007387 */ /* 0x000fe80000100a00 */
[----:B------:R-:W-:Y:S04]  /*47fc0*/  STL.64 [R1+0x2b8], R54 ;  /* 0x0002b83601007387 */ /* 0x000fe80000100a00 */
[----:B------:R-:W-:Y:S04]  /*47fd0*/  LDS R37, [R0+0x14600] ;  /* 0x0146000000257984 */ /* 0x000fe80000000800 */
[----:B------:R-:W2:Y:S04]  /*47fe0*/  LDS R39, [R0+0x16600] ;  /* 0x0166000000277984 */ /* 0x000ea80000000800 */
[----:B------:R-:W-:Y:S03]  /*47ff0*/  LDS R32, [R3+0x14700] ;  /* 0x0147000003207984 */ /* 0x000fe60000000800 */
[----:B------:R-:W-:Y:S01]  /*48000*/  MOV R235, R48 ;  /* 0x0000003000eb7202 */ /* 0x000fe20000000f00 */
[----:B------:R3:W-:Y:S01]  /*48010*/  STL.64 [R1+0x298], R50 ;  /* 0x0002983201007387 */ /* 0x0007e20000100a00 */
[----:B-1----:R-:W-:-:S03]  /*48020*/  IMAD.MOV.U32 R231, RZ, RZ, R49 ;  /* 0x000000ffffe77224 */ /* 0x002fc600078e0031 */
[----:B------:R-:W-:Y:S04]  /*48030*/  LDS R34, [R3+0x16700] ;  /* 0x0167000003227984 */ /* 0x000fe80000000800 */
[----:B------:R-:W-:Y:S01]  /*48040*/  LDS R33, [R0+0x14700] ;  /* 0x0147000000217984 */ /* 0x000fe20000000800 */
[C---:B---3--:R-:W-:Y:S03]  /*48050*/  HMMA.1688.F32.TF32 R48, R40.reuse, R206, R96 ;  /* 0x000000ce2830723c */ /* 0x048fe60000081060 */
[----:B------:R-:W1:Y:S01]  /*48060*/  LDS R35, [R0+0x16700] ;  /* 0x0167000000237984 */ /* 0x000e620000000800 */
[----:B------:R-:W-:Y:S01]  /*48070*/  MOV R243, R200 ;  /* 0x000000c800f37202 */ /* 0x000fe20000000f00 */
[----:B------:R-:W-:Y:S01]  /*48080*/  IMAD.MOV.U32 R242, RZ, RZ, R201 ;  /* 0x000000fffff27224 */ /* 0x000fe200078e00c9 */
[----:B------:R-:W-:Y:S01]  /*48090*/  MOV R240, R203 ;  /* 0x000000cb00f07202 */ /* 0x000fe20000000f00 */
[----:B------:R-:W-:Y:S01]  /*480a0*/  IMAD.MOV.U32 R241, RZ, RZ, R202 ;  /* 0x000000fffff17224 */ /* 0x000fe200078e00ca */
[----:B------:R-:W-:Y:S01]  /*480b0*/  LDS R84, [R3+0x18100] ;  /* 0x0181000003547984 */ /* 0x000fe20000000800 */
[----:B------:R-:W-:Y:S03]  /*480c0*/  HMMA.1688.F32.TF32 R52, R40, R10, R100 ;  /* 0x0000000a2834723c */ /* 0x000fe60000081064 */
[----:B------:R-:W-:Y:S04]  /*480d0*/  LDS R86, [R3+0x1a100] ;  /* 0x01a1000003567984 */ /* 0x000fe80000000800 */
[----:B------:R-:W-:Y:S01]  /*480e0*/  LDS R85, [R0+0x18100] ;  /* 0x0181000000557984 */ /* 0x000fe20000000800 */
[----:B------:R-:W-:Y:S03]  /*480f0*/  HMMA.1688.F32.TF32 R236, R236, R222, R88 ;  /* 0x000000deecec723c */ /* 0x000fe60000081058 */
[----:B------:R-:W-:Y:S04]  /*48100*/  LDS R87, [R0+0x1a100] ;  /* 0x01a1000000577984 */ /* 0x000fe80000000800 */
[----:B------:R-:W-:Y:S04]  /*48110*/  STL.64 [R1+0x280], R48 ;  /* 0x0002803001007387 */ /* 0x000fe80000100a00 */
[----:B------:R3:W-:Y:S02]  /*48120*/  STL.64 [R1+0x288], R50 ;  /* 0x0002883201007387 */ /* 0x0007e40000100a00 */
[C---:B---3--:R-:W-:Y:S08]  /*48130*/  HMMA.1688.F32.TF32 R48, R40.reuse, R6, R188 ;  /* 0x000000062830723c */ /* 0x048ff000000810bc */
[----:B------:R-:W-:Y:S01]  /*48140*/  HMMA.1688.F32.TF32 R40, R40, R222, R104 ;  /* 0x000000de2828723c */ /* 0x000fe20000081068 */
[----:B------:R-:W-:Y:S04]  /*48150*/  STL.64 [R1+0x270], R56 ;  /* 0x0002703801007387 */ /* 0x000fe80000100a00 */
[----:B------:R-:W-:Y:S04]  /*48160*/  STL.64 [R1+0x278], R58 ;  /* 0x0002783a01007387 */ /* 0x000fe80000100a00 */
[----:B------:R-:W-:Y:S04]  /*48170*/  STL.64 [R1+0x260], R52 ;  /* 0x0002603401007387 */ /* 0x000fe80000100a00 */
[----:B------:R3:W-:Y:S04]  /*48180*/  STL.64 [R1+0x268], R54 ;  /* 0x0002683601007387 */ /* 0x0007e80000100a00 */
[----:B------:R-:W-:Y:S04]  /*48190*/  STL.64 [R1+0x250], R48 ;  /* 0x0002503001007387 */ /* 0x000fe80000100a00 */
[----:B------:R4:W-:Y:S01]  /*481a0*/  STL.64 [R1+0x258], R50 ;  /* 0x0002583201007387 */ /* 0x0009e20000100a00 */
[C---:B---3--:R-:W-:Y:S03]  /*481b0*/  HMMA.1688.F32.TF32 R52, R44.reuse, R22, R192 ;  /* 0x000000162c34723c */ /* 0x048fe600000810c0 */
[----:B------:R-:W-:Y:S04]  /*481c0*/  STL.64 [R1+0x1c0], R40 ;  /* 0x0001c02801007387 */ /* 0x000fe80000100a00 */
[----:B------:R3:W-:Y:S01]  /*481d0*/  STL.64 [R1+0x1c8], R42 ;  /* 0x0001c82a01007387 */ /* 0x0007e20000100a00 */
[C---:B----4-:R-:W-:Y:S08]  /*481e0*/  HMMA.1688.F32.TF32 R48, R44.reuse, R26, R108 ;  /* 0x0000001a2c30723c */ /* 0x050ff0000008106c */
[C---:B---3--:R-:W-:Y:S07]  /*481f0*/  HMMA.1688.F32.TF32 R40, R44.reuse, R30, R112 ;  /* 0x0000001e2c28723c */ /* 0x048fee0000081070 */
[----:B------:R-:W-:Y:S04]  /*48200*/  STL.64 [R1+0x1b0], R52 ;  /* 0x0001b03401007387 */ /* 0x000fe80000100a00 */
[----:B------:R3:W-:Y:S04]  /*48210*/  STL.64 [R1+0x1b8], R54 ;  /* 0x0001b83601007387 */ /* 0x0007e80000100a00 */
[----:B------:R-:W-:Y:S04]  /*48220*/  STL.64 [R1+0x1a0], R48 ;  /* 0x0001a03001007387 */ /* 0x000fe80000100a00 */
[----:B------:R4:W-:Y:S01]  /*48230*/  STL.64 [R1+0x1a8], R50 ;  /* 0x0001a83201007387 */ /* 0x0009e20000100a00 */
[C---:B---3--:R-:W-:Y:S03]  /*48240*/  HMMA.1688.F32.TF32 R52, R44.reuse, R206, R116 ;  /* 0x000000ce2c34723c */ /* 0x048fe60000081074 */
[----:B------:R-:W-:Y:S04]  /*48250*/  STL.64 [R1+0x190], R40 ;  /* 0x0001902801007387 */ /* 0x000fe80000100a00 */
[----:B------:R3:W-:Y:S01]  /*48260*/  STL.64 [R1+0x198], R42 ;  /* 0x0001982a01007387 */ /* 0x0007e20000100a00 */
[----:B----4-:R-:W-:Y:S08]  /*48270*/  HMMA.1688.F32.TF32 R48, R44, R14, R120 ;  /* 0x0000000e2c30723c */ /* 0x010ff00000081078 */
[C---:B--2---:R-:W-:Y:S08]  /*48280*/  HMMA.1688.F32.TF32 R180, R36.reuse, R10, R156 ;  /* 0x0000000a24b4723c */ /* 0x044ff0000008109c */
[----:B------:R-:W-:Y:S08]  /*48290*/  HMMA.1688.F32.TF32 R184, R36, R6, R160 ;  /* 0x0000000624b8723c */ /* 0x000ff000000810a0 */
[C---:B-1----:R-:W-:Y:S08]  /*482a0*/  HMMA.1688.F32.TF32 R196, R32.reuse, R26, R172 ;  /* 0x0000001a20c4723c */ /* 0x042ff000000810ac */
[----:B------:R-:W-:Y:S01]  /*482b0*/  HMMA.1688.F32.TF32 R200, R32, R30, R176 ;  /* 0x0000001e20c8723c */ /* 0x000fe200000810b0 */
[----:B------:R-:W-:Y:S01]  /*482c0*/  IMAD.MOV.U32 R191, RZ, RZ, R244 ;  /* 0x000000ffffbf7224 */ /* 0x000fe200078e00f4 */
[----:B------:R-:W-:Y:S01]  /*482d0*/  MOV R189, R246 ;  /* 0x000000f600bd7202 */ /* 0x000fe20000000f00 */
[----:B------:R-:W-:Y:S01]  /*482e0*/  IMAD.MOV.U32 R190, RZ, RZ, R245 ;  /* 0x000000ffffbe7224 */ /* 0x000fe200078e00f5 */
[----:B------:R-:W-:Y:S01]  /*482f0*/  MOV R95, R248 ;  /* 0x000000f8005f7202 */ /* 0x000fe20000000f00 */
[----:B------:R-:W-:-:S02]  /*48300*/  IMAD.MOV.U32 R188, RZ, RZ, R247 ;  /* 0x000000ffffbc7224 */ /* 0x000fc400078e00f7 */
[----:B------:R-:W-:Y:S01]  /*48310*/  IMAD.MOV.U32 R94, RZ, RZ, R249 ;  /* 0x000000ffff5e7224 */ /* 0x000fe200078e00f9 */
[----:B---3--:R-:W-:Y:S01]  /*48320*/  HMMA.1688.F32.TF32 R40, R44, R10, R124 ;  /* 0x0000000a2c28723c */ /* 0x008fe2000008107c */
[----:B------:R-:W-:Y:S04]  /*48330*/  STL.64 [R1+0x180], R52 ;  /* 0x0001803401007387 */ /* 0x000fe80000100a00 */
[----:B------:R-:W-:Y:S04]  /*48340*/  STL.64 [R1+0x188], R54 ;  /* 0x0001883601007387 */ /* 0x000fe80000100a00 */
[----:B------:R-:W-:Y:S04]  /*48350*/  STL.64 [R1+0x170], R48 ;  /* 0x0001703001007387 */ /* 0x000fe80000100a00 */
[----:B------:R-:W-:Y:S01]  /*48360*/  STL.64 [R1+0x178], R50 ;  /* 0x0001783201007387 */ /* 0x000fe20000100a00 */
[----:B------:R-:W-:Y:S01]  /*48370*/  HMMA.1688.F32.TF32 R192, R32, R22, R168 ;  /* 0x0000001620c0723c */ /* 0x000fe200000810a8 */
[----:B------:R-:W-:Y:S01]  /*48380*/  IMAD.MOV.U32 R93, RZ, RZ, R250 ;  /* 0x000000ffff5d7224 */ /* 0x000fe200078e00fa */
[----:B------:R-:W-:Y:S01]  /*48390*/  MOV R92, R251 ;  /* 0x000000fb005c7202 */ /* 0x000fe20000000f00 */
[----:B------:R-:W-:Y:S01]  /*483a0*/  IMAD.MOV.U32 R91, RZ, RZ, R240 ;  /* 0x000000ffff5b7224 */ /* 0x000fe200078e00f0 */
[----:B------:R-:W-:Y:S01]  /*483b0*/  MOV R90, R241 ;  /* 0x000000f1005a7202 */ /* 0x000fe20000000f00 */
[----:B------:R-:W-:Y:S01]  /*483c0*/  IMAD.MOV.U32 R89, RZ, RZ, R242 ;  /* 0x000000ffff597224 */ /* 0x000fe200078e00f2 */
[----:B------:R-:W-:Y:S04]  /*483d0*/  LDS R116, [R3+0x18200] ;  /* 0x0182000003747984 */ /* 0x000fe80000000800 */
[----:B------:R-:W-:Y:S01]  /*483e0*/  IMAD.MOV.U32 R252, RZ, RZ, R42 ;  /* 0x000000fffffc7224 */ /* 0x000fe200078e002a */
[----:B------:R1:W-:Y:S01]  /*483f0*/  STL.64 [R1+0x160], R40 ;  /* 0x0001602801007387 */ /* 0x0003e20000100a00 */
[----:B------:R-:W-:Y:S01]  /*48400*/  MOV R2, R43 ;  /* 0x0000002b00027202 */ /* 0x000fe20000000f00 */
[----:B------:R-:W-:-:S02]  /*48410*/  IMAD.MOV.U32 R88, RZ, RZ, R243 ;  /* 0x000000ffff587224 */ /* 0x000fc400078e00f3 */
[----:B------:R-:W-:Y:S04]  /*48420*/  LDS R118, [R3+0x1a200] ;  /* 0x01a2000003767984 */ /* 0x000fe80000000800 */
[----:B------:R-:W-:Y:S01]  /*48430*/  LDS R117, [R0+0x18200] ;  /* 0x0182000000757984 */ /* 0x000fe20000000800 */
[C---:B-1----:R-:W-:Y:S03]  /*48440*/  HMMA.1688.F32.TF32 R40, R44.reuse, R6, R128 ;  /* 0x000000062c28723c */ /* 0x042fe60000081080 */
[----:B------:R-:W-:Y:S04]  /*48450*/  STL [R1+0x23a4], R2 ;  /* 0x0023a40201007387 */ /* 0x000fe80000100800 */
[----:B------:R-:W-:Y:S01]  /*48460*/  STL [R1+0x23a0], R252 ;  /* 0x0023a0fc01007387 */ /* 0x000fe20000100800 */
[----:B------:R-:W-:Y:S03]  /*48470*/  HMMA.1688.F32.TF32 R48, R44, R222, R132 ;  /* 0x000000de2c30723c */ /* 0x000fe60000081084 */
[----:B------:R-:W-:Y:S04]  /*48480*/  LDS R119, [R0+0x1a200] ;  /* 0x01a2000000777984 */ /* 0x000fe80000000800 */
[----:B------:R-:W-:Y:S01]  /*48490*/  LDS R52, [R3+0x18000] ;  /* 0x0180000003347984 */ /* 0x000fe20000000800 */
[C---:B------:R-:W-:Y:S03]  /*484a0*/  HMMA.1688.F32.TF32 R44, R36.reuse, R22, R136 ;  /* 0x00000016242c723c */ /* 0x040fe60000081088 */
[----:B------:R-:W-:Y:S04]  /*484b0*/  LDS R54, [R3+0x1a000] ;  /* 0x01a0000003367984 */ /* 0x000fe80000000800 */
[----:B------:R-:W-:Y:S04]  /*484c0*/  LDS R53, [R0+0x18000] ;  /* 0x0180000000357984 */ /* 0x000fe80000000800 */
[----:B------:R-:W-:Y:S04]  /*484d0*/  STL.64 [R1+0x150], R40 ;  /* 0x0001502801007387 */ /* 0x000fe80000100a00 */
[----:B------:R1:W-:Y:S04]  /*484e0*/  STL.64 [R1+0x158], R42 ;  /* 0x0001582a01007387 */ /* 0x0003e80000100a00 */
[----:B------:R-:W-:Y:S04]  /*484f0*/  LDS R55, [R0+0x1a000] ;  /* 0x01a0000000377984 */ /* 0x000fe80000000800 */
[----:B------:R-:W-:Y:S01]  /*48500*/  LDS R156, [R3+0x18500] ;  /* 0x01850000039c7984 */ /* 0x000fe20000000800 */
        /* <DEDUP_REMOVED lines=8> */
[-C--:B--2---:R-:W-:Y:S03]  /*48590*/  HMMA.1688.F32.TF32 R44, R36, R206.reuse, R148 ;  /* 0x000000ce242c723c */ /* 0x084fe60000081094 */
[----:B------:R-:W-:Y:S04]  /*485a0*/  STL.64 [R1+0x120], R40 ;  /* 0x0001202801007387 */ /* 0x000fe80000100a00 */
[----:B------:R1:W-:Y:S01]  /*485b0*/  STL.64 [R1+0x128], R42 ;  /* 0x0001282a01007387 */ /* 0x0003e20000100a00 */
[----:B------:R-:W-:Y:S01]  /*485c0*/  HMMA.1688.F32.TF32 R204, R32, R206, R208 ;  /* 0x000000ce20cc723c */ /* 0x000fe200000810d0 */
[----:B------:R-:W-:Y:S01]  /*485d0*/  MOV R160, R230 ;  /* 0x000000e600a07202 */ /* 0x000fe20000000f00 */
[----:B------:R-:W-:Y:S01]  /*485e0*/  IMAD.MOV.U32 R161, RZ, RZ, R232 ;  /* 0x000000ffffa17224 */ /* 0x000fe200078e00e8 */
[----:B------:R-:W-:Y:S01]  /*485f0*/  MOV R163, R234 ;  /* 0x000000ea00a37202 */ /* 0x000fe20000000f00 */
[----:B------:R-:W-:Y:S01]  /*48600*/  IMAD.MOV.U32 R162, RZ, RZ, R233 ;  /* 0x000000ffffa27224 */ /* 0x000fe200078e00e9 */
[----:B------:R-:W-:Y:S03]  /*48610*/  LDS R148, [R3+0x18300] ;  /* 0x0183000003947984 */ /* 0x000fe60000000800 */
[-C--:B-1----:R-:W-:Y:S01]  /*48620*/  HMMA.1688.F32.TF32 R40, R36, R14.reuse, R152 ;  /* 0x0000000e2428723c */ /* 0x082fe20000081098 */
[----:B------:R-:W-:Y:S04]  /*48630*/  STL.64 [R1+0x110], R48 ;  /* 0x0001103001007387 */ /* 0x000fe80000100a00 */
[----:B------:R-:W-:Y:S04]  /*48640*/  STL.64 [R1+0x118], R50 ;  /* 0x0001183201007387 */ /* 0x000fe80000100a00 */
[----:B------:R-:W2:Y:S04]  /*48650*/  LDL R13, [R1+0x394] ;  /* 0x00039400010d7983 */ /* 0x000ea80000100800 */
[----:B------:R-:W-:Y:S04]  /*48660*/  STL.64 [R1+0x100], R44 ;  /* 0x0001002c01007387 */ /* 0x000fe80000100a00 */
[----:B------:R-:W-:Y:S01]  /*48670*/  STL.64 [R1+0x108], R46 ;  /* 0x0001082e01007387 */ /* 0x000fe20000100a00 */
[C---:B------:R-:W-:Y:S03]  /*48680*/  HMMA.1688.F32.TF32 R208, R32.reuse, R14, R212 ;  /* 0x0000000e20d0723c */ /* 0x040fe600000810d4 */
[----:B------:R-:W-:Y:S04]  /*48690*/  LDS R152, [R3+0x18400] ;  /* 0x0184000003987984 */ /* 0x000fe80000000800 */
[----:B------:R-:W-:Y:S04]  /*486a0*/  STL.64 [R1+0xf0], R40 ;  /* 0x0000f02801007387 */ /* 0x000fe80000100a00 */
[----:B------:R1:W-:Y:S01]  /*486b0*/  STL.64 [R1+0xf8], R42 ;  /* 0x0000f82a01007387 */ /* 0x0003e20000100a00 */
[----:B------:R-:W-:Y:S03]  /*486c0*/  HMMA.1688.F32.TF32 R212, R32, R10, R216 ;  /* 0x0000000a20d4723c */ /* 0x000fe600000810d8 */
[----:B------:R-:W-:Y:S04]  /*486d0*/  LDS R154, [R3+0x1a400] ;  /* 0x01a40000039a7984 */ /* 0x000fe80000000800 */
[----:B------:R-:W-:Y:S01]  /*486e0*/  LDS R153, [R0+0x18400] ;  /* 0x0184000000997984 */ /* 0x000fe20000000800 */
[----:B-1----:R-:W-:Y:S03]  /*486f0*/  HMMA.1688.F32.TF32 R40, R36, R222, R164 ;  /* 0x000000de2428723c */ /* 0x002fe600000810a4 */
[----:B------:R-:W-:Y:S04]  /*48700*/  STL.64 [R1+0x2328], R182 ;  /* 0x002328b601007387 */ /* 0x000fe80000100a00 */
[----:B------:R-:W-:Y:S04]  /*48710*/  STL.64 [R1+0x2320], R180 ;  /* 0x002320b401007387 */ /* 0x000fe80000100a00 */
[----:B------:R-:W-:Y:S04]  /*48720*/  STL.64 [R1+0x2338], R186 ;  /* 0x002338ba01007387 */ /* 0x000fe80000100a00 */
[----:B------:R-:W-:Y:S04]  /*48730*/  STL.64 [R1+0x2330], R184 ;  /* 0x002330b801007387 */ /* 0x000fe80000100a00 */
[----:B------:R-:W-:Y:S04]  /*48740*/  LDS R155, [R0+0x1a400] ;  /* 0x01a40000009b7984 */ /* 0x000fe80000000800 */
[----:B------:R-:W-:Y:S04]  /*48750*/  LDS R150, [R3+0x1a300] ;  /* 0x01a3000003967984 */ /* 0x000fe80000000800 */
        /* <DEDUP_REMOVED lines=13> */
[----:B------:R-:W3:Y:S04]  /*48830*/  LDL.LU R76, [R1+0x1e0] ;  /* 0x0001e000014c7983 */ /* 0x000ee80000300800 */
[----:B------:R-:W3:Y:S04]  /*48840*/  LDL.LU R77, [R1+0x1e4] ;  /* 0x0001e400014d7983 */ /* 0x000ee80000300800 */
[----:B------:R-:W3:Y:S04]  /*48850*/  LDL.LU R78, [R1+0x1e8] ;  /* 0x0001e800014e7983 */ /* 0x000ee80000300800 */
        /* <DEDUP_REMOVED lines=23> */
[----:B------:R-:W-:-:S03]  /*489d0*/  IMAD.MOV.U32 R2, RZ, RZ, R42 ;  /* 0x000000ffff027224 */ /* 0x000fc600078e002a */
[----:B------:R-:W4:Y:S01]  /*489e0*/  LDL.LU R110, [R1+0x2d8] ;  /* 0x0002d800016e7983 */ /* 0x000f220000300800 */
[----:B------:R-:W-:-:S03]  /*489f0*/  IMAD.MOV.U32 R252, RZ, RZ, R43 ;  /* 0x000000fffffc7224 */ /* 0x000fc600078e002b */
[----:B------:R-:W4:Y:S04]  /*48a00*/  LDL.LU R111, [R1+0x2dc] ;  /* 0x0002dc00016f7983 */ /* 0x000f280000300800 */
[----:B-1----:R-:W4:Y:S04]  /*48a10*/  LDL.LU R40, [R1+0x2e0] ;  /* 0x0002e00001287983 */ /* 0x002f280000300800 */
        /* <DEDUP_REMOVED lines=39> */
[C---:B------:R-:W-:Y:S03]  /*48c90*/  HMMA.1688.F32.TF32 R216, R32.reuse, R6, R16 ;  /* 0x0000000620d8723c */ /* 0x040fe60000081010 */
[----:B--2---:R-:W1:Y:S04]  /*48ca0*/  LDSM.16.M88.4 R4, [R13+0x141080] ;  /* 0x141080000d04783b */ /* 0x004e680000000200 */
[----:B------:R-:W-:Y:S01]  /*48cb0*/  LDSM.16.M88.4 R8, [R13+0x140080] ;  /* 0x140080000d08783b */ /* 0x000fe20000000200 */
[----:B------:R-:W-:Y:S03]  /*48cc0*/  HMMA.1688.F32.TF32 R220, R32, R222, R224 ;  /* 0x000000de20dc723c */ /* 0x000fe600000810e0 */
[----:B------:R-:W-:Y:S04]  /*48cd0*/  LDSM.16.M88.4 R32, [R13+0x142080] ;  /* 0x142080000d20783b */ /* 0x000fe80000000200 */
[----:B------:R-:W2:Y:S04]  /*48ce0*/  LDSM.16.M88.4 R28, [R13+0x143080] ;  /* 0x143080000d1c783b */ /* 0x000ea80000000200 */
[----:B------:R-:W2:Y:S04]  /*48cf0*/  LDSM.16.M88.4 R24, [R13+0x144080] ;  /* 0x144080000d18783b */ /* 0x000ea80000000200 */
[----:B------:R-:W2:Y:S04]  /*48d00*/  LDSM.16.M88.4 R20, [R13+0x145080] ;  /* 0x145080000d14783b */ /* 0x000ea80000000200 */
[----:B------:R-:W2:Y:S04]  /*48d10*/  LDSM.16.M88.4 R16, [R13+0x146080] ;  /* 0x146080000d10783b */ /* 0x000ea80000000200 */
[----:B------:R-:W2:Y:S01]  /*48d20*/  LDSM.16.M88.4 R12, [R13+0x147080] ;  /* 0x147080000d0c783b */ /* 0x000ea20000000200 */
[----:B------:R-:W-:-:S02]  /*48d30*/  IMAD.MOV.U32 R180, RZ, RZ, R235 ;  /* 0x000000ffffb47224 */ /* 0x000fc400078e00eb */
[----:B------:R-:W-:Y:S01]  /*48d40*/  IMAD.MOV.U32 R181, RZ, RZ, R231 ;  /* 0x000000ffffb57224 */ /* 0x000fe200078e00e7 */
[----:B------:R-:W-:Y:S04]  /*48d50*/  LDS R149, [R0+0x18300] ;  /* 0x0183000000957984 */ /* 0x000fe80000000800 */
[----:B------:R-:W2:Y:S01]  /*48d60*/  LDS R151, [R0+0x1a300] ;  /* 0x01a3000000977984 */ /* 0x000ea20000000800 */
[-C--:B-1----:R-:W-:Y:S03]  /*48d70*/  HMMA.1688.F32.TF32 R92, R116, R4.reuse, R92 ;  /* 0x00000004745c723c */ /* 0x082fe6000008105c */
[----:B------:R-:W-:Y:S04]  /*48d80*/  LDS R159, [R0+0x1a500] ;  /* 0x01a50000009f7984 */ /* 0x000fe80000000800 */
[----:B------:R-:W-:Y:S01]  /*48d90*/  LDS R224, [R3+0x18700] ;  /* 0x0187000003e07984 */ /* 0x000fe20000000800 */
[C---:B---3--:R-:W-:Y:S11]  /*48da0*/  HMMA.1688.F32.TF32 R60, R84.reuse, R4, R60 ;  /* 0x00000004543c723c */ /* 0x048ff6000008103c */
[----:B------:R-:W-:Y:S04]  /*48db0*/  @!UPT UIADD3 URZ, URZ, URZ, URZ ;  /* 0x0000003f3f3ff290 */ /* 0x000fe8000fffe03f */
[----:B------:R-:W-:Y:S04]  /*48dc0*/  STL [R1+0x2310], R92 ;  /* 0x0023105c01007387 */ /* 0x000fe80000100800 */
[----:B------:R-:W-:Y:S04]  /*48dd0*/  STL [R1+0x230c], R93 ;  /* 0x00230c5d01007387 */ /* 0x000fe80000100800 */
[----:B------:R-:W-:Y:S01]  /*48de0*/  STL [R1+0x2308], R94 ;  /* 0x0023085e01007387 */ /* 0x000fe20000100800 */
[C---:B--2---:R-:W-:Y:S03]  /*48df0*/  HMMA.1688.F32.TF32 R68, R84.reuse, R28, R68 ;  /* 0x0000001c5444723c */ /* 0x044fe60000081044 */
[----:B------:R1:W-:Y:S04]  /*48e00*/  STL [R1+0x2304], R95 ;  /* 0x0023045f01007387 */ /* 0x0003e80000100800 */
[----:B------:R-:W-:Y:S01]  /*48e10*/  LDS R226, [R3+0x1a700] ;  /* 0x01a7000003e27984 */ /* 0x000fe20000000800 */
[C---:B----4-:R-:W-:Y:S03]  /*48e20*/  HMMA.1688.F32.TF32 R56, R84.reuse, R8, R56 ;  /* 0x000000085438723c */ /* 0x050fe60000081038 */
[----:B------:R-:W-:Y:S04]  /*48e30*/  LDS R225, [R0+0x18700] ;  /* 0x0187000000e17984 */ /* 0x000fe80000000800 */
[----:B------:R-:W2:Y:S01]  /*48e40*/  LDS R227, [R0+0x1a700] ;  /* 0x01a7000000e37984 */ /* 0x000ea20000000800 */
        /* <DEDUP_REMOVED lines=11> */
[----:B------:R-:W-:Y:S08]  /*48f00*/  HMMA.1688.F32.TF32 R80, R84, R16, R80 ;  /* 0x000000105450723c */ /* 0x000ff00000081050 */
[----:B------:R-:W-:Y:S08]  /*48f10*/  HMMA.1688.F32.TF32 R96, R116, R32, R96 ;  /* 0x000000207460723c */ /* 0x000ff00000081060 */
[----:B------:R-:W-:Y:S11]  /*48f20*/  HMMA.1688.F32.TF32 R84, R84, R12, R188 ;  /* 0x0000000c5454723c */ /* 0x000ff600000810bc */
[----:B------:R-:W-:Y:S04]  /*48f30*/  @!UPT UIADD3 URZ, URZ, URZ, URZ ;  /* 0x0000003f3f3ff290 */ /* 0x000fe8000fffe03f */
[----:B------:R-:W-:Y:S04]  /*48f40*/  STL [R1+0x22fc], R96 ;  /* 0x0022fc6001007387 */ /* 0x000fe80000100800 */
[----:B------:R-:W-:Y:S04]  /*48f50*/  STL [R1+0x22f8], R97 ;  /* 0x0022f86101007387 */ /* 0x000fe80000100800 */
[----:B------:R-:W-:Y:S04]  /*48f60*/  STL [R1+0x22f4], R98 ;  /* 0x0022f46201007387 */ /* 0x000fe80000100800 */
[----:B------:R-:W-:Y:S04]  /*48f70*/  STL [R1+0x22f0], R99 ;  /* 0x0022f06301007387 */ /* 0x000fe80000100800 */
[----:B------:R-:W3:Y:S04]  /*48f80*/  LDL.LU R188, [R1] ;  /* 0x0000000001bc7983 */ /* 0x000ee80000300800 */
[----:B------:R-:W3:Y:S04]  /*48f90*/  LDL.LU R189, [R1+0x4] ;  /* 0x0000040001bd7983 */ /* 0x000ee80000300800 */
[----:B------:R-:W3:Y:S04]  /*48fa0*/  LDL.LU R190, [R1+0x8] ;  /* 0x0000080001be7983 */ /* 0x000ee80000300800 */
[----:B------:R-:W3:Y:S04]  /*48fb0*/  LDL.LU R191, [R1+0xc] ;  /* 0x00000c0001bf7983 */ /* 0x000ee80000300800 */
[----:B------:R-:W4:Y:S04]  /*48fc0*/  LDL.LU R104, [R1+0x80] ;  /* 0x0000800001687983 */ /* 0x000f280000300800 */
[----:B------:R-:W4:Y:S04]  /*48fd0*/  LDL.LU R105, [R1+0x84] ;  /* 0x0000840001697983 */ /* 0x000f280000300800 */
[----:B------:R-:W4:Y:S04]  /*48fe0*/  LDL.LU R106, [R1+0x88] ;  /* 0x00008800016a7983 */ /* 0x000f280000300800 */
[----:B------:R-:W4:Y:S04]  /*48ff0*/  LDL.LU R107, [R1+0x8c] ;  /* 0x00008c00016b7983 */ /* 0x000f280000300800 */
[----:B------:R-:W2:Y:S04]  /*49000*/  LDL.LU R108, [R1+0x70] ;  /* 0x00007000016c7983 */ /* 0x000ea80000300800 */
[----:B------:R-:W2:Y:S04]  /*49010*/  LDL.LU R109, [R1+0x74] ;  /* 0x00007400016d7983 */ /* 0x000ea80000300800 */
[----:B------:R-:W2:Y:S04]  /*49020*/  LDL.LU R110, [R1+0x78] ;  /* 0x00007800016e7983 */ /* 0x000ea80000300800 */
[----:B------:R-:W2:Y:S01]  /*49030*/  LDL.LU R111, [R1+0x7c] ;  /* 0x00007c00016f7983 */ /* 0x000ea20000300800 */
        /* <DEDUP_REMOVED lines=25> */
[----:B------:R-:W-:Y:S04]  /*491d0*/  STL [R1+0x22ec], R100 ;  /* 0x0022ec6401007387 */ /* 0x000fe80000100800 */
[----:B------:R-:W-:Y:S04]  /*491e0*/  STL [R1+0x22e8], R101 ;  /* 0x0022e86501007387 */ /* 0x000fe80000100800 */
[----:B------:R-:W-:Y:S04]  /*491f0*/  STL [R1+0x22e4], R102 ;  /* 0x0022e46601007387 */ /* 0x000fe80000100800 */
[----:B------:R-:W-:Y:S01]  /*49200*/  STL [R1+0x22e0], R103 ;  /* 0x0022e06701007387 */ /* 0x000fe20000100800 */
[C---:B----4-:R-:W-:Y:S08]  /*49210*/  HMMA.1688.F32.TF32 R104, R116.reuse, R24, R104 ;  /* 0x000000187468723c */ /* 0x050ff00000081068 */
[----:B--2---:R-:W-:Y:S11]  /*49220*/  HMMA.1688.F32.TF32 R108, R116, R20, R108 ;  /* 0x00000014746c723c */ /* 0x004ff6000008106c */
[----:B------:R-:W-:Y:S04]  /*49230*/  @!UPT UIADD3 URZ, URZ, URZ, URZ ;  /* 0x0000003f3f3ff290 */ /* 0x000fe8000fffe03f */
[----:B------:R2:W-:Y:S04]  /*49240*/  STL [R1+0x22dc], R104 ;  /* 0x0022dc6801007387 */ /* 0x0005e80000100800 */
[----:B------:R2:W-:Y:S04]  /*49250*/  STL [R1+0x22d8], R105 ;  /* 0x0022d86901007387 */ /* 0x0005e80000100800 */
[----:B------:R-:W-:Y:S04]  /*49260*/  STL [R1+0x22d4], R106 ;  /* 0x0022d46a01007387 */ /* 0x000fe80000100800 */
[----:B------:R1:W-:Y:S04]  /*49270*/  STL [R1+0x22d0], R107 ;  /* 0x0022d06b01007387 */ /* 0x0003e80000100800 */
[----:B------:R-:W-:Y:S04]  /*49280*/  STL [R1+0x231c], R108 ;  /* 0x00231c6c01007387 */ /* 0x000fe80000100800 */
[----:B------:R-:W-:Y:S04]  /*49290*/  STL [R1+0x2318], R109 ;  /* 0x0023186d01007387 */ /* 0x000fe80000100800 */
[----:B------:R-:W-:Y:S04]  /*492a0*/  STL [R1+0x2314], R110 ;  /* 0x0023146e01007387 */ /* 0x000fe80000100800 */
        /* <DEDUP_REMOVED lines=13> */
[----:B-1----:R-:W-:Y:S08]  /*49380*/  HMMA.1688.F32.TF32 R92, R152, R4, R160 ;  /* 0x00000004985c723c */ /* 0x002ff000000810a0 */
[C---:B------:R-:W-:Y:S08]  /*49390*/  HMMA.1688.F32.TF32 R88, R116.reuse, R8, R88 ;  /* 0x000000087458723c */ /* 0x040ff00000081058 */
[C---:B---3--:R-:W-:Y:S08]  /*493a0*/  HMMA.1688.F32.TF32 R112, R116.reuse, R16, R112 ;  /* 0x000000107470723c */ /* 0x048ff00000081070 */
[----:B------:R-:W-:Y:S01]  /*493b0*/  HMMA.1688.F32.TF32 R116, R116, R12, R136 ;  /* 0x0000000c7474723c */ /* 0x000fe20000081088 */
[----:B--2---:R-:W-:Y:S01]  /*493c0*/  MOV R104, R92 ;  /* 0x0000005c00687202 */ /* 0x004fe20000000f00 */
[----:B------:R-:W-:Y:S01]  /*493d0*/  IMAD.MOV.U32 R105, RZ, RZ, R93 ;  /* 0x000000ffff697224 */ /* 0x000fe200078e005d */
[----:B------:R-:W-:Y:S01]  /*493e0*/  MOV R107, R95 ;  /* 0x0000005f006b7202 */ /* 0x000fe20000000f00 */
[----:B------:R-:W-:-:S04]  /*493f0*/  IMAD.MOV.U32 R106, RZ, RZ, R94 ;  /* 0x000000ffff6a7224 */ /* 0x000fc800078e005e */
[C---:B------:R-:W-:Y:S08]  /*49400*/  HMMA.1688.F32.TF32 R120, R148.reuse, R8, R120 ;  /* 0x000000089478723c */ /* 0x040ff00000081078 */
[C---:B------:R-:W-:Y:S08]  /*49410*/  HMMA.1688.F32.TF32 R124, R148.reuse, R4, R124 ;  /* 0x00000004947c723c */ /* 0x040ff0000008107c */
[C---:B------:R-:W-:Y:S08]  /*49420*/  HMMA.1688.F32.TF32 R128, R148.reuse, R32, R128 ;  /* 0x000000209480723c */ /* 0x040ff00000081080 */
[C---:B------:R-:W-:Y:S08]  /*49430*/  HMMA.1688.F32.TF32 R132, R148.reuse, R28, R132 ;  /* 0x0000001c9484723c */ /* 0x040ff00000081084 */
[----:B------:R-:W-:Y:S01]  /*49440*/  HMMA.1688.F32.TF32 R136, R148, R24, R188 ;  /* 0x000000189488723c */ /* 0x000fe200000810bc */
[----:B------:R-:W-:Y:S04]  /*49450*/  LDS R188, [R3+0x18600] ;  /* 0x0186000003bc7984 */ /* 0x000fe80000000800 */
[----:B------:R-:W-:Y:S03]  /*49460*/  LDS R190, [R3+0x1a600] ;  /* 0x01a6000003be7984 */ /* 0x000fe60000000800 */
[----:B------:R-:W-:Y:S01]  /*49470*/  HMMA.1688.F32.TF32 R216, R224, R16, R216 ;  /* 0x00000010e0d8723c */ /* 0x000fe200000810d8 */
[----:B------:R-:W-:Y:S04]  /*49480*/  LDS R189, [R0+0x18600] ;  /* 0x0186000000bd7984 */ /* 0x000fe80000000800 */
[----:B------:R-:W-:Y:S03]  /*49490*/  LDS R191, [R0+0x1a600] ;  /* 0x01a6000000bf7984 */ /* 0x000fe60000000800 */
[----:B----4-:R-:W-:Y:S11]  /*494a0*/  HMMA.1688.F32.TF32 R96, R152, R8, R184 ;  /* 0x000000089860723c */ /* 0x010ff600000810b8 */
[----:B------:R-:W-:Y:S11]  /*494b0*/  @!UPT UIADD3 URZ, URZ, URZ, URZ ;  /* 0x0000003f3f3ff290 */ /* 0x000ff6000fffe03f */
[----:B------:R-:W-:Y:S01]  /*494c0*/  @!UPT UIADD3 URZ, URZ, URZ, URZ ;  /* 0x0000003f3f3ff290 */ /* 0x000fe2000fffe03f */
[----:B------:R1:W-:Y:S04]  /*494d0*/  STL.64 [R1+0xd0], R96 ;  /* 0x0000d06001007387 */ /* 0x0003e80000100a00 */
[----:B------:R2:W-:Y:S04]  /*494e0*/  STL.64 [R1+0xd8], R98 ;  /* 0x0000d86201007387 */ /* 0x0005e80000100a00 */
        /* <DEDUP_REMOVED lines=12> */
[C---:B------:R-:W-:Y:S03]  /*495b0*/  HMMA.1688.F32.TF32 R144, R148.reuse, R16, R228 ;  /* 0x000000109490723c */ /* 0x040fe600000810e4 */
[----:B------:R-:W3:Y:S04]  /*495c0*/  LDL.LU R160, [R1+0x130] ;  /* 0x0001300001a07983 */ /* 0x000ee80000300800 */
[----:B------:R-:W3:Y:S04]  /*495d0*/  LDL.LU R161, [R1+0x134] ;  /* 0x0001340001a17983 */ /* 0x000ee80000300800 */
[----:B------:R-:W3:Y:S01]  /*495e0*/  LDL.LU R162, [R1+0x138] ;  /* 0x0001380001a27983 */ /* 0x000ee20000300800 */
[C---:B------:R-:W-:Y:S03]  /*495f0*/  HMMA.1688.F32.TF32 R140, R148.reuse, R20, R232 ;  /* 0x00000014948c723c */ /* 0x040fe600000810e8 */
[----:B------:R-:W3:Y:S04]  /*49600*/  LDL.LU R163, [R1+0x13c] ;  /* 0x00013c0001a37983 */ /* 0x000ee80000300800 */
[----:B------:R-:W3:Y:S01]  /*49610*/  LDL.LU R228, [R1+0x140] ;  /* 0x0001400001e47983 */ /* 0x000ee20000300800 */
[----:B------:R-:W-:Y:S03]  /*49620*/  HMMA.1688.F32.TF32 R148, R148, R12, R236 ;  /* 0x0000000c9494723c */ /* 0x000fe600000810ec */
[----:B------:R-:W3:Y:S04]  /*49630*/  LDL.LU R229, [R1+0x144] ;  /* 0x0001440001e57983 */ /* 0x000ee80000300800 */
[----:B------:R-:W3:Y:S04]  /*49640*/  LDL.LU R230, [R1+0x148] ;  /* 0x0001480001e67983 */ /* 0x000ee80000300800 */
[----:B------:R-:W3:Y:S01]  /*49650*/  LDL.LU R231, [R1+0x14c] ;  /* 0x00014c0001e77983 */ /* 0x000ee20000300800 */
[----:B------:R-:W-:Y:S03]  /*49660*/  HMMA.1688.F32.TF32 R92, R152, R32, R180 ;  /* 0x00000020985c723c */ /* 0x000fe600000810b4 */
        /* <DEDUP_REMOVED lines=16> */
[----:B-1----:R-:W3:Y:S04]  /*49770*/  LDL.LU R96, [R1+0x280] ;  /* 0x0002800001607983 */ /* 0x002ee80000300800 */
[----:B------:R-:W3:Y:S04]  /*49780*/  LDL.LU R97, [R1+0x284] ;  /* 0x0002840001617983 */ /* 0x000ee80000300800 */
[----:B--2---:R-:W3:Y:S04]  /*49790*/  LDL.LU R98, [R1+0x288] ;  /* 0x0002880001627983 */ /* 0x004ee80000300800 */
[----:B------:R-:W3:Y:S01]  /*497a0*/  LDL.LU R99, [R1+0x28c] ;  /* 0x00028c0001637983 */ /* 0x000ee20000300800 */
        /* <DEDUP_REMOVED lines=8> */
[----:B------:R-:W2:Y:S04]  /*49830*/  LDL.LU R204, [R1+0x1c0] ;  /* 0x0001c00001cc7983 */ /* 0x000ea80000300800 */
[----:B------:R-:W2:Y:S04]  /*49840*/  LDL.LU R205, [R1+0x1c4] ;  /* 0x0001c40001cd7983 */ /* 0x000ea80000300800 */
[----:B------:R-:W2:Y:S04]  /*49850*/  LDL.LU R206, [R1+0x1c8] ;  /* 0x0001c80001ce7983 */ /* 0x000ea80000300800 */
        /* <DEDUP_REMOVED lines=21> */
[----:B------:R-:W-:-:S03]  /*499b0*/  MOV R235, R252 ;  /* 0x000000fc00eb7202 */ /* 0x000fc60000000f00 */
[----:B------:R-:W4:Y:S04]  /*499c0*/  LDL.LU R167, [R1+0x12c] ;  /* 0x00012c0001a77983 */ /* 0x000f280000300800 */
[----:B------:R-:W4:Y:S04]  /*499d0*/  LDL.LU R232, [R1+0xe0] ;  /* 0x0000e00001e87983 */ /* 0x000f280000300800 */
[----:B------:R-:W4:Y:S04]  /*499e0*/  LDL.LU R233, [R1+0xe4] ;  /* 0x0000e40001e97983 */ /* 0x000f280000300800 */
[----:B------:R-:W4:Y:S04]  /*499f0*/  LDL.LU R2, [R1+0x23a4] ;  /* 0x0023a40001027983 */ /* 0x000f280000300800 */
[----:B------:R-:W4:Y:S01]  /*49a00*/  LDL.LU R252, [R1+0x23a0] ;  /* 0x0023a00001fc7983 */ /* 0x000f220000300800 */
[C---:B---3--:R-:W-:Y:S11]  /*49a10*/  HMMA.1688.F32.TF32 R108, R152.reuse, R28, R96 ;  /* 0x0000001c986c723c */ /* 0x048ff60000081060 */
[----:B------:R-:W-:Y:S11]  /*49a20*/  @!UPT UIADD3 URZ, URZ, URZ, URZ ;  /* 0x0000003f3f3ff290 */ /* 0x000ff6000fffe03f */
[----:B------:R-:W-:Y:S02]  /*49a30*/  @!UPT UIADD3 URZ, URZ, URZ, URZ ;  /* 0x0000003f3f3ff290 */ /* 0x000fe4000fffe03f */
[----:B------:R-:W-:Y:S01]  /*49a40*/  IMAD.MOV.U32 R96, RZ, RZ, R108 ;  /* 0x000000ffff607224 */ /* 0x000fe200078e006c */
[----:B------:R-:W-:Y:S01]  /*49a50*/  MOV R98, R110 ;  /* 0x0000006e00627202 */ /* 0x000fe20000000f00 */
[----:B------:R-:W-:Y:S02]  /*49a60*/  IMAD.MOV.U32 R97, RZ, RZ, R109 ;  /* 0x000000ffff617224 */ /* 0x000fe400078e006d */
[----:B------:R-:W-:Y:S02]  /*49a70*/  IMAD.MOV.U32 R99, RZ, RZ, R111 ;  /* 0x000000ffff637224 */ /* 0x000fe400078e006f */
[C---:B--2---:R-:W-:Y:S08]  /*49a80*/  HMMA.1688.F32.TF32 R108, R152.reuse, R24, R92 ;  /* 0x00000018986c723c */ /* 0x044ff0000008105c */
[C---:B----4-:R-:W-:Y:S08]  /*49a90*/  HMMA.1688.F32.TF32 R212, R152.reuse, R20, R212 ;  /* 0x0000001498d4723c */ /* 0x050ff000000810d4 */
[C---:B------:R-:W-:Y:S08]  /*49aa0*/  HMMA.1688.F32.TF32 R208, R152.reuse, R16, R208 ;  /* 0x0000001098d0723c */ /* 0x040ff000000810d0 */
[----:B------:R-:W-:Y:S08]  /*49ab0*/  HMMA.1688.F32.TF32 R152, R152, R12, R204 ;  /* 0x0000000c9898723c */ /* 0x000ff000000810cc */
[----:B------:R-:W-:Y:S01]  /*49ac0*/  HMMA.1688.F32.TF32 R200, R156, R8, R200 ;  /* 0x000000089cc8723c */ /* 0x000fe200000810c8 */
[----:B------:R-:W-:Y:S01]  /*49ad0*/  IMAD.MOV.U32 R95, RZ, RZ, R110 ;  /* 0x000000ffff5f7224 */ /* 0x000fe200078e006e */
[----:B------:R-:W-:Y:S01]  /*49ae0*/  MOV R94, R109 ;  /* 0x0000006d005e7202 */ /* 0x000fe20000000f00 */
[----:B------:R-:W-:Y:S01]  /*49af0*/  IMAD.MOV.U32 R93, RZ, RZ, R108 ;  /* 0x000000ffff5d7224 */ /* 0x000fe200078e006c */
[----:B------:R-:W-:Y:S01]  /*49b00*/  MOV R109, R213 ;  /* 0x000000d5006d7202 */ /* 0x000fe20000000f00 */
[----:B------:R-:W-:-:S03]  /*49b10*/  IMAD.MOV.U32 R110, RZ, RZ, R214 ;  /* 0x000000ffff6e7224 */ /* 0x000fc600078e00d6 */
[----:B------:R-:W-:Y:S01]  /*49b20*/  HMMA.1688.F32.TF32 R192, R156, R32, R192 ;  /* 0x000000209cc0723c */ /* 0x000fe200000810c0 */
[----:B------:R-:W-:-:S07]  /*49b30*/  IMAD.MOV.U32 R92, RZ, RZ, R215 ;  /* 0x000000ffff5c7224 */ /* 0x000fce00078e00d7 */
[C---:B------:R-:W-:Y:S01]  /*49b40*/  HMMA.1688.F32.TF32 R196, R156.reuse, R4, R196 ;  /* 0x000000049cc4723c */ /* 0x040fe200000810c4 */
[----:B------:R-:W-:Y:S01]  /*49b50*/  IMAD.MOV.U32 R108, RZ, RZ, R212 ;  /* 0x000000ffff6c7224 */ /* 0x000fe200078e00d4 */
[----:B------:R-:W2:Y:S04]  /*49b60*/  LDL.LU.64 R214, [R1+0x2398] ;  /* 0x0023980001d67983 */ /* 0x000ea80000300a00 */
[----:B------:R-:W2:Y:S04]  /*49b70*/  LDL.LU.64 R212, [R1+0x2390] ;  /* 0x0023900001d47983 */ /* 0x000ea80000300a00 */
[----:B------:R-:W-:Y:S04]  /*49b80*/  STL.64 [R1+0x70], R208 ;  /* 0x000070d001007387 */ /* 0x000fe80000100a00 */
[----:B------:R1:W-:Y:S04]  /*49b90*/  STL.64 [R1+0x78], R210 ;  /* 0x000078d201007387 */ /* 0x0003e80000100a00 */
[----:B-1----:R-:W3:Y:S04]  /*49ba0*/  LDL.LU.64 R210, [R1+0x2388] ;  /* 0x0023880001d27983 */ /* 0x002ee80000300a00 */
[----:B------:R-:W3:Y:S04]  /*49bb0*/  LDL.LU.64 R208, [R1+0x2380] ;  /* 0x0023800001d07983 */ /* 0x000ee80000300a00 */
        /* <DEDUP_REMOVED lines=18> */
[C---:B------:R-:W-:Y:S08]  /*49ce0*/  HMMA.1688.F32.TF32 R184, R156.reuse, R28, R184 ;  /* 0x0000001c9cb8723c */ /* 0x040ff000000810b8 */
[----:B------:R-:W-:Y:S11]  /*49cf0*/  HMMA.1688.F32.TF32 R180, R156, R24, R180 ;  /* 0x000000189cb4723c */ /* 0x000ff600000810b4 */
[----:B------:R-:W-:Y:S04]  /*49d00*/  @!UPT UIADD3 URZ, URZ, URZ, URZ ;  /* 0x0000003f3f3ff290 */ /* 0x000fe8000fffe03f */
        /* <DEDUP_REMOVED lines=8> */
[----:B------:R-:W-:Y:S01]  /*49d90*/  HMMA.1688.F32.TF32 R220, R224, R12, R220 ;  /* 0x0000000ce0dc723c */ /* 0x000fe200000810dc */
[----:B------:R-:W-:Y:S01]  /*49da0*/  MOV R154, R252 ;  /* 0x000000fc009a7202 */ /* 0x000fe20000000f00 */
[----:B------:R-:W-:-:S06]  /*49db0*/  IMAD.MOV.U32 R155, RZ, RZ, R2 ;  /* 0x000000ffff9b7224 */ /* 0x000fcc00078e0002 */
[C---:B--2---:R-:W-:Y:S08]  /*49dc0*/  HMMA.1688.F32.TF32 R212, R224.reuse, R20, R212 ;  /* 0x00000014e0d4723c */ /* 0x044ff000000810d4 */
[C---:B---3--:R-:W-:Y:S08]  /*49dd0*/  HMMA.1688.F32.TF32 R208, R224.reuse, R24, R208 ;  /* 0x00000018e0d0723c */ /* 0x048ff000000810d0 */
[----:B----4-:R-:W-:Y:S08]  /*49de0*/  HMMA.1688.F32.TF32 R204, R224, R28, R204 ;  /* 0x0000001ce0cc723c */ /* 0x010ff000000810cc */
[----:B------:R-:W-:Y:S08]  /*49df0*/  HMMA.1688.F32.TF32 R152, R156, R20, R152 ;  /* 0x000000149c98723c */ /* 0x000ff00000081098 */
[C---:B------:R-:W-:Y:S08]  /*49e00*/  HMMA.1688.F32.TF32 R200, R224.reuse, R32, R200 ;  /* 0x00000020e0c8723c */ /* 0x040ff000000810c8 */
[C---:B------:R-:W-:Y:S08]  /*49e10*/  HMMA.1688.F32.TF32 R196, R224.reuse, R4, R196 ;  /* 0x00000004e0c4723c */ /* 0x040ff000000810c4 */
[----:B------:R-:W-:Y:S01]  /*49e20*/  HMMA.1688.F32.TF32 R192, R224, R8, R192 ;  /* 0x00000008e0c0723c */ /* 0x000fe200000810c0 */
[----:B------:R-:W-:Y:S04]  /*49e30*/  LDS R224, [R3+0x1c000] ;  /* 0x01c0000003e07984 */ /* 0x000fe80000000800 */
[----:B------:R-:W-:Y:S04]  /*49e40*/  LDS R226, [R3+0x1e000] ;  /* 0x01e0000003e27984 */ /* 0x000fe80000000800 */
[----:B------:R-:W-:Y:S04]  /*49e50*/  LDS R225, [R0+0x1c000] ;  /* 0x01c0000000e17984 */ /* 0x000fe80000000800 */
[----:B------:R-:W1:Y:S04]  /*49e60*/  LDS R227, [R0+0x1e000] ;  /* 0x01e0000000e37984 */ /* 0x000e680000000800 */
[----:B------:R-:W-:Y:S04]  /*49e70*/  STL.64 [R1], R152 ;  /* 0x0000009801007387 */ /* 0x000fe80000100a00 */
[----:B------:R2:W-:Y:S02]  /*49e80*/  STL.64 [R1+0x8], R154 ;  /* 0x0000089a01007387 */ /* 0x0005e40000100a00 */
[C---:B--2---:R-:W-:Y:S02]  /*49e90*/  HMMA.1688.F32.TF32 R152, R156.reuse, R16, R236 ;  /* 0x000000109c98723c */ /* 0x044fe400000810ec */
[----:B------:R-:W-:Y:S04]  /*49ea0*/  LDS R236, [R3+0x1c300] ;  /* 0x01c3000003ec7984 */ /* 0x000fe80000000800 */
[----:B------:R-:W-:Y:S02]  /*49eb0*/  LDS R238, [R3+0x1e300] ;  /* 0x01e3000003ee7984 */ /* 0x000fe40000000800 */
[----:B------:R-:W-:Y:S02]  /*49ec0*/  HMMA.1688.F32.TF32 R156, R156, R12, R228 ;  /* 0x0000000c9c9c723c */ /* 0x000fe400000810e4 */
[----:B------:R-:W-:Y:S04]  /*49ed0*/  LDS R228, [R3+0x1c100] ;  /* 0x01c1000003e47984 */ /* 0x000fe80000000800 */
[----:B------:R-:W-:Y:S04]  /*49ee0*/  LDS R230, [R3+0x1e100] ;  /* 0x01e1000003e67984 */ /* 0x000fe80000000800 */
[----:B------:R-:W-:Y:S01]  /*49ef0*/  LDS R229, [R0+0x1c100] ;  /* 0x01c1000000e57984 */ /* 0x000fe20000000800 */
[C---:B-1----:R-:W-:Y:S03]  /*49f00*/  HMMA.1688.F32.TF32 R240, R224.reuse, R34, R240 ;  /* 0x00000022e0f0723c */ /* 0x042fe600000810f0 */
[----:B------:R-:W1:Y:S04]  /*49f10*/  LDS R231, [R0+0x1e100] ;  /* 0x01e1000000e77984 */ /* 0x000e680000000800 */
[----:B------:R-:W-:Y:S01]  /*49f20*/  LDS R237, [R0+0x1c300] ;  /* 0x01c3000000ed7984 */ /* 0x000fe20000000800 */
[C---:B------:R-:W-:Y:S03]  /*49f30*/  HMMA.1688.F32.TF32 R36, R224.reuse, R30, R36 ;  /* 0x0000001ee024723c */ /* 0x040fe60000081024 */
[----:B------:R-:W-:Y:S05]  /*49f40*/  LDS R239, [R0+0x1e300] ;  /* 0x01e3000000ef7984 */ /* 0x000fea0000000800 */
[C---:B------:R-:W-:Y:S07]  /*49f50*/  HMMA.1688.F32.TF32 R40, R224.reuse, R26, R40 ;  /* 0x0000001ae028723c */ /* 0x040fee0000081028 */
[----:B------:R-:W-:Y:S01]  /*49f60*/  STL.64 [R1+0x210], R240 ;  /* 0x000210f001007387 */ /* 0x000fe20000100a00 */
[C---:B------:R-:W-:Y:S03]  /*49f70*/  HMMA.1688.F32.TF32 R44, R224.reuse, R22, R44 ;  /* 0x00000016e02c723c */ /* 0x040fe6000008102c */
        /* <DEDUP_REMOVED lines=9> */
[----:B------:R-:W-:Y:S01]  /*4a010*/  STL.64 [R1+0x1d0], R36 ;  /* 0x0001d02401007387 */ /* 0x000fe20000100a00 */
[C---:B-1----:R-:W-:Y:S03]  /*4a020*/  HMMA.1688.F32.TF32 R44, R228.reuse, R10, R56 ;  /* 0x0000000ae42c723c */ /* 0x042fe60000081038 */
[----:B------:R1:W-:Y:S05]  /*4a030*/  STL.64 [R1+0x1d8], R38 ;  /* 0x0001d82601007387 */ /* 0x0003ea0000100a00 */
[----:B-1----:R-:W-:Y:S06]  /*4a040*/  HMMA.1688.F32.TF32 R36, R228, R6, R60 ;  /* 0x00000006e424723c */ /* 0x002fec000008103c */
[----:B------:R-:W-:Y:S02]  /*4a050*/  STL.64 [R1+0x150], R40 ;  /* 0x0001502801007387 */ /* 0x000fe40000100a00 */
[C---:B------:R-:W-:Y:S02]  /*4a060*/  HMMA.1688.F32.TF32 R160, R188.reuse, R8, R160 ;  /* 0x00000008bca0723c */ /* 0x040fe400000810a0 */
[----:B------:R1:W-:Y:S06]  /*4a070*/  STL.64 [R1+0x158], R42 ;  /* 0x0001582a01007387 */ /* 0x0003ec0000100a00 */
[C---:B------:R-:W-:Y:S08]  /*4a080*/  HMMA.1688.F32.TF32 R164, R188.reuse, R4, R164 ;  /* 0x00000004bca4723c */ /* 0x040ff000000810a4 */
[C---:B------:R-:W-:Y:S08]  /*4a090*/  HMMA.1688.F32.TF32 R168, R188.reuse, R32, R168 ;  /* 0x00000020bca8723c */ /* 0x040ff000000810a8 */
[C---:B------:R-:W-:Y:S08]  /*4a0a0*/  HMMA.1688.F32.TF32 R172, R188.reuse, R28, R172 ;  /* 0x0000001cbcac723c */ /* 0x040ff000000810ac */
[C---:B------:R-:W-:Y:S08]  /*4a0b0*/  HMMA.1688.F32.TF32 R176, R188.reuse, R24, R176 ;  /* 0x00000018bcb0723c */ /* 0x040ff000000810b0 */
[C---:B------:R-:W-:Y:S08]  /*4a0c0*/  HMMA.1688.F32.TF32 R180, R188.reuse, R20, R180 ;  /* 0x00000014bcb4723c */ /* 0x040ff000000810b4 */
[C---:B------:R-:W-:Y:S01]  /*4a0d0*/  HMMA.1688.F32.TF32 R184, R188.reuse, R16, R184 ;  /* 0x00000010bcb8723c */ /* 0x040fe200000810b8 */
[----:B------:R-:W-:Y:S04]  /*4a0e0*/  STL.64 [R1+0x140], R44 ;  /* 0x0001402c01007387 */ /* 0x000fe80000100a00 */
[----:B------:R-:W-:Y:S03]  /*4a0f0*/  LDS R28, [R3+0x20000] ;  /* 0x02000000031c7984 */ /* 0x000fe60000000800 */
[----:B------:R-:W-:Y:S01]  /*4a100*/  HMMA.1688.F32.TF32 R188, R188, R12, R232 ;  /* 0x0000000cbcbc723c */ /* 0x000fe200000810e8 */
[----:B------:R-:W-:Y:S04]  /*4a110*/  LDS R232, [R3+0x1c200] ;  /* 0x01c2000003e87984 */ /* 0x000fe80000000800 */
[----:B------:R-:W-:Y:S04]  /*4a120*/  LDS R234, [R3+0x1e200] ;  /* 0x01e2000003ea7984 */ /* 0x000fe80000000800 */
[----:B------:R-:W-:Y:S04]  /*4a130*/  LDS R233, [R0+0x1c200] ;  /* 0x01c2000000e97984 */ /* 0x000fe80000000800 */
[----:B------:R-:W2:Y:S01]  /*4a140*/  LDS R235, [R0+0x1e200] ;  /* 0x01e2000000eb7984 */ /* 0x000ea20000000800 */
[C---:B-1----:R-:W-:Y:S03]  /*4a150*/  HMMA.1688.F32.TF32 R40, R228.reuse, R34, R64 ;  /* 0x00000022e428723c */ /* 0x042fe60000081040 */
[----:B------:R1:W-:Y:S04]  /*4a160*/  STL.64 [R1+0x148], R46 ;  /* 0x0001482e01007387 */ /* 0x0003e80000100a00 */
[----:B------:R-:W-:Y:S04]  /*4a170*/  STL.64 [R1+0x130], R36 ;  /* 0x0001302401007387 */ /* 0x000fe80000100a00 */
[----:B------:R3:W-:Y:S01]  /*4a180*/  STL.64 [R1+0x138], R38 ;  /* 0x0001382601007387 */ /* 0x0007e20000100a00 */
[C---:B-1----:R-:W-:Y:S03]  /*4a190*/  HMMA.1688.F32.TF32 R44, R228.reuse, R30, R68 ;  /* 0x0000001ee42c723c */ /* 0x042fe60000081044 */
[----:B------:R-:W-:Y:S05]  /*4a1a0*/  LDS R29, [R0+0x20000] ;  /* 0x02000000001d7984 */ /* 0x000fea0000000800 */
[C---:B---3--:R-:W-:Y:S03]  /*4a1b0*/  HMMA.1688.F32.TF32 R36, R228.reuse, R26, R72 ;  /* 0x0000001ae424723c */ /* 0x048fe60000081048 */
[----:B------:R-:W-:Y:S04]  /*4a1c0*/  STL.64 [R1+0x120], R40 ;  /* 0x0001202801007387 */ /* 0x000fe80000100a00 */
[----:B------:R1:W-:Y:S08]  /*4a1d0*/  STL.64 [R1+0x128], R42 ;  /* 0x0001282a01007387 */ /* 0x0003f00000100a00 */
[----:B------:R-:W-:Y:S01]  /*4a1e0*/  STL.64 [R1+0x110], R44 ;  /* 0x0001102c01007387 */ /* 0x000fe20000100a00 */
[----:B-1----:R-:W-:Y:S03]  /*4a1f0*/  HMMA.1688.F32.TF32 R40, R228, R22, R76 ;  /* 0x00000016e428723c */ /* 0x002fe6000008104c */
[----:B------:R-:W-:Y:S04]  /*4a200*/  STL.64 [R1+0x118], R46 ;  /* 0x0001182e01007387 */ /* 0x000fe80000100a00 */
[----:B------:R-:W-:Y:S04]  /*4a210*/  STL.64 [R1+0x100], R36 ;  /* 0x0001002401007387 */ /* 0x000fe80000100a00 */
[----:B------:R1:W-:Y:S01]  /*4a220*/  STL.64 [R1+0x108], R38 ;  /* 0x0001082601007387 */ /* 0x0003e20000100a00 */
[----:B--2---:R-:W-:Y:S03]  /*4a230*/  HMMA.1688.F32.TF32 R240, R232, R10, R88 ;  /* 0x0000000ae8f0723c */ /* 0x004fe60000081058 */
[----:B------:R-:W-:Y:S04]  /*4a240*/  LDS R88, [R3+0x1c400] ;  /* 0x01c4000003587984 */ /* 0x000fe80000000800 */
[----:B------:R-:W-:Y:S01]  /*4a250*/  LDS R90, [R3+0x1e400] ;  /* 0x01e40000035a7984 */ /* 0x000fe20000000800 */
[----:B-1----:R-:W-:Y:S03]  /*4a260*/  HMMA.1688.F32.TF32 R36, R228, R14, R84 ;  /* 0x0000000ee424723c */ /* 0x002fe60000081054 */
[----:B------:R-:W-:Y:S04]  /*4a270*/  STL.64 [R1+0xf0], R40 ;  /* 0x0000f02801007387 */ /* 0x000fe80000100a00 */
[----:B------:R-:W-:Y:S01]  /*4a280*/  STL.64 [R1+0xf8], R42 ;  /* 0x0000f82a01007387 */ /* 0x000fe20000100a00 */
[C---:B------:R-:W-:Y:S03]  /*4a290*/  HMMA.1688.F32.TF32 R248, R224.reuse, R10, R248 ;  /* 0x0000000ae0f8723c */ /* 0x040fe600000810f8 */
[----:B------:R-:W-:Y:S04]  /*4a2a0*/  LDS R89, [R0+0x1c400] ;  /* 0x01c4000000597984 */ /* 0x000fe80000000800 */
[----:B------:R-:W1:Y:S01]  /*4a2b0*/  LDS R91, [R0+0x1e400] ;  /* 0x01e40000005b7984 */ /* 0x000e620000000800 */
[----:B------:R-:W-:Y:S07]  /*4a2c0*/  HMMA.1688.F32.TF32 R244, R224, R6, R244 ;  /* 0x00000006e0f4723c */ /* 0x000fee00000810f4 */
[----:B------:R-:W-:Y:S01]  /*4a2d0*/  STL.64 [R1+0xe0], R36 ;  /* 0x0000e02401007387 */ /* 0x000fe20000100a00 */
[----:B------:R-:W-:Y:S01]  /*4a2e0*/  MOV R224, R108 ;  /* 0x0000006c00e07202 */ /* 0x000fe20000000f00 */
[----:B------:R-:W-:-:S02]  /*4a2f0*/  IMAD.MOV.U32 R225, RZ, RZ, R109 ;  /* 0x000000ffffe17224 */ /* 0x000fc400078e006d */
[----:B------:R-:W2:Y:S01]  /*4a300*/  LDL.LU R108, [R1+0x231c] ;  /* 0x00231c00016c7983 */ /* 0x000ea20000300800 */
[----:B------:R-:W-:Y:S01]  /*4a310*/  IMAD.MOV.U32 R226, RZ, RZ, R110 ;  /* 0x000000ffffe27224 */ /* 0x000fe200078e006e */
[----:B------:R-:W-:Y:S02]  /*4a320*/  MOV R227, R92 ;  /* 0x0000005c00e37202 */ /* 0x000fe40000000f00 */
[----:B------:R-:W2:Y:S04]  /*4a330*/  LDL.LU R109, [R1+0x2318] ;  /* 0x00231800016d7983 */ /* 0x000ea80000300800 */
[----:B------:R-:W2:Y:S04]  /*4a340*/  LDL.LU R110, [R1+0x2314] ;  /* 0x00231400016e7983 */ /* 0x000ea80000300800 */
[----:B------:R-:W3:Y:S04]  /*4a350*/  LDL.LU R92, [R1+0x2310] ;  /* 0x00231000015c7983 */ /* 0x000ee80000300800 */
[----:B------:R4:W-:Y:S04]  /*4a360*/  STL [R1+0x22c0], R240 ;  /* 0x0022c0f001007387 */ /* 0x0009e80000100800 */
[----:B------:R1:W-:Y:S04]  /*4a370*/  STL [R1+0x22bc], R241 ;  /* 0x0022bcf101007387 */ /* 0x0003e80000100800 */
[----:B------:R1:W-:Y:S01]  /*4a380*/  STL [R1+0x22b8], R242 ;  /* 0x0022b8f201007387 */ /* 0x0003e20000100800 */
[----:B----4-:R-:W-:-:S03]  /*4a390*/  IMAD.MOV.U32 R240, RZ, RZ, R93 ;  /* 0x000000fffff07224 */ /* 0x010fc600078e005d */
[----:B------:R4:W-:Y:S01]  /*4a3a0*/  STL [R1+0x22b4], R243 ;  /* 0x0022b4f301007387 */ /* 0x0009e20000100800 */
[----:B-1----:R-:W-:-:S03]  /*4a3b0*/  IMAD.MOV.U32 R241, RZ, RZ, R94 ;  /* 0x000000fffff17224 */ /* 0x002fc600078e005e */
[----:B------:R-:W3:Y:S01]  /*4a3c0*/  LDL.LU R93, [R1+0x230c] ;  /* 0x00230c00015d7983 */ /* 0x000ee20000300800 */
[----:B------:R-:W-:-:S03]  /*4a3d0*/  MOV R242, R95 ;  /* 0x0000005f00f27202 */ /* 0x000fc60000000f00 */
[----:B------:R-:W3:Y:S04]  /*4a3e0*/  LDL.LU R94, [R1+0x2308] ;  /* 0x00230800015e7983 */ /* 0x000ee80000300800 */
[----:B------:R-:W3:Y:S01]  /*4a3f0*/  LDL.LU R95, [R1+0x2304] ;  /* 0x00230400015f7983 */ /* 0x000ee20000300800 */
[----:B------:R-:W-:Y:S01]  /*4a400*/  MOV R17, R244 ;  /* 0x000000f400117202 */ /* 0x000fe20000000f00 */
[----:B----4-:R-:W-:Y:S02]  /*4a410*/  IMAD.MOV.U32 R243, RZ, RZ, R111 ;  /* 0x000000fffff37224 */ /* 0x010fe400078e006f */
[----:B------:R-:W-:Y:S01]  /*4a420*/  IMAD.MOV.U32 R16, RZ, RZ, R245 ;  /* 0x000000ffff107224 */ /* 0x000fe200078e00f5 */
[----:B------:R-:W2:Y:S01]  /*4a430*/  LDL.LU R111, [R1+0x2300] ;  /* 0x00230000016f7983 */ /* 0x000ea20000300800 */
[----:B------:R-:W-:Y:S01]  /*4a440*/  IMAD.MOV.U32 R244, RZ, RZ, R96 ;  /* 0x000000fffff47224 */ /* 0x000fe200078e0060 */
[----:B------:R-:W-:Y:S01]  /*4a450*/  MOV R245, R97 ;  /* 0x0000006100f57202 */ /* 0x000fe20000000f00 */
[----:B------:R-:W-:Y:S01]  /*4a460*/  IMAD.MOV.U32 R13, RZ, RZ, R246 ;  /* 0x000000ffff0d7224 */ /* 0x000fe200078e00f6 */
[----:B------:R-:W4:Y:S01]  /*4a470*/  LDL.LU R96, [R1+0x22fc] ;  /* 0x0022fc0001607983 */ /* 0x000f220000300800 */
[----:B------:R-:W-:Y:S01]  /*4a480*/  MOV R12, R247 ;  /* 0x000000f7000c7202 */ /* 0x000fe20000000f00 */
[----:B------:R-:W-:-:S02]  /*4a490*/  IMAD.MOV.U32 R246, RZ, RZ, R98 ;  /* 0x000000fffff67224 */ /* 0x000fc400078e0062 */
[----:B------:R-:W4:Y:S01]  /*4a4a0*/  LDL.LU R97, [R1+0x22f8] ;  /* 0x0022f80001617983 */ /* 0x000f220000300800 */
[----:B------:R-:W-:-:S03]  /*4a4b0*/  IMAD.MOV.U32 R247, RZ, RZ, R99 ;  /* 0x000000fffff77224 */ /* 0x000fc600078e0063 */
[----:B------:R-:W4:Y:S04]  /*4a4c0*/  LDL.LU R98, [R1+0x22f4] ;  /* 0x0022f40001627983 */ /* 0x000f280000300800 */
[----:B------:R-:W4:Y:S01]  /*4a4d0*/  LDL.LU R99, [R1+0x22f0] ;  /* 0x0022f00001637983 */ /* 0x000f220000300800 */
[C---:B------:R-:W-:Y:S08]  /*4a4e0*/  HMMA.1688.F32.TF32 R72, R236.reuse, R26, R136 ;  /* 0x0000001aec48723c */ /* 0x040ff00000081088 */
[----:B------:R-:W-:Y:S08]  /*4a4f0*/  HMMA.1688.F32.TF32 R56, R236, R10, R120 ;  /* 0x0000000aec38723c */ /* 0x000ff00000081078 */
[C---:B------:R-:W-:Y:S08]  /*4a500*/  HMMA.1688.F32.TF32 R48, R232.reuse, R18, R112 ;  /* 0x00000012e830723c */ /* 0x040ff00000081070 */
[----:B------:R-:W-:Y:S08]  /*4a510*/  HMMA.1688.F32.TF32 R52, R232, R14, R116 ;  /* 0x0000000ee834723c */ /* 0x000ff00000081074 */
[----:B------:R-:W-:Y:S01]  /*4a520*/  HMMA.1688.F32.TF32 R60, R236, R6, R124 ;  /* 0x00000006ec3c723c */ /* 0x000fe2000008107c */
[----:B------:R-:W-:Y:S01]  /*4a530*/  IMAD.MOV.U32 R9, RZ, RZ, R248 ;  /* 0x000000ffff097224 */ /* 0x000fe200078e00f8 */
[----:B------:R-:W-:Y:S01]  /*4a540*/  MOV R8, R249 ;  /* 0x000000f900087202 */ /* 0x000fe20000000f00 */
[----:B------:R-:W-:Y:S01]  /*4a550*/  IMAD.MOV.U32 R5, RZ, RZ, R250 ;  /* 0x000000ffff057224 */ /* 0x000fe200078e00fa */
[----:B------:R-:W-:Y:S01]  /*4a560*/  LDS R36, [R3+0x1c700] ;  /* 0x01c7000003247984 */ /* 0x000fe20000000800 */
[----:B------:R-:W-:-:S03]  /*4a570*/  IMAD.MOV.U32 R4, RZ, RZ, R251 ;  /* 0x000000ffff047224 */ /* 0x000fc600078e00fb */
[C---:B------:R-:W-:Y:S08]  /*4a580*/  HMMA.1688.F32.TF32 R64, R236.reuse, R34, R128 ;  /* 0x00000022ec40723c */ /* 0x040ff00000081080 */
[C---:B------:R-:W-:Y:S08]  /*4a590*/  HMMA.1688.F32.TF32 R68, R236.reuse, R30, R132 ;  /* 0x0000001eec44723c */ /* 0x040ff00000081084 */
[C---:B------:R-:W-:Y:S08]  /*4a5a0*/  HMMA.1688.F32.TF32 R76, R236.reuse, R22, R140 ;  /* 0x00000016ec4c723c */ /* 0x040ff0000008108c */
[----:B------:R-:W-:Y:S01]  /*4a5b0*/  HMMA.1688.F32.TF32 R84, R236, R14, R148 ;  /* 0x0000000eec54723c */ /* 0x000fe20000081094 */
[----:B------:R-:W-:Y:S01]  /*4a5c0*/  IMAD.MOV.U32 R252, RZ, RZ, R38 ;  /* 0x000000fffffc7224 */ /* 0x000fe200078e0026 */
[----:B------:R-:W-:Y:S01]  /*4a5d0*/  LDS R37, [R0+0x1c700] ;  /* 0x01c7000000257984 */ /* 0x000fe20000000800 */
[----:B------:R-:W-:-:S03]  /*4a5e0*/  IMAD.MOV.U32 R2, RZ, RZ, R39 ;  /* 0x000000ffff027224 */ /* 0x000fc600078e0027 */
[----:B------:R-:W-:Y:S02]  /*4a5f0*/  LDS R38, [R3+0x1e700] ;  /* 0x01e7000003267984 */ /* 0x000fe40000000800 */
[----:B---3--:R-:W-:Y:S02]  /*4a600*/  HMMA.1688.F32.TF32 R92, R232, R6, R92 ;  /* 0x00000006e85c723c */ /* 0x008fe4000008105c */
[----:B------:R-:W-:Y:S11]  /*4a610*/  LDS R39, [R0+0x1e700] ;  /* 0x01e7000000277984 */ /* 0x000ff60000000800 */
[----:B------:R-:W-:Y:S10]  /*4a620*/  @!UPT UIADD3 URZ, URZ, URZ, URZ ;  /* 0x0000003f3f3ff290 */ /* 0x000ff4000fffe03f */
[----:B------:R1:W-:Y:S04]  /*4a630*/  STL [R1+0x22a0], R92 ;  /* 0x0022a05c01007387 */ /* 0x0003e80000100800 */
[----:B------:R3:W-:Y:S04]  /*4a640*/  STL [R1+0x229c], R93 ;  /* 0x00229c5d01007387 */ /* 0x0007e80000100800 */
[----:B------:R2:W-:Y:S01]  /*4a650*/  STL [R1+0x2298], R94 ;  /* 0x0022985e01007387 */ /* 0x0005e20000100800 */
[----:B-1----:R-:W-:-:S03]  /*4a660*/  MOV R92, R100 ;  /* 0x00000064005c7202 */ /* 0x002fc60000000f00 */
[----:B------:R1:W-:Y:S01]  /*4a670*/  STL [R1+0x2294], R95 ;  /* 0x0022945f01007387 */ /* 0x0003e20000100800 */
[----:B---3--:R-:W-:-:S03]  /*4a680*/  IMAD.MOV.U32 R93, RZ, RZ, R101 ;  /* 0x000000ffff5d7224 */ /* 0x008fc600078e0065 */
[----:B------:R-:W3:Y:S01]  /*4a690*/  LDL.LU R100, [R1+0x22ec] ;  /* 0x0022ec0001647983 */ /* 0x000ee20000300800 */
[----:B--2---:R-:W-:-:S03]  /*4a6a0*/  IMAD.MOV.U32 R94, RZ, RZ, R102 ;  /* 0x000000ffff5e7224 */ /* 0x004fc600078e0066 */
[----:B------:R-:W3:Y:S01]  /*4a6b0*/  LDL.LU R101, [R1+0x22e8] ;  /* 0x0022e80001657983 */ /* 0x000ee20000300800 */
[----:B-1----:R-:W-:-:S03]  /*4a6c0*/  MOV R95, R103 ;  /* 0x00000067005f7202 */ /* 0x002fc60000000f00 */
[----:B------:R-:W3:Y:S04]  /*4a6d0*/  LDL.LU R102, [R1+0x22e4] ;  /* 0x0022e40001667983 */ /* 0x000ee80000300800 */
[----:B------:R-:W3:Y:S01]  /*4a6e0*/  LDL.LU R103, [R1+0x22e0] ;  /* 0x0022e00001677983 */ /* 0x000ee20000300800 */
[----:B----4-:R-:W-:Y:S11]  /*4a6f0*/  HMMA.1688.F32.TF32 R96, R232, R34, R96 ;  /* 0x00000022e860723c */ /* 0x010ff60000081060 */
[----:B------:R-:W-:Y:S11]  /*4a700*/  @!UPT UIADD3 URZ, URZ, URZ, URZ ;  /* 0x0000003f3f3ff290 */ /* 0x000ff6000fffe03f */
[----:B------:R-:W-:Y:S01]  /*4a710*/  @!UPT UIADD3 URZ, URZ, URZ, URZ ;  /* 0x0000003f3f3ff290 */ /* 0x000fe2000fffe03f */
[----:B------:R1:W-:Y:S04]  /*4a720*/  STL [R1+0x2288], R96 ;  /* 0x0022886001007387 */ /* 0x0003e80000100800 */
[----:B------:R2:W-:Y:S04]  /*4a730*/  STL [R1+0x2284], R97 ;  /* 0x0022846101007387 */ /* 0x0005e80000100800 */
[----:B------:R4:W-:Y:S01]  /*4a740*/  STL [R1+0x2280], R98 ;  /* 0x0022806201007387 */ /* 0x0009e20000100800 */
[----:B-1----:R-:W-:-:S03]  /*4a750*/  IMAD.MOV.U32 R96, RZ, RZ, R104 ;  /* 0x000000ffff607224 */ /* 0x002fc600078e0068 */
[----:B------:R1:W-:Y:S01]  /*4a760*/  STL [R1+0x227c], R99 ;  /* 0x00227c6301007387 */ /* 0x0003e20000100800 */
[----:B--2---:R-:W-:-:S03]  /*4a770*/  IMAD.MOV.U32 R97, RZ, RZ, R105 ;  /* 0x000000ffff617224 */ /* 0x004fc600078e0069 */
[----:B------:R-:W4:Y:S02]  /*4a780*/  LDL.LU R104, [R1+0x22dc] ;  /* 0x0022dc0001687983 */ /* 0x000f240000300800 */
[----:B----4-:R-:W-:Y:S02]  /*4a790*/  MOV R98, R106 ;  /* 0x0000006a00627202 */ /* 0x010fe40000000f00 */
[----:B------:R-:W4:Y:S01]  /*4a7a0*/  LDL.LU R105, [R1+0x22d8] ;  /* 0x0022d80001697983 */ /* 0x000f220000300800 */
[----:B-1----:R-:W-:-:S03]  /*4a7b0*/  IMAD.MOV.U32 R99, RZ, RZ, R107 ;  /* 0x000000ffff637224 */ /* 0x002fc600078e006b */
[----:B------:R-:W4:Y:S04]  /*4a7c0*/  LDL.LU R106, [R1+0x22d4] ;  /* 0x0022d400016a7983 */ /* 0x000f280000300800 */
[----:B------:R-:W4:Y:S01]  /*4a7d0*/  LDL.LU R107, [R1+0x22d0] ;  /* 0x0022d000016b7983 */ /* 0x000f220000300800 */
[C---:B---3--:R-:W-:Y:S11]  /*4a7e0*/  HMMA.1688.F32.TF32 R100, R232.reuse, R30, R100 ;  /* 0x0000001ee864723c */ /* 0x048ff60000081064 */
[----:B------:R-:W-:Y:S11]  /*4a7f0*/  @!UPT UIADD3 URZ, URZ, URZ, URZ ;  /* 0x0000003f3f3ff290 */ /* 0x000ff6000fffe03f */
[----:B------:R-:W-:Y:S01]  /*4a800*/  @!UPT UIADD3 URZ, URZ, URZ, URZ ;  /* 0x0000003f3f3ff290 */ /* 0x000fe2000fffe03f */
[----:B------:R1:W-:Y:S04]  /*4a810*/  STL [R1+0x22a4], R100 ;  /* 0x0022a46401007387 */ /* 0x0003e80000100800 */
[----:B------:R3:W-:Y:S04]  /*4a820*/  STL [R1+0x2290], R101 ;  /* 0x0022906501007387 */ /* 0x0007e80000100800 */
[----:B------:R4:W-:Y:S04]  /*4a830*/  STL [R1+0x228c], R102 ;  /* 0x00228c6601007387 */ /* 0x0009e80000100800 */
[----:B------:R4:W-:Y:S04]  /*4a840*/  STL [R1+0x2278], R103 ;  /* 0x0022786701007387 */ /* 0x0009e80000100800 */
[----:B-1----:R-:W2:Y:S04]  /*4a850*/  LDL.LU R100, [R1+0xd0] ;  /* 0x0000d00001647983 */ /* 0x002ea80000300800 */
[----:B---3--:R-:W2:Y:S04]  /*4a860*/  LDL.LU R101, [R1+0xd4] ;  /* 0x0000d40001657983 */ /* 0x008ea80000300800 */
[----:B----4-:R-:W2:Y:S04]  /*4a870*/  LDL.LU R102, [R1+0xd8] ;  /* 0x0000d80001667983 */ /* 0x010ea80000300800 */
[----:B------:R-:W2:Y:S01]  /*4a880*/  LDL.LU R103, [R1+0xdc] ;  /* 0x0000dc0001677983 */ /* 0x000ea20000300800 */
[----:B------:R-:W-:Y:S11]  /*4a890*/  HMMA.1688.F32.TF32 R40, R232, R26, R104 ;  /* 0x0000001ae828723c */ /* 0x000ff60000081068 */
[----:B------:R-:W-:Y:S11]  /*4a8a0*/  @!UPT UIADD3 URZ, URZ, URZ, URZ ;  /* 0x0000003f3f3ff290 */ /* 0x000ff6000fffe03f */
[----:B------:R-:W-:Y:S01]  /*4a8b0*/  @!UPT UIADD3 URZ, URZ, URZ, URZ ;  /* 0x0000003f3f3ff290 */ /* 0x000fe2000fffe03f */
[----:B------:R-:W-:Y:S04]  /*4a8c0*/  STL [R1+0x22c4], R40 ;  /* 0x0022c42801007387 */ /* 0x000fe80000100800 */
[----:B------:R-:W-:Y:S04]  /*4a8d0*/  STL [R1+0x22b0], R41 ;  /* 0x0022b02901007387 */ /* 0x000fe80000100800 */
[----:B------:R-:W-:Y:S04]  /*4a8e0*/  STL [R1+0x22ac], R42 ;  /* 0x0022ac2a01007387 */ /* 0x000fe80000100800 */
[----:B------:R1:W-:Y:S02]  /*4a8f0*/  STL [R1+0x22a8], R43 ;  /* 0x0022a82b01007387 */ /* 0x0003e40000100800 */
[----:B-1----:R-:W-:Y:S08]  /*4a900*/  HMMA.1688.F32.TF32 R40, R88, R6, R96 ;  /* 0x000000065828723c */ /* 0x002ff00000081060 */
[----:B------:R-:W-:Y:S01]  /*4a910*/  HMMA.1688.F32.TF32 R44, R232, R22, R108 ;  /* 0x00000016e82c723c */ /* 0x000fe2000008106c */
[----:B------:R-:W-:Y:S04]  /*4a920*/  LDS R232, [R3+0x1c500] ;  /* 0x01c5000003e87984 */ /* 0x000fe80000000800 */
[----:B------:R-:W-:Y:S03]  /*4a930*/  LDS R234, [R3+0x1e500] ;  /* 0x01e5000003ea7984 */ /* 0x000fe60000000800 */
[----:B------:R-:W-:Y:S01]  /*4a940*/  HMMA.1688.F32.TF32 R104, R88, R26, R240 ;  /* 0x0000001a5868723c */ /* 0x000fe200000810f0 */
[----:B------:R-:W-:Y:S04]  /*4a950*/  LDS R233, [R0+0x1c500] ;  /* 0x01c5000000e97984 */ /* 0x000fe80000000800 */
[----:B------:R-:W1:Y:S03]  /*4a960*/  LDS R235, [R0+0x1e500] ;  /* 0x01e5000000eb7984 */ /* 0x000e660000000800 */
[----:B------:R-:W-:Y:S01]  /*4a970*/  MOV R99, R40 ;  /* 0x0000002800637202 */ /* 0x000fe20000000f00 */
[----:B------:R-:W-:Y:S01]  /*4a980*/  IMAD.MOV.U32 R139, RZ, RZ, R42 ;  /* 0x000000ffff8b7224 */ /* 0x000fe200078e002a */
[----:B------:R-:W-:-:S05]  /*4a990*/  MOV R138, R43 ;  /* 0x0000002b008a7202 */ /* 0x000fca0000000f00 */
[----:B------:R3:W-:Y:S04]  /*4a9a0*/  STL [R1+0x22cc], R46 ;  /* 0x0022cc2e01007387 */ /* 0x0007e80000100800 */
[----:B------:R4:W-:Y:S01]  /*4a9b0*/  STL [R1+0x22c8], R47 ;  /* 0x0022c82f01007387 */ /* 0x0009e20000100800 */
[C---:B--2---:R-:W-:Y:S11]  /*4a9c0*/  HMMA.1688.F32.TF32 R100, R88.reuse, R10, R100 ;  /* 0x0000000a5864723c */ /* 0x044ff60000081064 */
[----:B------:R-:W-:Y:S11]  /*4a9d0*/  @!UPT UIADD3 URZ, URZ, URZ, URZ ;  /* 0x0000003f3f3ff290 */ /* 0x000ff6000fffe03f */
[----:B------:R-:W-:Y:S02]  /*4a9e0*/  @!UPT UIADD3 URZ, URZ, URZ, URZ ;  /* 0x0000003f3f3ff290 */ /* 0x000fe4000fffe03f */
[----:B------:R-:W-:Y:S02]  /*4a9f0*/  IMAD.MOV.U32 R32, RZ, RZ, R103 ;  /* 0x000000ffff207224 */ /* 0x000fe400078e0067 */
[----:B------:R-:W-:Y:S02]  /*4aa00*/  IMAD.MOV.U32 R103, RZ, RZ, R41 ;  /* 0x000000ffff677224 */ /* 0x000fe400078e0029 */
[C---:B------:R-:W-:Y:S01]  /*4aa10*/  HMMA.1688.F32.TF32 R40, R88.reuse, R34, R92 ;  /* 0x000000225828723c */ /* 0x040fe2000008105c */
[----:B------:R-:W-:Y:S11]  /*4aa20*/  IMAD.MOV.U32 R33, RZ, RZ, R102 ;  /* 0x000000ffff217224 */ /* 0x000ff600078e0066 */
[----:B------:R-:W-:Y:S11]  /*4aa30*/  @!UPT UIADD3 URZ, URZ, URZ, URZ ;  /* 0x0000003f3f3ff290 */ /* 0x000ff6000fffe03f */
[----:B------:R-:W-:Y:S01]  /*4aa40*/  @!UPT UIADD3 URZ, URZ, URZ, URZ ;  /* 0x0000003f3f3ff290 */ /* 0x000fe2000fffe03f */
        /* <DEDUP_REMOVED lines=9> */
[----:B------:R-:W-:Y:S01]  /*4aae0*/  MOV R136, R101 ;  /* 0x0000006500887202 */ /* 0x000fe20000000f00 */
[----:B------:R-:W-:Y:S01]  /*4aaf0*/  IMAD.MOV.U32 R137, RZ, RZ, R100 ;  /* 0x000000ffff897224 */ /* 0x000fe200078e0064 */
[----:B------:R-:W-:Y:S01]  /*4ab00*/  MOV R92, R107 ;  /* 0x0000006b005c7202 */ /* 0x000fe20000000f00 */
[----:B------:R-:W-:Y:S01]  /*4ab10*/  IMAD.MOV.U32 R100, RZ, RZ, R106 ;  /* 0x000000ffff647224 */ /* 0x000fe200078e006a */
[----:B------:R-:W3:Y:S04]  /*4ab20*/  LDL.LU R120, [R1+0x60] ;  /* 0x0000600001787983 */ /* 0x000ee80000300800 */
[----:B------:R-:W3:Y:S02]  /*4ab30*/  LDL.LU R121, [R1+0x64] ;  /* 0x0000640001797983 */ /* 0x000ee40000300800 */
[----:B------:R-:W-:Y:S01]  /*4ab40*/  IMAD.MOV.U32 R95, RZ, RZ, R42 ;  /* 0x000000ffff5f7224 */ /* 0x000fe200078e002a */
[----:B------:R-:W-:Y:S01]  /*4ab50*/  MOV R42, R104 ;  /* 0x00000068002a7202 */ /* 0x000fe20000000f00 */
[----:B------:R-:W-:Y:S01]  /*4ab60*/  IMAD.MOV.U32 R101, RZ, RZ, R43 ;  /* 0x000000ffff657224 */ /* 0x000fe200078e002b */
[----:B------:R-:W3:Y:S01]  /*4ab70*/  LDL.LU R122, [R1+0x68] ;  /* 0x00006800017a7983 */ /* 0x000ee20000300800 */
[----:B------:R-:W-:-:S02]  /*4ab80*/  IMAD.MOV.U32 R43, RZ, RZ, R105 ;  /* 0x000000ffff2b7224 */ /* 0x000fc400078e0069 */
[----:B------:R-:W-:Y:S01]  /*4ab90*/  HMMA.1688.F32.TF32 R104, R88, R22, R224 ;  /* 0x000000165868723c */ /* 0x000fe200000810e0 */
[----:B------:R-:W3:Y:S04]  /*4aba0*/  LDL.LU R123, [R1+0x6c] ;  /* 0x00006c00017b7983 */ /* 0x000ee80000300800 */
[----:B------:R-:W1:Y:S04]  /*4abb0*/  LDL.LU R108, [R1+0x50] ;  /* 0x00005000016c7983 */ /* 0x000e680000300800 */
[----:B------:R-:W1:Y:S04]  /*4abc0*/  LDL.LU R109, [R1+0x54] ;  /* 0x00005400016d7983 */ /* 0x000e680000300800 */
[----:B------:R-:W1:Y:S04]  /*4abd0*/  LDL.LU R110, [R1+0x58] ;  /* 0x00005800016e7983 */ /* 0x000e680000300800 */
[----:B------:R-:W1:Y:S04]  /*4abe0*/  LDL.LU R111, [R1+0x5c] ;  /* 0x00005c00016f7983 */ /* 0x000e680000300800 */
[----:B------:R-:W4:Y:S04]  /*4abf0*/  LDL.LU R112, [R1+0x40] ;  /* 0x0000400001707983 */ /* 0x000f280000300800 */
[----:B------:R-:W4:Y:S04]  /*4ac00*/  LDL.LU R113, [R1+0x44] ;  /* 0x0000440001717983 */ /* 0x000f280000300800 */
[----:B------:R-:W4:Y:S04]  /*4ac10*/  LDL.LU R114, [R1+0x48] ;  /* 0x0000480001727983 */ /* 0x000f280000300800 */
[----:B------:R-:W4:Y:S01]  /*4ac20*/  LDL.LU R115, [R1+0x4c] ;  /* 0x00004c0001737983 */ /* 0x000f220000300800 */
[----:B------:R-:W-:-:S03]  /*4ac30*/  IMAD.MOV.U32 R241, RZ, RZ, R104 ;  /* 0x000000fffff17224 */ /* 0x000fc600078e0068 */
[----:B------:R-:W4:Y:S01]  /*4ac40*/  LDL.LU R116, [R1+0x30] ;  /* 0x0000300001747983 */ /* 0x000f220000300800 */
[----:B------:R-:W-:-:S03]  /*4ac50*/  IMAD.MOV.U32 R242, RZ, RZ, R105 ;  /* 0x000000fffff27224 */ /* 0x000fc600078e0069 */
[----:B------:R-:W4:Y:S01]  /*4ac60*/  LDL.LU R117, [R1+0x34] ;  /* 0x0000340001757983 */ /* 0x000f220000300800 */
[----:B------:R-:W-:-:S03]  /*4ac70*/  MOV R94, R41 ;  /* 0x00000029005e7202 */ /* 0x000fc60000000f00 */
[----:B------:R-:W4:Y:S01]  /*4ac80*/  LDL.LU R118, [R1+0x38] ;  /* 0x0000380001767983 */ /* 0x000f220000300800 */
[----:B------:R-:W-:-:S03]  /*4ac90*/  MOV R243, R106 ;  /* 0x0000006a00f37202 */ /* 0x000fc60000000f00 */
        /* <DEDUP_REMOVED lines=10> */
[-C--:B--2---:R-:W-:Y:S03]  /*4ad40*/  HMMA.1688.F32.TF32 R124, R88, R18.reuse, R244 ;  /* 0x00000012587c723c */ /* 0x084fe600000810f4 */
[----:B------:R-:W2:Y:S04]  /*4ad50*/  LDL.LU R244, [R1] ;  /* 0x0000000001f47983 */ /* 0x000ea80000300800 */
[----:B------:R-:W2:Y:S04]  /*4ad60*/  LDL.LU R245, [R1+0x4] ;  /* 0x0000040001f57983 */ /* 0x000ea80000300800 */
[----:B------:R-:W2:Y:S04]  /*4ad70*/  LDL.LU R246, [R1+0x8] ;  /* 0x0000080001f67983 */ /* 0x000ea80000300800 */
[----:B------:R-:W2:Y:S01]  /*4ad80*/  LDL.LU R247, [R1+0xc] ;  /* 0x00000c0001f77983 */ /* 0x000ea20000300800 */
[----:B------:R-:W-:Y:S01]  /*4ad90*/  HMMA.1688.F32.TF32 R248, R228, R18, R80 ;  /* 0x00000012e4f8723c */ /* 0x000fe20000081050 */
[----:B------:R-:W-:-:S02]  /*4ada0*/  IMAD.MOV.U32 R93, RZ, RZ, R40 ;  /* 0x000000ffff5d7224 */ /* 0x000fc400078e0028 */
[----:B------:R-:W-:Y:S04]  /*4adb0*/  LDS R228, [R3+0x1c600] ;  /* 0x01c6000003e47984 */ /* 0x000fe80000000800 */
[----:B------:R-:W-:Y:S01]  /*4adc0*/  LDS R230, [R3+0x1e600] ;  /* 0x01e6000003e67984 */ /* 0x000fe20000000800 */
[----:B------:R-:W-:Y:S08]  /*4add0*/  HMMA.1688.F32.TF32 R80, R236, R18, R144 ;  /* 0x00000012ec50723c */ /* 0x000ff00000081090 */
[----:B-1----:R-:W-:Y:S01]  /*4ade0*/  HMMA.1688.F32.TF32 R108, R232, R10, R108 ;  /* 0x0000000ae86c723c */ /* 0x002fe2000008106c */
[----:B---3--:R-:W-:Y:S01]  /*4adf0*/  IMAD.MOV.U32 R46, RZ, RZ, R124 ;  /* 0x000000ffff2e7224 */ /* 0x008fe200078e007c */
[----:B----4-:R-:W-:Y:S01]  /*4ae00*/  MOV R47, R125 ;  /* 0x0000007d002f7202 */ /* 0x010fe20000000f00 */
[----:B------:R-:W-:Y:S01]  /*4ae10*/  IMAD.MOV.U32 R240, RZ, RZ, R127 ;  /* 0x000000fffff07224 */ /* 0x000fe200078e007f */
[----:B------:R-:W-:Y:S04]  /*4ae20*/  LDS R229, [R0+0x1c600] ;  /* 0x01c6000000e57984 */ /* 0x000fe80000000800 */
[----:B------:R-:W-:Y:S08]  /*4ae30*/  HMMA.1688.F32.TF32 R236, R88, R14, R120 ;  /* 0x0000000e58ec723c */ /* 0x000ff00000081078 */
[C---:B------:R-:W-:Y:S01]  /*4ae40*/  HMMA.1688.F32.TF32 R112, R232.reuse, R6, R112 ;  /* 0x00000006e870723c */ /* 0x040fe20000081070 */
[----:B------:R-:W-:Y:S01]  /*4ae50*/  IMAD.MOV.U32 R40, RZ, RZ, R126 ;  /* 0x000000ffff287224 */ /* 0x000fe200078e007e */
[----:B------:R-:W1:Y:S04]  /*4ae60*/  LDS R231, [R0+0x1e600] ;  /* 0x01e6000000e77984 */ /* 0x000e680000000800 */
[----:B------:R-:W-:Y:S02]  /*4ae70*/  LDS R88, [R3+0x20300] ;  /* 0x0203000003587984 */ /* 0x000fe40000000800 */
[C---:B------:R-:W-:Y:S02]  /*4ae80*/  HMMA.1688.F32.TF32 R132, R232.reuse, R18, R152 ;  /* 0x00000012e884723c */ /* 0x040fe40000081098 */
[----:B------:R-:W-:Y:S04]  /*4ae90*/  LDS R90, [R3+0x22300] ;  /* 0x02230000035a7984 */ /* 0x000fe80000000800 */
[----:B------:R-:W-:Y:S02]  /*4aea0*/  LDS R89, [R0+0x20300] ;  /* 0x0203000000597984 */ /* 0x000fe40000000800 */
[----:B------:R-:W-:Y:S02]  /*4aeb0*/  HMMA.1688.F32.TF32 R116, R232, R34, R116 ;  /* 0x00000022e874723c */ /* 0x000fe40000081074 */
[----:B------:R-:W-:Y:S04]  /*4aec0*/  STL [R1+0x21c8], R236 ;  /* 0x0021c8ec01007387 */ /* 0x000fe80000100800 */
[----:B------:R-:W-:Y:S02]  /*4aed0*/  STL [R1+0x21c4], R237 ;  /* 0x0021c4ed01007387 */ /* 0x000fe40000100800 */
[-C--:B------:R-:W-:Y:S02]  /*4aee0*/  HMMA.1688.F32.TF32 R204, R36, R30.reuse, R204 ;  /* 0x0000001e24cc723c */ /* 0x080fe400000810cc */
[----:B------:R-:W-:Y:S06]  /*4aef0*/  LDS R91, [R0+0x22300] ;  /* 0x02230000005b7984 */ /* 0x000fec0000000800 */
[C---:B------:R-:W-:Y:S01]  /*4af00*/  HMMA.1688.F32.TF32 R120, R232.reuse, R30, R104 ;  /* 0x0000001ee878723c */ /* 0x040fe20000081068 */
[----:B------:R3:W-:Y:S04]  /*4af10*/  STL [R1+0x21c0], R238 ;  /* 0x0021c0ee01007387 */ /* 0x0007e80000100800 */
[----:B------:R2:W-:Y:S04]  /*4af20*/  STL [R1+0x21bc], R239 ;  /* 0x0021bcef01007387 */ /* 0x0005e80000100800 */
[----:B------:R1:W-:Y:S01]  /*4af30*/  STL [R1+0x21d8], R108 ;  /* 0x0021d86c01007387 */ /* 0x0003e20000100800 */
[----:B------:R-:W-:Y:S03]  /*4af40*/  HMMA.1688.F32.TF32 R124, R232, R26, R224 ;  /* 0x0000001ae87c723c */ /* 0x000fe600000810e0 */
        /* <DEDUP_REMOVED lines=19> */
[----:B------:R-:W3:Y:S01]  /*4b080*/  LDL R227, [R1+0x390] ;  /* 0x0003900001e37983 */ /* 0x000ee20000100800 */
[C---:B-1----:R-:W-:Y:S08]  /*4b090*/  HMMA.1688.F32.TF32 R140, R228.reuse, R10, R160 ;  /* 0x0000000ae48c723c */ /* 0x042ff000000810a0 */
[C---:B------:R-:W-:Y:S08]  /*4b0a0*/  HMMA.1688.F32.TF32 R144, R228.reuse, R6, R164 ;  /* 0x00000006e490723c */ /* 0x040ff000000810a4 */
[----:B------:R-:W-:Y:S08]  /*4b0b0*/  HMMA.1688.F32.TF32 R148, R228, R34, R168 ;  /* 0x00000022e494723c */ /* 0x000ff000000810a8 */
[----:B--2---:R-:W-:Y:S01]  /*4b0c0*/  HMMA.1688.F32.TF32 R128, R232, R22, R244 ;  /* 0x00000016e880723c */ /* 0x004fe200000810f4 */
[----:B---3--:R-:W-:Y:S01]  /*4b0d0*/  IMAD.MOV.U32 R238, RZ, RZ, R13 ;  /* 0x000000ffffee7224 */ /* 0x008fe200078e000d */
[----:B------:R-:W-:-:S06]  /*4b0e0*/  MOV R239, R12 ;  /* 0x0000000c00ef7202 */ /* 0x000fcc0000000f00 */
[----:B------:R-:W-:Y:S01]  /*4b0f0*/  HMMA.1688.F32.TF32 R152, R228, R30, R172 ;  /* 0x0000001ee498723c */ /* 0x000fe200000810ac */
[----:B------:R-:W-:Y:S04]  /*4b100*/  LDS R30, [R3+0x22000] ;  /* 0x02200000031e7984 */ /* 0x000fe80000000800 */
[----:B------:R-:W-:Y:S03]  /*4b110*/  LDS R31, [R0+0x22000] ;  /* 0x02200000001f7984 */ /* 0x000fe60000000800 */
[----:B------:R-:W-:Y:S01]  /*4b120*/  HMMA.1688.F32.TF32 R232, R232, R14, R156 ;  /* 0x0000000ee8e8723c */ /* 0x000fe2000008109c */
[----:B------:R-:W-:Y:S01]  /*4b130*/  MOV R236, R17 ;  /* 0x0000001100ec7202 */ /* 0x000fe20000000f00 */
[----:B------:R-:W-:-:S06]  /*4b140*/  IMAD.MOV.U32 R237, RZ, RZ, R16 ;  /* 0x000000ffffed7224 */ /* 0x000fcc00078e0010 */
[----:B------:R-:W-:Y:S01]  /*4b150*/  HMMA.1688.F32.TF32 R216, R36, R18, R216 ;  /* 0x0000001224d8723c */ /* 0x000fe200000810d8 */
        /* <DEDUP_REMOVED lines=28> */
[----:B-1----:R-:W4:Y:S04]  /*4b320*/  LDL.LU R128, [R1+0x200] ;  /* 0x0002000001807983 */ /* 0x002f280000300800 */
[----:B--2---:R-:W2:Y:S04]  /*4b330*/  LDL.LU R129, [R1+0x204] ;  /* 0x0002040001817983 */ /* 0x004ea80000300800 */
[----:B---3--:R-:W2:Y:S04]  /*4b340*/  LDL.LU R130, [R1+0x208] ;  /* 0x0002080001827983 */ /* 0x008ea80000300800 */
[----:B------:R-:W2:Y:S01]  /*4b350*/  LDL.LU R131, [R1+0x20c] ;  /* 0x00020c0001837983 */ /* 0x000ea20000300800 */
[C---:B------:R-:W-:Y:S01]  /*4b360*/  HMMA.1688.F32.TF32 R160, R228.reuse, R22, R180 ;  /* 0x00000016e4a0723c */ /* 0x040fe200000810b4 */
[----:B------:R-:W-:Y:S01]  /*4b370*/  IMAD.MOV.U32 R112, RZ, RZ, R9 ;  /* 0x000000ffff707224 */ /* 0x000fe200078e0009 */
[----:B------:R-:W-:Y:S01]  /*4b380*/  MOV R114, R5 ;  /* 0x0000000500727202 */ /* 0x000fe20000000f00 */
[----:B------:R-:W-:Y:S01]  /*4b390*/  IMAD.MOV.U32 R113, RZ, RZ, R8 ;  /* 0x000000ffff717224 */ /* 0x000fe200078e0008 */
[----:B------:R-:W3:Y:S04]  /*4b3a0*/  LDL.LU R116, [R1+0x1f0] ;  /* 0x0001f00001747983 */ /* 0x000ee80000300800 */
[C---:B------:R-:W-:Y:S01]  /*4b3b0*/  HMMA.1688.F32.TF32 R156, R228.reuse, R26, R176 ;  /* 0x0000001ae49c723c */ /* 0x040fe200000810b0 */
[----:B------:R-:W-:Y:S01]  /*4b3c0*/  IMAD.MOV.U32 R115, RZ, RZ, R4 ;  /* 0x000000ffff737224 */ /* 0x000fe200078e0004 */
[----:B------:R-:W3:Y:S04]  /*4b3d0*/  LDL.LU R117, [R1+0x1f4] ;  /* 0x0001f40001757983 */ /* 0x000ee80000300800 */
[----:B------:R-:W3:Y:S02]  /*4b3e0*/  LDL.LU R118, [R1+0x1f8] ;  /* 0x0001f80001767983 */ /* 0x000ee40000300800 */
[----:B------:R-:W-:Y:S02]  /*4b3f0*/  HMMA.1688.F32.TF32 R164, R228, R18, R184 ;  /* 0x00000012e4a4723c */ /* 0x000fe400000810b8 */
[----:B------:R-:W-:Y:S04]  /*4b400*/  LDSM.16.M88.4 R16, [R227+0x141100] ;  /* 0x14110000e310783b */ /* 0x000fe80000000200 */
[----:B------:R-:W3:Y:S02]  /*4b410*/  LDL.LU R119, [R1+0x1fc] ;  /* 0x0001fc0001777983 */ /* 0x000ee40000300800 */
[----:B------:R-:W-:Y:S02]  /*4b420*/  HMMA.1688.F32.TF32 R180, R36, R34, R200 ;  /* 0x0000002224b4723c */ /* 0x000fe400000810c8 */
[----:B------:R-:W3:Y:S04]  /*4b430*/  LDL.LU R120, [R1+0x1e0] ;  /* 0x0001e00001787983 */ /* 0x000ee80000300800 */
[----:B------:R-:W3:Y:S02]  /*4b440*/  LDL.LU R121, [R1+0x1e4] ;  /* 0x0001e40001797983 */ /* 0x000ee40000300800 */
[-C--:B------:R-:W-:Y:S02]  /*4b450*/  HMMA.1688.F32.TF32 R228, R228, R14.reuse, R188 ;  /* 0x0000000ee4e4723c */ /* 0x080fe400000810bc */
[----:B------:R-:W3:Y:S04]  /*4b460*/  LDL.LU R122, [R1+0x1e8] ;  /* 0x0001e800017a7983 */ /* 0x000ee80000300800 */
[----:B------:R-:W3:Y:S02]  /*4b470*/  LDL.LU R123, [R1+0x1ec] ;  /* 0x0001ec00017b7983 */ /* 0x000ee40000300800 */
[C---:B------:R-:W-:Y:S02]  /*4b480*/  HMMA.1688.F32.TF32 R200, R36.reuse, R14, R220 ;  /* 0x0000000e24c8723c */ /* 0x040fe400000810dc */
[----:B------:R-:W1:Y:S04]  /*4b490*/  LDSM.16.M88.4 R12, [R227+0x140100] ;  /* 0x14010000e30c783b */ /* 0x000e680000000200 */
[----:B------:R-:W3:Y:S02]  /*4b4a0*/  LDL.LU R124, [R1+0x1d0] ;  /* 0x0001d000017c7983 */ /* 0x000ee40000300800 */
[C---:B------:R-:W-:Y:S02]  /*4b4b0*/  HMMA.1688.F32.TF32 R172, R36.reuse, R10, R192 ;  /* 0x0000000a24ac723c */ /* 0x040fe400000810c0 */
[----:B------:R-:W-:Y:S04]  /*4b4c0*/  LDSM.16.M88.4 R8, [R227+0x144100] ;  /* 0x14410000e308783b */ /* 0x000fe80000000200 */
[----:B------:R-:W-:Y:S02]  /*4b4d0*/  LDSM.16.M88.4 R220, [R227+0x146100] ;  /* 0x14610000e3dc783b */ /* 0x000fe40000000200 */
[C---:B------:R-:W-:Y:S02]  /*4b4e0*/  HMMA.1688.F32.TF32 R176, R36.reuse, R6, R196 ;  /* 0x0000000624b0723c */ /* 0x040fe400000810c4 */
[----:B------:R-:W-:Y:S04]  /*4b4f0*/  LDSM.16.M88.4 R4, [R227+0x145100] ;  /* 0x14510000e304783b */ /* 0x000fe80000000200 */
[----:B------:R-:W-:Y:S02]  /*4b500*/  LDS R244, [R3+0x20100] ;  /* 0x0201000003f47984 */ /* 0x000fe40000000800 */
[C---:B------:R-:W-:Y:S02]  /*4b510*/  HMMA.1688.F32.TF32 R208, R36.reuse, R26, R208 ;  /* 0x0000001a24d0723c */ /* 0x040fe400000810d0 */
[----:B------:R-:W-:Y:S04]  /*4b520*/  LDSM.16.M88.4 R24, [R227+0x142100] ;  /* 0x14210000e318783b */ /* 0x000fe80000000200 */
[----:B------:R-:W-:Y:S02]  /*4b530*/  LDS R246, [R3+0x22100] ;  /* 0x0221000003f67984 */ /* 0x000fe40000000800 */
[----:B------:R-:W-:Y:S02]  /*4b540*/  HMMA.1688.F32.TF32 R212, R36, R22, R212 ;  /* 0x0000001624d4723c */ /* 0x000fe400000810d4 */
[----:B------:R-:W-:Y:S04]  /*4b550*/  LDSM.16.M88.4 R20, [R227+0x143100] ;  /* 0x14310000e314783b */ /* 0x000fe80000000200 */
[----:B------:R-:W-:Y:S02]  /*4b560*/  LDSM.16.M88.4 R224, [R227+0x147100] ;  /* 0x14710000e3e0783b */ /* 0x000fe40000000200 */
[----:B-1----:R-:W-:Y:S02]  /*4b570*/  HMMA.1688.F32.TF32 R36, R28, R12, R112 ;  /* 0x0000000c1c24723c */ /* 0x002fe40000081070 */
[----:B------:R-:W-:Y:S04]  /*4b580*/  LDS R245, [R0+0x20100] ;  /* 0x0201000000f57984 */ /* 0x000fe80000000800 */
[----:B------:R-:W1:Y:S01]  /*4b590*/  LDS R247, [R0+0x22100] ;  /* 0x0221000000f77984 */ /* 0x000e620000000800 */
[----:B------:R-:W-:Y:S01]  /*4b5a0*/  MOV R170, R252 ;  /* 0x000000fc00aa7202 */ /* 0x000fe20000000f00 */
[----:B------:R-:W-:-:S02]  /*4b5b0*/  IMAD.MOV.U32 R171, RZ, RZ, R2 ;  /* 0x000000ffffab7224 */ /* 0x000fc400078e0002 */
[----:B------:R-:W-:Y:S04]  /*4b5c0*/  LDS R104, [R3+0x20200] ;  /* 0x0202000003687984 */ /* 0x000fe80000000800 */
[----:B------:R-:W-:Y:S04]  /*4b5d0*/  LDS R106, [R3+0x22200] ;  /* 0x02220000036a7984 */ /* 0x000fe80000000800 */
[----:B------:R-:W-:Y:S04]  /*4b5e0*/  LDS R105, [R0+0x20200] ;  /* 0x0202000000697984 */ /* 0x000fe80000000800 */
[----:B------:R-:W1:Y:S04]  /*4b5f0*/  LDS R107, [R0+0x22200] ;  /* 0x02220000006b7984 */ /* 0x000e680000000800 */
[----:B------:R-:W-:Y:S04]  /*4b600*/  STL.64 [R1+0xd0], R36 ;  /* 0x0000d02401007387 */ /* 0x000fe80000100a00 */
[----:B------:R1:W-:Y:S04]  /*4b610*/  STL.64 [R1+0xd8], R38 ;  /* 0x0000d82601007387 */ /* 0x0003e80000100a00 */
[----:B------:R-:W3:Y:S04]  /*4b620*/  LDL.LU R125, [R1+0x1d4] ;  /* 0x0001d400017d7983 */ /* 0x000ee80000300800 */
[----:B------:R-:W3:Y:S01]  /*4b630*/  LDL.LU R126, [R1+0x1d8] ;  /* 0x0001d800017e7983 */ /* 0x000ee20000300800 */
[----:B-1----:R-:W-:Y:S03]  /*4b640*/  HMMA.1688.F32.TF32 R36, R28, R16, R236 ;  /* 0x000000101c24723c */ /* 0x002fe600000810ec */
[----:B------:R-:W3:Y:S01]  /*4b650*/  LDL.LU R127, [R1+0x1dc] ;  /* 0x0001dc00017f7983 */ /* 0x000ee20000300800 */
[----:B------:R-:W-:Y:S01]  /*4b660*/  IMAD.MOV.U32 R188, RZ, RZ, R42 ;  /* 0x000000ffffbc7224 */ /* 0x000fe200078e002a */
[----:B------:R-:W-:Y:S01]  /*4b670*/  MOV R189, R43 ;  /* 0x0000002b00bd7202 */ /* 0x000fe20000000f00 */
[----:B------:R-:W-:-:S02]  /*4b680*/  IMAD.MOV.U32 R190, RZ, RZ, R100 ;  /* 0x000000ffffbe7224 */ /* 0x000fc400078e0064 */
[----:B------:R-:W-:Y:S01]  /*4b690*/  IMAD.MOV.U32 R191, RZ, RZ, R92 ;  /* 0x000000ffffbf7224 */ /* 0x000fe200078e005c */
[----:B------:R-:W-:Y:S01]  /*4b6a0*/  MOV R195, R32 ;  /* 0x0000002000c37202 */ /* 0x000fe20000000f00 */
[----:B------:R-:W-:Y:S01]  /*4b6b0*/  IMAD.MOV.U32 R194, RZ, RZ, R33 ;  /* 0x000000ffffc27224 */ /* 0x000fe200078e0021 */
[C---:B------:R-:W-:Y:S08]  /*4b6c0*/  HMMA.1688.F32.TF32 R56, R88.reuse, R12, R56 ;  /* 0x0000000c5838723c */ /* 0x040ff00000081038 */
[----:B------:R-:W-:Y:S01]  /*4b6d0*/  HMMA.1688.F32.TF32 R60, R88, R16, R60 ;  /* 0x00000010583c723c */ /* 0x000fe2000008103c */
[----:B------:R-:W-:Y:S01]  /*4b6e0*/  MOV R192, R137 ;  /* 0x0000008900c07202 */ /* 0x000fe20000000f00 */
[----:B------:R-:W-:Y:S01]  /*4b6f0*/  IMAD.MOV.U32 R193, RZ, RZ, R136 ;  /* 0x000000ffffc17224 */ /* 0x000fe200078e0088 */
[----:B------:R-:W-:Y:S02]  /*4b700*/  LDS R137, [R0+0x20500] ;  /* 0x0205000000897984 */ /* 0x000fe40000000800 */
[----:B------:R-:W-:Y:S01]  /*4b710*/  IMAD.MOV.U32 R237, RZ, RZ, R36 ;  /* 0x000000ffffed7224 */ /* 0x000fe200078e0024 */
[----:B------:R-:W-:Y:S01]  /*4b720*/  MOV R238, R37 ;  /* 0x0000002500ee7202 */ /* 0x000fe20000000f00 */
[----:B------:R-:W-:Y:S01]  /*4b730*/  IMAD.MOV.U32 R239, RZ, RZ, R38 ;  /* 0x000000ffffef7224 */ /* 0x000fe200078e0026 */
[----:B------:R-:W-:Y:S01]  /*4b740*/  HMMA.1688.F32.TF32 R248, R244, R220, R248 ;  /* 0x000000dcf4f8723c */ /* 0x000fe200000810f8 */
[----:B------:R-:W-:Y:S01]  /*4b750*/  IMAD.MOV.U32 R115, RZ, RZ, R39 ;  /* 0x000000ffff737224 */ /* 0x000fe200078e0027 */
[----:B------:R-:W-:Y:S04]  /*4b760*/  LDS R136, [R3+0x20500] ;  /* 0x0205000003887984 */ /* 0x000fe80000000800 */
[----:B------:R-:W-:Y:S02]  /*4b770*/  LDS R196, [R3+0x20700] ;  /* 0x0207000003c47984 */ /* 0x000fe40000000800 */
[C---:B------:R-:W-:Y:S02]  /*4b780*/  HMMA.1688.F32.TF32 R72, R88.reuse, R8, R72 ;  /* 0x000000085848723c */ /* 0x040fe40000081048 */
[----:B------:R-:W-:Y:S04]  /*4b790*/  LDS R198, [R3+0x22700] ;  /* 0x0227000003c67984 */ /* 0x000fe80000000800 */
[----:B------:R-:W-:Y:S02]  /*4b7a0*/  LDS R197, [R0+0x20700] ;  /* 0x0207000000c57984 */ /* 0x000fe40000000800 */
[----:B------:R-:W-:Y:S02]  /*4b7b0*/  HMMA.1688.F32.TF32 R80, R88, R220, R80 ;  /* 0x000000dc5850723c */ /* 0x000fe40000081050 */
[----:B------:R-:W-:Y:S06]  /*4b7c0*/  LDS R199, [R0+0x22700] ;  /* 0x0227000000c77984 */ /* 0x000fec0000000800 */
[C---:B----4-:R-:W-:Y:S11]  /*4b7d0*/  HMMA.1688.F32.TF32 R36, R28.reuse, R24, R108 ;  /* 0x000000181c24723c */ /* 0x050ff6000008106c */
[----:B------:R-:W-:Y:S11]  /*4b7e0*/  @!UPT UIADD3 URZ, URZ, URZ, URZ ;  /* 0x0000003f3f3ff290 */ /* 0x000ff6000fffe03f */
[----:B------:R-:W-:Y:S02]  /*4b7f0*/  @!UPT UIADD3 URZ, URZ, URZ, URZ ;  /* 0x0000003f3f3ff290 */ /* 0x000fe4000fffe03f */
[----:B------:R-:W-:Y:S01]  /*4b800*/  MOV R109, R36 ;  /* 0x00000024006d7202 */ /* 0x000fe20000000f00 */
[----:B------:R-:W-:Y:S01]  /*4b810*/  IMAD.MOV.U32 R110, RZ, RZ, R37 ;  /* 0x000000ffff6e7224 */ /* 0x000fe200078e0025 */
[----:B------:R-:W-:Y:S01]  /*4b820*/  MOV R236, R39 ;  /* 0x0000002700ec7202 */ /* 0x000fe20000000f00 */
[----:B------:R-:W-:Y:S02]  /*4b830*/  IMAD.MOV.U32 R111, RZ, RZ, R38 ;  /* 0x000000ffff6f7224 */ /* 0x000fe400078e0026 */
[----:B--2---:R-:W-:Y:S01]  /*4b840*/  HMMA.1688.F32.TF32 R36, R28, R20, R128 ;  /* 0x000000141c24723c */ /* 0x004fe20000081080 */
        /* <DEDUP_REMOVED lines=30> */
[----:B------:R-:W-:Y:S01]  /*4ba30*/  IMAD.MOV.U32 R112, RZ, RZ, R36 ;  /* 0x000000ffff707224 */ /* 0x000fe200078e0024 */
[----:B------:R-:W-:Y:S01]  /*4ba40*/  MOV R114, R38 ;  /* 0x0000002600727202 */ /* 0x000fe20000000f00 */
[----:B------:R-:W-:-:S02]  /*4ba50*/  IMAD.MOV.U32 R113, RZ, RZ, R37 ;  /* 0x000000ffff717224 */ /* 0x000fc400078e0025 */
[----:B------:R-:W-:Y:S02]  /*4ba60*/  IMAD.MOV.U32 R108, RZ, RZ, R39 ;  /* 0x000000ffff6c7224 */ /* 0x000fe400078e0027 */
[C---:B---3--:R-:W-:Y:S11]  /*4ba70*/  HMMA.1688.F32.TF32 R36, R28.reuse, R8, R116 ;  /* 0x000000081c24723c */ /* 0x048ff60000081074 */
        /* <DEDUP_REMOVED lines=9> */
[----:B------:R-:W-:Y:S01]  /*4bb10*/  MOV R120, R36 ;  /* 0x0000002400787202 */ /* 0x000fe20000000f00 */
[----:B------:R-:W-:Y:S01]  /*4bb20*/  IMAD.MOV.U32 R121, RZ, RZ, R37 ;  /* 0x000000ffff797224 */ /* 0x000fe200078e0025 */
[----:B------:R-:W-:Y:S01]  /*4bb30*/  MOV R123, R39 ;  /* 0x00000027007b7202 */ /* 0x000fe20000000f00 */
[----:B------:R-:W-:Y:S02]  /*4bb40*/  IMAD.MOV.U32 R122, RZ, RZ, R38 ;  /* 0x000000ffff7a7224 */ /* 0x000fe400078e0026 */
[C---:B------:R-:W-:Y:S08]  /*4bb50*/  HMMA.1688.F32.TF32 R36, R28.reuse, R220, R124 ;  /* 0x000000dc1c24723c */ /* 0x040ff0000008107c */
[----:B--2---:R-:W-:Y:S11]  /*4bb60*/  HMMA.1688.F32.TF32 R28, R28, R224, R128 ;  /* 0x000000e01c1c723c */ /* 0x004ff60000081080 */
[----:B------:R-:W-:Y:S11]  /*4bb70*/  @!UPT UIADD3 URZ, URZ, URZ, URZ ;  /* 0x0000003f3f3ff290 */ /* 0x000ff6000fffe03f */
[----:B------:R-:W-:Y:S02]  /*4bb80*/  @!UPT UIADD3 URZ, URZ, URZ, URZ ;  /* 0x0000003f3f3ff290 */ /* 0x000fe4000fffe03f */
[----:B------:R-:W-:Y:S01]  /*4bb90*/  IMAD.MOV.U32 R128, RZ, RZ, R28 ;  /* 0x000000ffff807224 */ /* 0x000fe200078e001c */
[----:B------:R-:W-:Y:S01]  /*4bba0*/  MOV R129, R29 ;  /* 0x0000001d00817202 */ /* 0x000fe20000000f00 */
[----:B------:R-:W-:Y:S02]  /*4bbb0*/  IMAD.MOV.U32 R130, RZ, RZ, R30 ;  /* 0x000000ffff827224 */ /* 0x000fe400078e001e */
        /* <DEDUP_REMOVED lines=37> */
[----:B------:R-:W-:Y:S01]  /*4be10*/  HMMA.1688.F32.TF32 R244, R244, R224, R168 ;  /* 0x000000e0f4f4723c */ /* 0x000fe200000810a8 */
[----:B------:R-:W-:Y:S01]  /*4be20*/  IMAD.MOV.U32 R184, RZ, RZ, R102 ;  /* 0x000000ffffb87224 */ /* 0x000fe200078e0066 */
[----:B------:R-:W-:Y:S01]  /*4be30*/  MOV R186, R97 ;  /* 0x0000006100ba7202 */ /* 0x000fe20000000f00 */
[----:B------:R-:W-:Y:S01]  /*4be40*/  IMAD.MOV.U32 R185, RZ, RZ, R96 ;  /* 0x000000ffffb97224 */ /* 0x000fe200078e0060 */
[----:B------:R-:W-:Y:S01]  /*4be50*/  MOV R126, R38 ;  /* 0x00000026007e7202 */ /* 0x000fe20000000f00 */
[----:B------:R-:W-:Y:S01]  /*4be60*/  IMAD.MOV.U32 R187, RZ, RZ, R98 ;  /* 0x000000ffffbb7224 */ /* 0x000fe200078e0062 */
[----:B------:R-:W-:Y:S01]  /*4be70*/  LDS R168, [R3+0x20600] ;  /* 0x0206000003a87984 */ /* 0x000fe20000000800 */
[----:B------:R-:W-:Y:S01]  /*4be80*/  IMAD.MOV.U32 R124, RZ, RZ, R36 ;  /* 0x000000ffff7c7224 */ /* 0x000fe200078e0024 */
[----:B------:R-:W-:Y:S01]  /*4be90*/  HMMA.1688.F32.TF32 R48, R104, R220, R48 ;  /* 0x000000dc6830723c */ /* 0x000fe20000081030 */
[----:B------:R-:W-:Y:S01]  /*4bea0*/  IMAD.MOV.U32 R125, RZ, RZ, R37 ;  /* 0x000000ffff7d7224 */ /* 0x000fe200078e0025 */
[----:B------:R-:W-:Y:S01]  /*4beb0*/  LDS R170, [R3+0x22600] ;  /* 0x0226000003aa7984 */ /* 0x000fe20000000800 */
[----:B------:R-:W-:-:S03]  /*4bec0*/  IMAD.MOV.U32 R127, RZ, RZ, R39 ;  /* 0x000000ffff7f7224 */ /* 0x000fc600078e0027 */
[----:B------:R-:W-:Y:S04]  /*4bed0*/  LDS R169, [R0+0x20600] ;  /* 0x0206000000a97984 */ /* 0x000fe80000000800 */
[----:B------:R-:W-:Y:S04]  /*4bee0*/  STL.64 [R1], R28 ;  /* 0x0000001c01007387 */ /* 0x000fe80000100a00 */
[----:B------:R1:W-:Y:S04]  /*4bef0*/  STL.64 [R1+0x20f0], R250 ;  /* 0x0020f0fa01007387 */ /* 0x0003e80000100a00 */
[----:B------:R2:W-:Y:S01]  /*4bf00*/  STL.64 [R1+0x20e8], R248 ;  /* 0x0020e8f801007387 */ /* 0x0005e20000100a00 */
[----:B------:R-:W-:-:S02]  /*4bf10*/  IMAD.MOV.U32 R252, RZ, RZ, R30 ;  /* 0x000000fffffc7224 */ /* 0x000fc400078e001e */
[----:B------:R-:W-:Y:S01]  /*4bf20*/  IMAD.MOV.U32 R2, RZ, RZ, R31 ;  /* 0x000000ffff027224 */ /* 0x000fe200078e001f */
[----:B------:R-:W-:Y:S01]  /*4bf30*/  HMMA.1688.F32.TF32 R52, R104, R224, R52 ;  /* 0x000000e06834723c */ /* 0x000fe20000081034 */
[----:B------:R-:W-:Y:S01]  /*4bf40*/  LDS R171, [R0+0x22600] ;  /* 0x0226000000ab7984 */ /* 0x000fe20000000800 */
[----:B-1----:R-:W-:Y:S01]  /*4bf50*/  IMAD.MOV.U32 R250, RZ, RZ, R40 ;  /* 0x000000fffffa7224 */ /* 0x002fe200078e0028 */
[----:B------:R-:W-:Y:S02]  /*4bf60*/  MOV R251, R240 ;  /* 0x000000f000fb7202 */ /* 0x000fe40000000f00 */
[----:B--2---:R-:W-:Y:S01]  /*4bf70*/  MOV R248, R46 ;  /* 0x0000002e00f87202 */ /* 0x004fe20000000f00 */
[----:B------:R-:W-:Y:S01]  /*4bf80*/  IMAD.MOV.U32 R249, RZ, RZ, R47 ;  /* 0x000000fffff97224 */ /* 0x000fe200078e002f */
[----:B------:R-:W2:Y:S04]  /*4bf90*/  LDL.LU R46, [R1+0x22cc] ;  /* 0x0022cc00012e7983 */ /* 0x000ea80000300800 */
[----:B------:R-:W2:Y:S04]  /*4bfa0*/  LDL.LU R47, [R1+0x22c8] ;  /* 0x0022c800012f7983 */ /* 0x000ea80000300800 */
[----:B------:R-:W3:Y:S04]  /*4bfb0*/  LDL.LU R40, [R1+0x22c4] ;  /* 0x0022c40001287983 */ /* 0x000ee80000300800 */
[----:B------:R-:W4:Y:S04]  /*4bfc0*/  LDL.LU R240, [R1+0x22c0] ;  /* 0x0022c00001f07983 */ /* 0x000f280000300800 */
[----:B------:R1:W-:Y:S04]  /*4bfd0*/  STL.64 [R1+0x2100], R246 ;  /* 0x002100f601007387 */ /* 0x0003e80000100a00 */
[----:B------:R1:W-:Y:S02]  /*4bfe0*/  STL.64 [R1+0x20f8], R244 ;  /* 0x0020f8f401007387 */ /* 0x0003e40000100a00 */
[----:B-1----:R-:W-:Y:S01]  /*4bff0*/  MOV R246, R243 ;  /* 0x000000f300f67202 */ /* 0x002fe20000000f00 */
[----:B------:R-:W-:-:S02]  /*4c000*/  IMAD.MOV.U32 R244, RZ, RZ, R241 ;  /* 0x000000fffff47224 */ /* 0x000fc400078e00f1 */
[----:B------:R-:W4:Y:S01]  /*4c010*/  LDL.LU R241, [R1+0x22bc] ;  /* 0x0022bc0001f17983 */ /* 0x000f220000300800 */
[----:B------:R-:W-:-:S03]  /*4c020*/  IMAD.MOV.U32 R245, RZ, RZ, R242 ;  /* 0x000000fffff57224 */ /* 0x000fc600078e00f2 */
[----:B------:R-:W4:Y:S04]  /*4c030*/  LDL.LU R242, [R1+0x22b8] ;  /* 0x0022b80001f27983 */ /* 0x000f280000300800 */
[----:B------:R-:W4:Y:S01]  /*4c040*/  LDL.LU R243, [R1+0x22b4] ;  /* 0x0022b40001f37983 */ /* 0x000f220000300800 */
[----:B------:R-:W-:-:S03]  /*4c050*/  IMAD.MOV.U32 R247, RZ, RZ, R41 ;  /* 0x000000fffff77224 */ /* 0x000fc600078e0029 */
[----:B------:R-:W3:Y:S04]  /*4c060*/  LDL.LU R41, [R1+0x22b0] ;  /* 0x0022b00001297983 */ /* 0x000ee80000300800 */
[----:B------:R-:W3:Y:S04]  /*4c070*/  LDL.LU R42, [R1+0x22ac] ;  /* 0x0022ac00012a7983 */ /* 0x000ee80000300800 */
[----:B------:R-:W3:Y:S04]  /*4c080*/  LDL.LU R43, [R1+0x22a8] ;  /* 0x0022a800012b7983 */ /* 0x000ee80000300800 */
[----:B------:R-:W2:Y:S04]  /*4c090*/  LDL.LU R100, [R1+0x22a4] ;  /* 0x0022a40001647983 */ /* 0x000ea80000300800 */
[----:B------:R-:W2:Y:S01]  /*4c0a0*/  LDL.LU R92, [R1+0x22a0] ;  /* 0x0022a000015c7983 */ /* 0x000ea20000300800 */
[----:B----4-:R-:W-:Y:S11]  /*4c0b0*/  HMMA.1688.F32.TF32 R240, R104, R12, R240 ;  /* 0x0000000c68f0723c */ /* 0x010ff600000810f0 */
[----:B------:R-:W-:Y:S11]  /*4c0c0*/  @!UPT UIADD3 URZ, URZ, URZ, URZ ;  /* 0x0000003f3f3ff290 */ /* 0x000ff6000fffe03f */
[----:B------:R-:W-:Y:S01]  /*4c0d0*/  @!UPT UIADD3 URZ, URZ, URZ, URZ ;  /* 0x0000003f3f3ff290 */ /* 0x000fe2000fffe03f */
[----:B------:R1:W-:Y:S04]  /*4c0e0*/  STL.64 [R1+0x2110], R242 ;  /* 0x002110f201007387 */ /* 0x0003e80000100a00 */
[----:B------:R4:W-:Y:S01]  /*4c0f0*/  STL.64 [R1+0x2108], R240 ;  /* 0x002108f001007387 */ /* 0x0009e20000100a00 */
[----:B-1----:R-:W-:Y:S01]  /*4c100*/  IMAD.MOV.U32 R242, RZ, RZ, R95 ;  /* 0x000000fffff27224 */ /* 0x002fe200078e005f */
[----:B----4-:R-:W-:Y:S01]  /*4c110*/  MOV R240, R93 ;  /* 0x0000005d00f07202 */ /* 0x010fe20000000f00 */
[----:B------:R-:W-:Y:S01]  /*4c120*/  IMAD.MOV.U32 R241, RZ, RZ, R94 ;  /* 0x000000fffff17224 */ /* 0x000fe200078e005e */
[----:B------:R-:W2:Y:S04]  /*4c130*/  LDL.LU R93, [R1+0x229c] ;  /* 0x00229c00015d7983 */ /* 0x000ea80000300800 */
[----:B------:R-:W2:Y:S04]  /*4c140*/  LDL.LU R94, [R1+0x2298] ;  /* 0x00229800015e7983 */ /* 0x000ea80000300800 */
[----:B------:R-:W2:Y:S01]  /*4c150*/  LDL.LU R95, [R1+0x2294] ;  /* 0x00229400015f7983 */ /* 0x000ea20000300800 */
[----:B------:R-:W-:-:S03]  /*4c160*/  MOV R243, R101 ;  /* 0x0000006500f37202 */ /* 0x000fc60000000f00 */
[----:B------:R-:W4:Y:S04]  /*4c170*/  LDL.LU R101, [R1+0x2290] ;  /* 0x0022900001657983 */ /* 0x000f280000300800 */
[----:B------:R-:W4:Y:S04]  /*4c180*/  LDL.LU R102, [R1+0x228c] ;  /* 0x00228c0001667983 */ /* 0x000f280000300800 */
[----:B------:R-:W3:Y:S04]  /*4c190*/  LDL.LU R96, [R1+0x2288] ;  /* 0x0022880001607983 */ /* 0x000ee80000300800 */
[----:B------:R-:W4:Y:S04]  /*4c1a0*/  LDL.LU R97, [R1+0x2284] ;  /* 0x0022840001617983 */ /* 0x000f280000300800 */
[----:B------:R-:W4:Y:S01]  /*4c1b0*/  LDL.LU R98, [R1+0x2280] ;  /* 0x0022800001627983 */ /* 0x000f220000300800 */
[C---:B--2---:R-:W-:Y:S07]  /*4c1c0*/  HMMA.1688.F32.TF32 R28, R104.reuse, R16, R92 ;  /* 0x00000010681c723c */ /* 0x044fee000008105c */
[----:B------:R-:W-:Y:S01]  /*4c1d0*/  IMAD.MOV.U32 R92, RZ, RZ, R99 ;  /* 0x000000ffff5c7224 */ /* 0x000fe200078e0063 */
[----:B------:R-:W-:Y:S01]  /*4c1e0*/  MOV R93, R103 ;  /* 0x00000067005d7202 */ /* 0x000fe20000000f00 */
[----:B------:R-:W4:Y:S04]  /*4c1f0*/  LDL.LU R99, [R1+0x227c] ;  /* 0x00227c0001637983 */ /* 0x000f280000300800 */
[----:B------:R-:W2:Y:S01]  /*4c200*/  LDL.LU R103, [R1+0x2278] ;  /* 0x0022780001677983 */ /* 0x000ea20000300800 */
[C---:B---3--:R-:W-:Y:S08]  /*4c210*/  HMMA.1688.F32.TF32 R40, R104.reuse, R8, R40 ;  /* 0x000000086828723c */ /* 0x048ff00000081028 */
[----:B------:R-:W-:Y:S01]  /*4c220*/  HMMA.1688.F32.TF32 R44, R104, R4, R44 ;  /* 0x00000004682c723c */ /* 0x000fe2000008102c */
[----:B------:R-:W-:Y:S07]  /*4c230*/  STL.64 [R1+0x2120], R30 ;  /* 0x0021201e01007387 */ /* 0x000fee0000100a00 */
[----:B------:R-:W-:Y:S01]  /*4c240*/  HMMA.1688.F32.TF32 R64, R88, R24, R64 ;  /* 0x000000185840723c */ /* 0x000fe20000081040 */
[----:B------:R1:W-:Y:S01]  /*4c250*/  STL.64 [R1+0x2118], R28 ;  /* 0x0021181c01007387 */ /* 0x0003e20000100a00 */
[----:B------:R-:W-:-:S02]  /*4c260*/  IMAD.MOV.U32 R94, RZ, RZ, R139 ;  /* 0x000000ffff5e7224 */ /* 0x000fc400078e008b */
[----:B------:R-:W-:-:S04]  /*4c270*/  IMAD.MOV.U32 R95, RZ, RZ, R138 ;  /* 0x000000ffff5f7224 */ /* 0x000fc800078e008a */
[C---:B------:R-:W-:Y:S08]  /*4c280*/  HMMA.1688.F32.TF32 R68, R88.reuse, R20, R68 ;  /* 0x000000145844723c */ /* 0x040ff00000081044 */
[----:B------:R-:W-:Y:S01]  /*4c290*/  HMMA.1688.F32.TF32 R76, R88, R4, R76 ;  /* 0x00000004584c723c */ /* 0x000fe2000008104c */
[----:B-1----:R-:W-:-:S07]  /*4c2a0*/  IMAD.MOV.U32 R28, RZ, RZ, R232 ;  /* 0x000000ffff1c7224 */ /* 0x002fce00078e00e8 */
[----:B------:R-:W-:Y:S01]  /*4c2b0*/  HMMA.1688.F32.TF32 R84, R88, R224, R84 ;  /* 0x000000e05854723c */ /* 0x000fe20000081054 */
[----:B------:R-:W-:Y:S01]  /*4c2c0*/  IMAD.MOV.U32 R29, RZ, RZ, R233 ;  /* 0x000000ffff1d7224 */ /* 0x000fe200078e00e9 */
[----:B------:R-:W-:Y:S01]  /*4c2d0*/  MOV R30, R234 ;  /* 0x000000ea001e7202 */ /* 0x000fe20000000f00 */
[----:B------:R-:W-:Y:S01]  /*4c2e0*/  IMAD.MOV.U32 R31, RZ, RZ, R235 ;  /* 0x000000ffff1f7224 */ /* 0x000fe200078e00eb */
[----:B------:R-:W-:Y:S04]  /*4c2f0*/  LDS R138, [R3+0x22500] ;  /* 0x02250000038a7984 */ /* 0x000fe80000000800 */
[----:B------:R-:W-:Y:S01]  /*4c300*/  LDS R139, [R0+0x22500] ;  /* 0x02250000008b7984 */ /* 0x000fe20000000800 */
[C---:B----4-:R-:W-:Y:S08]  /*4c310*/  HMMA.1688.F32.TF32 R32, R104.reuse, R24, R96 ;  /* 0x000000186820723c */ /* 0x050ff00000081060 */
[----:B--2---:R-:W-:Y:S01]  /*4c320*/  HMMA.1688.F32.TF32 R36, R104, R20, R100 ;  /* 0x000000146824723c */ /* 0x004fe20000081064 */
[----:B------:R-:W-:Y:S04]  /*4c330*/  LDS R104, [R3+0x20400] ;  /* 0x0204000003687984 */ /* 0x000fe80000000800 */
[----:B------:R-:W-:Y:S04]  /*4c340*/  LDS R106, [R3+0x22400] ;  /* 0x02240000036a7984 */ /* 0x000fe80000000800 */
[----:B------:R-:W-:Y:S04]  /*4c350*/  LDS R105, [R0+0x20400] ;  /* 0x0204000000697984 */ /* 0x000fe80000000800 */
[----:B------:R-:W1:Y:S04]  /*4c360*/  LDS R107, [R0+0x22400] ;  /* 0x02240000006b7984 */ /* 0x000e680000000800 */
[----:B------:R-:W-:Y:S04]  /*4c370*/  STL.64 [R1+0x2130], R34 ;  /* 0x0021302201007387 */ /* 0x000fe80000100a00 */
[----:B------:R2:W-:Y:S04]  /*4c380*/  STL.64 [R1+0x2128], R32 ;  /* 0x0021282001007387 */ /* 0x0005e80000100a00 */
        /* <DEDUP_REMOVED lines=10> */
[----:B------:R-:W-:Y:S01]  /*4c430*/  STL.64 [R1+0x2190], R58 ;  /* 0x0021903a01007387 */ /* 0x000fe20000100a00 */
[----:B-1----:R-:W-:Y:S03]  /*4c440*/  HMMA.1688.F32.TF32 R100, R104, R220, R248 ;  /* 0x000000dc6864723c */ /* 0x002fe600000810f8 */
[----:B------:R1:W-:Y:S04]  /*4c450*/  STL.64 [R1+0x2188], R56 ;  /* 0x0021883801007387 */ /* 0x0003e80000100a00 */
[----:B------:R-:W-:Y:S01]  /*4c460*/  STL.64 [R1+0x21a0], R62 ;  /* 0x0021a03e01007387 */ /* 0x000fe20000100a00 */
[----:B------:R-:W-:-:S03]  /*4c470*/  IMAD.MOV.U32 R248, RZ, RZ, R148 ;  /* 0x000000fffff87224 */ /* 0x000fc600078e0094 */
[----:B------:R1:W-:Y:S01]  /*4c480*/  STL.64 [R1+0x2198], R60 ;  /* 0x0021983c01007387 */ /* 0x0003e20000100a00 */
[----:B------:R-:W-:-:S03]  /*4c490*/  IMAD.MOV.U32 R249, RZ, RZ, R149 ;  /* 0x000000fffff97224 */ /* 0x000fc600078e0095 */
[----:B------:R-:W-:Y:S01]  /*4c4a0*/  STL.64 [R1+0x21b0], R66 ;  /* 0x0021b04201007387 */ /* 0x000fe20000100a00 */
[----:B------:R-:W-:-:S03]  /*4c4b0*/  MOV R250, R150 ;  /* 0x0000009600fa7202 */ /* 0x000fc60000000f00 */
[----:B------:R1:W-:Y:S01]  /*4c4c0*/  STL.64 [R1+0x21a8], R64 ;  /* 0x0021a84001007387 */ /* 0x0003e20000100a00 */
[----:B------:R-:W-:Y:S01]  /*4c4d0*/  HMMA.1688.F32.TF32 R96, R104, R4, R244 ;  /* 0x000000046860723c */ /* 0x000fe200000810f4 */
[----:B------:R-:W-:Y:S02]  /*4c4e0*/  IMAD.MOV.U32 R251, RZ, RZ, R151 ;  /* 0x000000fffffb7224 */ /* 0x000fe400078e0097 */
[----:B------:R-:W4:Y:S04]  /*4c4f0*/  LDL.LU R148, [R1+0x2274] ;  /* 0x0022740001947983 */ /* 0x000f280000300800 */
[----:B------:R-:W4:Y:S01]  /*4c500*/  LDL.LU R149, [R1+0x2270] ;  /* 0x0022700001957983 */ /* 0x000f220000300800 */
[----:B------:R-:W-:Y:S01]  /*4c510*/  IMAD.MOV.U32 R244, RZ, RZ, R144 ;  /* 0x000000fffff47224 */ /* 0x000fe200078e0090 */
[----:B------:R-:W-:-:S02]  /*4c520*/  MOV R245, R145 ;  /* 0x0000009100f57202 */ /* 0x000fc40000000f00 */
[----:B------:R-:W4:Y:S01]  /*4c530*/  LDL.LU R150, [R1+0x226c] ;  /* 0x00226c0001967983 */ /* 0x000f220000300800 */
[----:B------:R-:W-:Y:S01]  /*4c540*/  HMMA.1688.F32.TF32 R88, R104, R16, R92 ;  /* 0x000000106858723c */ /* 0x000fe2000008105c */
[----:B------:R-:W-:Y:S02]  /*4c550*/  IMAD.MOV.U32 R246, RZ, RZ, R146 ;  /* 0x000000fffff67224 */ /* 0x000fe400078e0092 */
[----:B------:R-:W4:Y:S01]  /*4c560*/  LDL.LU R151, [R1+0x2268] ;  /* 0x0022680001977983 */ /* 0x000f220000300800 */
[----:B------:R-:W-:-:S03]  /*4c570*/  IMAD.MOV.U32 R247, RZ, RZ, R147 ;  /* 0x000000fffff77224 */ /* 0x000fc600078e0093 */
[----:B------:R-:W4:Y:S01]  /*4c580*/  LDL.LU R144, [R1+0x2264] ;  /* 0x0022640001907983 */ /* 0x000f220000300800 */
[----:B------:R-:W-:Y:S03]  /*4c590*/  HMMA.1688.F32.TF32 R92, R104, R20, R240 ;  /* 0x00000014685c723c */ /* 0x000fe600000810f0 */
[----:B------:R-:W4:Y:S04]  /*4c5a0*/  LDL.LU R145, [R1+0x2260] ;  /* 0x0022600001917983 */ /* 0x000f280000300800 */
[----:B------:R-:W4:Y:S01]  /*4c5b0*/  LDL.LU R146, [R1+0x225c] ;  /* 0x00225c0001927983 */ /* 0x000f220000300800 */
[----:B------:R-:W-:Y:S01]  /*4c5c0*/  MOV R240, R140 ;  /* 0x0000008c00f07202 */ /* 0x000fe20000000f00 */
[----:B------:R-:W-:-:S02]  /*4c5d0*/  IMAD.MOV.U32 R241, RZ, RZ, R141 ;  /* 0x000000fffff17224 */ /* 0x000fc400078e008d */
[----:B------:R-:W4:Y:S01]  /*4c5e0*/  LDL.LU R147, [R1+0x2258] ;  /* 0x0022580001937983 */ /* 0x000f220000300800 */
[----:B------:R-:W-:Y:S01]  /*4c5f0*/  IMAD.MOV.U32 R242, RZ, RZ, R142 ;  /* 0x000000fffff27224 */ /* 0x000fe200078e008e */
[----:B------:R-:W-:Y:S02]  /*4c600*/  MOV R243, R143 ;  /* 0x0000008f00f37202 */ /* 0x000fe40000000f00 */
[----:B------:R-:W4:Y:S04]  /*4c610*/  LDL.LU R140, [R1+0x2254] ;  /* 0x00225400018c7983 */ /* 0x000f280000300800 */
[----:B------:R-:W4:Y:S04]  /*4c620*/  LDL.LU R141, [R1+0x2250] ;  /* 0x00225000018d7983 */ /* 0x000f280000300800 */
[----:B------:R-:W4:Y:S04]  /*4c630*/  LDL.LU R142, [R1+0x224c] ;  /* 0x00224c00018e7983 */ /* 0x000f280000300800 */
[----:B------:R-:W4:Y:S01]  /*4c640*/  LDL.LU R143, [R1+0x2248] ;  /* 0x00224800018f7983 */ /* 0x000f220000300800 */
[----:B--2---:R-:W-:-:S03]  /*4c650*/  IMAD.MOV.U32 R32, RZ, RZ, R132 ;  /* 0x000000ffff207224 */ /* 0x004fc600078e0084 */
[----:B------:R-:W2:Y:S01]  /*4c660*/  LDL.LU R232, [R1+0x2244] ;  /* 0x0022440001e87983 */ /* 0x000ea20000300800 */
[----:B------:R-:W-:-:S03]  /*4c670*/  MOV R33, R133 ;  /* 0x0000008500217202 */ /* 0x000fc60000000f00 */
[----:B------:R-:W2:Y:S01]  /*4c680*/  LDL.LU R233, [R1+0x2240] ;  /* 0x0022400001e97983 */ /* 0x000ea20000300800 */
[----:B------:R-:W-:-:S03]  /*4c690*/  IMAD.MOV.U32 R34, RZ, RZ, R134 ;  /* 0x000000ffff227224 */ /* 0x000fc600078e0086 */
[----:B------:R-:W2:Y:S01]  /*4c6a0*/  LDL.LU R234, [R1+0x223c] ;  /* 0x00223c0001ea7983 */ /* 0x000ea20000300800 */
[----:B------:R-:W-:-:S03]  /*4c6b0*/  IMAD.MOV.U32 R35, RZ, RZ, R135 ;  /* 0x000000ffff237224 */ /* 0x000fc600078e0087 */
[----:B------:R-:W2:Y:S01]  /*4c6c0*/  LDL.LU R235, [R1+0x2238] ;  /* 0x0022380001eb7983 */ /* 0x000ea20000300800 */
[----:B---3--:R-:W-:-:S03]  /*4c6d0*/  MOV R36, R128 ;  /* 0x0000008000247202 */ /* 0x008fc60000000f00 */
[----:B------:R-:W3:Y:S01]  /*4c6e0*/  LDL.LU R132, [R1+0x2234] ;  /* 0x0022340001847983 */ /* 0x000ee20000300800 */
[----:B------:R-:W-:-:S03]  /*4c6f0*/  IMAD.MOV.U32 R37, RZ, RZ, R129 ;  /* 0x000000ffff257224 */ /* 0x000fc600078e0081 */
[----:B------:R-:W3:Y:S01]  /*4c700*/  LDL.LU R133, [R1+0x2230] ;  /* 0x0022300001857983 */ /* 0x000ee20000300800 */
[----:B------:R-:W-:-:S03]  /*4c710*/  IMAD.MOV.U32 R38, RZ, RZ, R130 ;  /* 0x000000ffff267224 */ /* 0x000fc600078e0082 */
[----:B------:R-:W3:Y:S01]  /*4c720*/  LDL.LU R134, [R1+0x222c] ;  /* 0x00222c0001867983 */ /* 0x000ee20000300800 */
[----:B------:R-:W-:-:S03]  /*4c730*/  MOV R39, R131 ;  /* 0x0000008300277202 */ /* 0x000fc60000000f00 */
[----:B------:R-:W3:Y:S01]  /*4c740*/  LDL.LU R135, [R1+0x2228] ;  /* 0x0022280001877983 */ /* 0x000ee20000300800 */
[----:B------:R-:W-:-:S03]  /*4c750*/  IMAD.MOV.U32 R40, RZ, RZ, R124 ;  /* 0x000000ffff287224 */ /* 0x000fc600078e007c */
[----:B------:R-:W2:Y:S01]  /*4c760*/  LDL.LU R128, [R1+0x2224] ;  /* 0x0022240001807983 */ /* 0x000ea20000300800 */
[----:B------:R-:W-:-:S03]  /*4c770*/  IMAD.MOV.U32 R41, RZ, RZ, R125 ;  /* 0x000000ffff297224 */ /* 0x000fc600078e007d */
[----:B------:R-:W2:Y:S01]  /*4c780*/  LDL.LU R129, [R1+0x2220] ;  /* 0x0022200001817983 */ /* 0x000ea20000300800 */
[----:B------:R-:W-:-:S03]  /*4c790*/  MOV R42, R126 ;  /* 0x0000007e002a7202 */ /* 0x000fc60000000f00 */
[----:B------:R-:W2:Y:S01]  /*4c7a0*/  LDL.LU R130, [R1+0x221c] ;  /* 0x00221c0001827983 */ /* 0x000ea20000300800 */
        /* <DEDUP_REMOVED lines=26> */
[----:B-1----:R-:W-:-:S03]  /*4c950*/  IMAD.MOV.U32 R56, RZ, RZ, R109 ;  /* 0x000000ffff387224 */ /* 0x002fc600078e006d */
        /* <DEDUP_REMOVED lines=25> */
[----:B------:R-:W-:Y:S08]  /*4caf0*/  HMMA.1688.F32.TF32 R188, R104, R8, R188 ;  /* 0x0000000868bc723c */ /* 0x000ff000000810bc */
[C---:B------:R-:W-:Y:S08]  /*4cb00*/  HMMA.1688.F32.TF32 R152, R168.reuse, R20, R152 ;  /* 0x00000014a898723c */ /* 0x040ff00000081098 */
[C---:B------:R-:W-:Y:S08]  /*4cb10*/  HMMA.1688.F32.TF32 R156, R168.reuse, R8, R156 ;  /* 0x00000008a89c723c */ /* 0x040ff0000008109c */
[C---:B------:R-:W-:Y:S08]  /*4cb20*/  HMMA.1688.F32.TF32 R160, R168.reuse, R4, R160 ;  /* 0x00000004a8a0723c */ /* 0x040ff000000810a0 */
[----:B------:R-:W-:Y:S08]  /*4cb30*/  HMMA.1688.F32.TF32 R164, R168, R220, R164 ;  /* 0x000000dca8a4723c */ /* 0x000ff000000810a4 */
[C---:B------:R-:W-:Y:S08]  /*4cb40*/  HMMA.1688.F32.TF32 R172, R196.reuse, R12, R172 ;  /* 0x0000000cc4ac723c */ /* 0x040ff000000810ac */
[C---:B------:R-:W-:Y:S08]  /*4cb50*/  HMMA.1688.F32.TF32 R176, R196.reuse, R16, R176 ;  /* 0x00000010c4b0723c */ /* 0x040ff000000810b0 */
[C---:B------:R-:W-:Y:S08]  /*4cb60*/  HMMA.1688.F32.TF32 R180, R196.reuse, R24, R180 ;  /* 0x00000018c4b4723c */ /* 0x040ff000000810b4 */
[C---:B------:R-:W-:Y:S08]  /*4cb70*/  HMMA.1688.F32.TF32 R204, R196.reuse, R20, R204 ;  /* 0x00000014c4cc723c */ /* 0x040ff000000810cc */
[----:B------:R-:W-:Y:S08]  /*4cb80*/  HMMA.1688.F32.TF32 R200, R196, R224, R200 ;  /* 0x000000e0c4c8723c */ /* 0x000ff000000810c8 */
[C---:B----4-:R-:W-:Y:S08]  /*4cb90*/  HMMA.1688.F32.TF32 R148, R168.reuse, R24, R148 ;  /* 0x00000018a894723c */ /* 0x050ff00000081094 */
[C---:B------:R-:W-:Y:S08]  /*4cba0*/  HMMA.1688.F32.TF32 R144, R168.reuse, R16, R144 ;  /* 0x00000010a890723c */ /* 0x040ff00000081090 */
[C---:B------:R-:W-:Y:S08]  /*4cbb0*/  HMMA.1688.F32.TF32 R140, R168.reuse, R12, R140 ;  /* 0x0000000ca88c723c */ /* 0x040ff0000008108c */
[----:B------:R-:W-:Y:S08]  /*4cbc0*/  HMMA.1688.F32.TF32 R168, R168, R224, R228 ;  /* 0x000000e0a8a8723c */ /* 0x000ff000000810e4 */
[----:B------:R-:W-:Y:S01]  /*4cbd0*/  HMMA.1688.F32.TF32 R228, R196, R8, R208 ;  /* 0x00000008c4e4723c */ /* 0x000fe200000810d0 */
[----:B------:R-:W-:Y:S04]  /*4cbe0*/  LDS R208, [R3+0x24100] ;  /* 0x0241000003d07984 */ /* 0x000fe80000000800 */
[----:B------:R-:W-:Y:S04]  /*4cbf0*/  LDS R210, [R3+0x26100] ;  /* 0x0261000003d27984 */ /* 0x000fe80000000800 */
[----:B------:R-:W-:Y:S04]  /*4cc00*/  LDS R209, [R0+0x24100] ;  /* 0x0241000000d17984 */ /* 0x000fe80000000800 */
[----:B------:R-:W1:Y:S01]  /*4cc10*/  LDS R211, [R0+0x26100] ;  /* 0x0261000000d37984 */ /* 0x000e620000000800 */
[C---:B---3--:R-:W-:Y:S08]  /*4cc20*/  HMMA.1688.F32.TF32 R132, R136.reuse, R220, R132 ;  /* 0x000000dc8884723c */ /* 0x048ff00000081084 */
[C---:B--2---:R-:W-:Y:S08]  /*4cc30*/  HMMA.1688.F32.TF32 R128, R136.reuse, R4, R128 ;  /* 0x000000048880723c */ /* 0x044ff00000081080 */
[C---:B------:R-:W-:Y:S08]  /*4cc40*/  HMMA.1688.F32.TF32 R124, R136.reuse, R8, R124 ;  /* 0x00000008887c723c */ /* 0x040ff0000008107c */
[C---:B------:R-:W-:Y:S08]  /*4cc50*/  HMMA.1688.F32.TF32 R120, R136.reuse, R20, R120 ;  /* 0x000000148878723c */ /* 0x040ff00000081078 */
[C---:B------:R-:W-:Y:S08]  /*4cc60*/  HMMA.1688.F32.TF32 R116, R136.reuse, R24, R116 ;  /* 0x000000188874723c */ /* 0x040ff00000081074 */
[----:B------:R-:W-:Y:S08]  /*4cc70*/  HMMA.1688.F32.TF32 R108, R136, R12, R108 ;  /* 0x0000000c886c723c */ /* 0x000ff0000008106c */
[----:B------:R-:W-:Y:S08]  /*4cc80*/  HMMA.1688.F32.TF32 R104, R104, R224, R236 ;  /* 0x000000e06868723c */ /* 0x000ff000000810ec */
[C---:B------:R-:W-:Y:S08]  /*4cc90*/  HMMA.1688.F32.TF32 R112, R136.reuse, R16, R112 ;  /* 0x000000108870723c */ /* 0x040ff00000081070 */
[----:B------:R-:W-:Y:S08]  /*4cca0*/  HMMA.1688.F32.TF32 R136, R136, R224, R232 ;  /* 0x000000e08888723c */ /* 0x000ff000000810e8 */
[C---:B------:R-:W-:Y:S01]  /*4ccb0*/  HMMA.1688.F32.TF32 R232, R196.reuse, R4, R212 ;  /* 0x00000004c4e8723c */ /* 0x040fe200000810d4 */
[----:B------:R-:W-:Y:S04]  /*4ccc0*/  LDS R212, [R3+0x24200] ;  /* 0x0242000003d47984 */ /* 0x000fe80000000800 */
[----:B------:R-:W-:Y:S03]  /*4ccd0*/  LDS R214, [R3+0x26200] ;  /* 0x0262000003d67984 */ /* 0x000fe60000000800 */
[----:B------:R-:W-:Y:S01]  /*4cce0*/  HMMA.1688.F32.TF32 R236, R196, R220, R216 ;  /* 0x000000dcc4ec723c */ /* 0x000fe200000810d8 */
[----:B------:R-:W-:Y:S04]  /*4ccf0*/  LDS R196, [R3+0x24000] ;  /* 0x0240000003c47984 */ /* 0x000fe80000000800 */
[----:B------:R-:W-:Y:S04]  /*4cd00*/  LDS R198, [R3+0x26000] ;  /* 0x0260000003c67984 */ /* 0x000fe80000000800 */
[----:B------:R-:W-:Y:S04]  /*4cd10*/  LDS R197, [R0+0x24000] ;  /* 0x0240000000c57984 */ /* 0x000fe80000000800 */
[----:B------:R-:W2:Y:S01]  /*4cd20*/  LDS R199, [R0+0x26000] ;  /* 0x0260000000c77984 */ /* 0x000ea20000000800 */
[C---:B-1----:R-:W-:Y:S03]  /*4cd30*/  HMMA.1688.F32.TF32 R32, R208.reuse, R14, R32 ;  /* 0x0000000ed020723c */ /* 0x042fe60000081020 */
[----:B------:R-:W-:Y:S04]  /*4cd40*/  LDS R213, [R0+0x24200] ;  /* 0x0242000000d57984 */ /* 0x000fe80000000800 */
[----:B------:R-:W1:Y:S01]  /*4cd50*/  LDS R215, [R0+0x26200] ;  /* 0x0262000000d77984 */ /* 0x000e620000000800 */
[C---:B------:R-:W-:Y:S03]  /*4cd60*/  HMMA.1688.F32.TF32 R28, R208.reuse, R18, R28 ;  /* 0x00000012d01c723c */ /* 0x040fe6000008101c */
[----:B------:R-:W-:Y:S04]  /*4cd70*/  LDS R216, [R3+0x24300] ;  /* 0x0243000003d87984 */ /* 0x000fe80000000800 */
[----:B------:R-:W-:Y:S01]  /*4cd80*/  LDS R218, [R3+0x26300] ;  /* 0x0263000003da7984 */ /* 0x000fe20000000800 */
[----:B------:R-:W-:Y:S03]  /*4cd90*/  HMMA.1688.F32.TF32 R240, R208, R26, R240 ;  /* 0x0000001ad0f0723c */ /* 0x000fe600000810f0 */
[----:B------:R-:W-:Y:S04]  /*4cda0*/  LDS R217, [R0+0x24300] ;  /* 0x0243000000d97984 */ /* 0x000fe80000000800 */
[----:B------:R-:W3:Y:S01]  /*4cdb0*/  LDS R219, [R0+0x26300] ;  /* 0x0263000000db7984 */ /* 0x000ee20000000800 */
[C---:B--2---:R-:W-:Y:S08]  /*4cdc0*/  HMMA.1688.F32.TF32 R64, R196.reuse, R14, R64 ;  /* 0x0000000ec440723c */ /* 0x044ff00000081040 */
[C---:B------:R-:W-:Y:S08]  /*4cdd0*/  HMMA.1688.F32.TF32 R60, R196.reuse, R18, R60 ;  /* 0x00000012c43c723c */ /* 0x040ff0000008103c */
[C---:B------:R-:W-:Y:S08]  /*4cde0*/  HMMA.1688.F32.TF32 R56, R196.reuse, R26, R56 ;  /* 0x0000001ac438723c */ /* 0x040ff00000081038 */
[C---:B------:R-:W-:Y:S08]  /*4cdf0*/  HMMA.1688.F32.TF32 R52, R196.reuse, R22, R52 ;  /* 0x00000016c434723c */ /* 0x040ff00000081034 */
[----:B------:R-:W-:Y:S01]  /*4ce00*/  HMMA.1688.F32.TF32 R48, R196, R10, R48 ;  /* 0x0000000ac430723c */ /* 0x000fe20000081030 */
[----:B------:R-:W-:Y:S01]  /*4ce10*/  MOV R5, R66 ;  /* 0x0000004200057202 */ /* 0x000fe20000000f00 */
[----:B------:R-:W-:-:S06]  /*4ce20*/  IMAD.MOV.U32 R4, RZ, RZ, R67 ;  /* 0x000000ffff047224 */ /* 0x000fcc00078e0043 */
[----:B------:R-:W-:Y:S01]  /*4ce30*/  HMMA.1688.F32.TF32 R44, R196, R6, R44 ;  /* 0x00000006c42c723c */ /* 0x000fe2000008102c */
[----:B------:R-:W-:Y:S01]  /*4ce40*/  IMAD.MOV.U32 R9, RZ, RZ, R64 ;  /* 0x000000ffff097224 */ /* 0x000fe200078e0040 */
[----:B------:R-:W2:Y:S01]  /*4ce50*/  LDL.LU.64 R66, [R1+0x21b0] ;  /* 0x0021b00001427983 */ /* 0x000ea20000300a00 */
[----:B------:R-:W-:-:S05]  /*4ce60*/  IMAD.MOV.U32 R8, RZ, RZ, R65 ;  /* 0x000000ffff087224 */ /* 0x000fca00078e0041 */
[C---:B------:R-:W-:Y:S01]  /*4ce70*/  HMMA.1688.F32.TF32 R40, R196.reuse, R222, R40 ;  /* 0x000000dec428723c */ /* 0x040fe20000081028 */
[----:B------:R-:W2:Y:S01]  /*4ce80*/  LDL.LU.64 R64, [R1+0x21a8] ;  /* 0x0021a80001407983 */ /* 0x000ea20000300a00 */
[----:B------:R-:W-:Y:S01]  /*4ce90*/  IMAD.MOV.U32 R13, RZ, RZ, R62 ;  /* 0x000000ffff0d7224 */ /* 0x000fe200078e003e */
[----:B------:R-:W-:Y:S01]  /*4cea0*/  MOV R16, R61 ;  /* 0x0000003d00107202 */ /* 0x000fe20000000f00 */
[----:B------:R-:W-:Y:S02]  /*4ceb0*/  IMAD.MOV.U32 R12, RZ, RZ, R63 ;  /* 0x000000ffff0c7224 */ /* 0x000fe400078e003f */
[----:B------:R-:W-:Y:S01]  /*4cec0*/  IMAD.MOV.U32 R17, RZ, RZ, R60 ;  /* 0x000000ffff117224 */ /* 0x000fe200078e003c */
[----:B------:R-:W4:Y:S01]  /*4ced0*/  LDL.LU.64 R62, [R1+0x21a0] ;  /* 0x0021a000013e7983 */ /* 0x000f220000300a00 */
[----:B------:R-:W-:Y:S03]  /*4cee0*/  HMMA.1688.F32.TF32 R196, R196, R226, R36 ;  /* 0x000000e2c4c4723c */ /* 0x000fe60000081024 */
[----:B------:R-:W4:Y:S04]  /*4cef0*/  LDL.LU.64 R60, [R1+0x2198] ;  /* 0x00219800013c7983 */ /* 0x000f280000300a00 */
[----:B------:R-:W-:Y:S04]  /*4cf00*/  STL.64 [R1+0xb0], R56 ;  /* 0x0000b03801007387 */ /* 0x000fe80000100a00 */
[----:B------:R1:W-:Y:S04]  /*4cf10*/  STL.64 [R1+0xb8], R58 ;  /* 0x0000b83a01007387 */ /* 0x0003e80000100a00 */
[----:B-1----:R-:W3:Y:S04]  /*4cf20*/  LDL.LU.64 R58, [R1+0x2190] ;  /* 0x00219000013a7983 */ /* 0x002ee80000300a00 */
[----:B------:R-:W3:Y:S04]  /*4cf30*/  LDL.LU.64 R56, [R1+0x2188] ;  /* 0x0021880001387983 */ /* 0x000ee80000300a00 */
        /* <DEDUP_REMOVED lines=26> */
[----:B-1----:R-:W3:Y:S04]  /*4d0e0*/  LDL.LU.64 R34, [R1+0x2130] ;  /* 0x0021300001227983 */ /* 0x002ee80000300a00 */
[----:B------:R-:W3:Y:S04]  /*4d0f0*/  LDL.LU.64 R32, [R1+0x2128] ;  /* 0x0021280001207983 */ /* 0x000ee80000300a00 */
        /* <DEDUP_REMOVED lines=16> */
[----:B------:R-:W-:Y:S01]  /*4d200*/  MOV R198, R252 ;  /* 0x000000fc00c67202 */ /* 0x000fe20000000f00 */
[----:B------:R-:W-:-:S07]  /*4d210*/  IMAD.MOV.U32 R199, RZ, RZ, R2 ;  /* 0x000000ffffc77224 */ /* 0x000fce00078e0002 */
[----:B--2---:R-:W-:Y:S08]  /*4d220*/  HMMA.1688.F32.TF32 R196, R208, R6, R196 ;  /* 0x00000006d0c4723c */ /* 0x004ff000000810c4 */
[----:B---3--:R-:W-:Y:S08]  /*4d230*/  HMMA.1688.F32.TF32 R32, R212, R26, R32 ;  /* 0x0000001ad420723c */ /* 0x008ff00000081020 */
[----:B----4-:R-:W-:Y:S11]  /*4d240*/  HMMA.1688.F32.TF32 R248, R208, R222, R248 ;  /* 0x000000ded0f8723c */ /* 0x010ff600000810f8 */
[----:B------:R-:W-:Y:S11]  /*4d250*/  @!UPT UIADD3 URZ, URZ, URZ, URZ ;  /* 0x0000003f3f3ff290 */ /* 0x000ff6000fffe03f */
[----:B------:R-:W-:Y:S01]  /*4d260*/  @!UPT UIADD3 URZ, URZ, URZ, URZ ;  /* 0x0000003f3f3ff290 */ /* 0x000fe2000fffe03f */
[----:B------:R-:W-:Y:S04]  /*4d270*/  STL [R1+0x20e0], R250 ;  /* 0x0020e0fa01007387 */ /* 0x000fe80000100800 */
[----:B------:R-:W-:Y:S04]  /*4d280*/  STL.64 [R1], R196 ;  /* 0x000000c401007387 */ /* 0x000fe80000100a00 */
[----:B------:R1:W-:Y:S02]  /*4d290*/  STL.64 [R1+0x8], R198 ;  /* 0x000008c601007387 */ /* 0x0003e40000100a00 */
[----:B-1----:R-:W-:Y:S02]  /*4d2a0*/  HMMA.1688.F32.TF32 R196, R212, R14, R240 ;  /* 0x0000000ed4c4723c */ /* 0x002fe400000810f0 */
[----:B------:R1:W-:Y:S06]  /*4d2b0*/  STL [R1+0x20dc], R251 ;  /* 0x0020dcfb01007387 */ /* 0x0003ec0000100800 */
[----:B------:R-:W-:Y:S01]  /*4d2c0*/  HMMA.1688.F32.TF32 R208, R208, R226, R244 ;  /* 0x000000e2d0d0723c */ /* 0x000fe200000810f4 */
[----:B------:R-:W-:Y:S04]  /*4d2d0*/  LDS R244, [R3+0x28100] ;  /* 0x0281000003f47984 */ /* 0x000fe80000000800 */
[----:B------:R-:W-:Y:S04]  /*4d2e0*/  LDS R246, [R3+0x2a100] ;  /* 0x02a1000003f67984 */ /* 0x000fe80000000800 */
[----:B------:R-:W-:Y:S04]  /*4d2f0*/  LDS R245, [R0+0x28100] ;  /* 0x0281000000f57984 */ /* 0x000fe80000000800 */
[----:B------:R-:W-:Y:S03]  /*4d300*/  LDS R247, [R0+0x2a100] ;  /* 0x02a1000000f77984 */ /* 0x000fe60000000800 */
[----:B------:R-:W-:Y:S01]  /*4d310*/  IMAD.MOV.U32 R250, RZ, RZ, R196 ;  /* 0x000000fffffa7224 */ /* 0x000fe200078e00c4 */
[----:B-1----:R-:W-:Y:S01]  /*4d320*/  MOV R251, R197 ;  /* 0x000000c500fb7202 */ /* 0x002fe20000000f00 */
[----:B------:R-:W-:-:S02]  /*4d330*/  IMAD.MOV.U32 R252, RZ, RZ, R198 ;  /* 0x000000fffffc7224 */ /* 0x000fc400078e00c6 */
[----:B------:R-:W-:Y:S02]  /*4d340*/  IMAD.MOV.U32 R2, RZ, RZ, R199 ;  /* 0x000000ffff027224 */ /* 0x000fe400078e00c7 */
[C---:B------:R-:W-:Y:S08]  /*4d350*/  HMMA.1688.F32.TF32 R196, R212.reuse, R18, R28 ;  /* 0x00000012d4c4723c */ /* 0x040ff0000008101c */
[C---:B------:R-:W-:Y:S01]  /*4d360*/  HMMA.1688.F32.TF32 R28, R212.reuse, R22, R36 ;  /* 0x00000016d41c723c */ /* 0x040fe20000081024 */
[----:B------:R-:W-:Y:S04]  /*4d370*/  STL.64 [R1+0x260], R208 ;  /* 0x000260d001007387 */ /* 0x000fe80000100a00 */
[----:B------:R-:W-:Y:S10]  /*4d380*/  STL.64 [R1+0x268], R210 ;  /* 0x000268d201007387 */ /* 0x000ff40000100a00 */
[----:B------:R-:W-:Y:S04]  /*4d390*/  STL.64 [R1+0x1d0], R196 ;  /* 0x0001d0c401007387 */ /* 0x000fe80000100a00 */
[----:B------:R-:W-:Y:S04]  /*4d3a0*/  STL.64 [R1+0x1d8], R198 ;  /* 0x0001d8c601007387 */ /* 0x000fe80000100a00 */
[----:B------:R-:W-:Y:S04]  /*4d3b0*/  STL.64 [R1+0x1c0], R32 ;  /* 0x0001c02001007387 */ /* 0x000fe80000100a00 */
[----:B------:R1:W-:Y:S04]  /*4d3c0*/  STL.64 [R1+0x1c8], R34 ;  /* 0x0001c82201007387 */ /* 0x0003e80000100a00 */
[----:B------:R-:W-:Y:S01]  /*4d3d0*/  STL.64 [R1+0x1b0], R28 ;  /* 0x0001b01c01007387 */ /* 0x000fe20000100a00 */
[C---:B------:R-:W-:Y:S03]  /*4d3e0*/  HMMA.1688.F32.TF32 R36, R212.reuse, R10, R40 ;  /* 0x0000000ad424723c */ /* 0x040fe60000081028 */
[----:B------:R2:W-:Y:S04]  /*4d3f0*/  STL.64 [R1+0x1b8], R30 ;  /* 0x0001b81e01007387 */ /* 0x0005e80000100a00 */
[----:B------:R-:W-:Y:S01]  /*4d400*/  LDS R40, [R3+0x24500] ;  /* 0x0245000003287984 */ /* 0x000fe20000000800 */
[C---:B-1----:R-:W-:Y:S03]  /*4d410*/  HMMA.1688.F32.TF32 R32, R212.reuse, R6, R44 ;  /* 0x00000006d420723c */ /* 0x042fe6000008102c */
[----:B------:R-:W-:Y:S04]  /*4d420*/  LDS R42, [R3+0x26500] ;  /* 0x02650000032a7984 */ /* 0x000fe80000000800 */
[----:B------:R-:W-:Y:S01]  /*4d430*/  LDS R41, [R0+0x24500] ;  /* 0x0245000000297984 */ /* 0x000fe20000000800 */
[C---:B--2---:R-:W-:Y:S03]  /*4d440*/  HMMA.1688.F32.TF32 R28, R212.reuse, R222, R48 ;  /* 0x000000ded41c723c */ /* 0x044fe60000081030 */
[----:B------:R-:W-:Y:S04]  /*4d450*/  LDS R43, [R0+0x26500] ;  /* 0x02650000002b7984 */ /* 0x000fe80000000800 */
[----:B------:R-:W-:Y:S04]  /*4d460*/  STL.64 [R1+0x1a0], R36 ;  /* 0x0001a02401007387 */ /* 0x000fe80000100a00 */
[----:B------:R1:W-:Y:S11]  /*4d470*/  STL.64 [R1+0x1a8], R38 ;  /* 0x0001a82601007387 */ /* 0x0003f60000100a00 */
[----:B------:R-:W-:Y:S02]  /*4d480*/  @!UPT UIADD3 URZ, URZ, URZ, URZ ;  /* 0x0000003f3f3ff290 */ /* 0x000fe4000fffe03f */
[----:B------:R-:W-:Y:S01]  /*4d490*/  MOV R47, R28 ;  /* 0x0000001c002f7202 */ /* 0x000fe20000000f00 */
[----:B------:R-:W-:Y:S01]  /*4d4a0*/  IMAD.MOV.U32 R46, RZ, RZ, R29 ;  /* 0x000000ffff2e7224 */ /* 0x000fe200078e001d */
[----:B------:R-:W-:Y:S01]  /*4d4b0*/  MOV R44, R31 ;  /* 0x0000001f002c7202 */ /* 0x000fe20000000f00 */
[----:B------:R-:W-:Y:S02]  /*4d4c0*/  IMAD.MOV.U32 R45, RZ, RZ, R30 ;  /* 0x000000ffff2d7224 */ /* 0x000fe400078e001e */
[----:B------:R-:W-:Y:S08]  /*4d4d0*/  HMMA.1688.F32.TF32 R28, R212, R226, R52 ;  /* 0x000000e2d41c723c */ /* 0x000ff00000081034 */
[C---:B-1----:R-:W-:Y:S01]  /*4d4e0*/  HMMA.1688.F32.TF32 R36, R216.reuse, R14, R56 ;  /* 0x0000000ed824723c */ /* 0x042fe20000081038 */
[----:B------:R-:W-:Y:S04]  /*4d4f0*/  STL.64 [R1+0x190], R32 ;  /* 0x0001902001007387 */ /* 0x000fe80000100a00 */
[----:B------:R1:W-:Y:S10]  /*4d500*/  STL.64 [R1+0x198], R34 ;  /* 0x0001982201007387 */ /* 0x0003f40000100a00 */
        /* <DEDUP_REMOVED lines=8> */
[C---:B-1----:R-:W-:Y:S08]  /*4d590*/  HMMA.1688.F32.TF32 R32, R216.reuse, R18, R60 ;  /* 0x00000012d820723c */ /* 0x042ff0000008103c */
[C---:B--2---:R-:W-:Y:S08]  /*4d5a0*/  HMMA.1688.F32.TF32 R28, R216.reuse, R26, R64 ;  /* 0x0000001ad81c723c */ /* 0x044ff00000081040 */
[C---:B------:R-:W-:Y:S07]  /*4d5b0*/  HMMA.1688.F32.TF32 R196, R216.reuse, R226, R84 ;  /* 0x000000e2d8c4723c */ /* 0x040fee0000081054 */
[----:B------:R-:W-:Y:S04]  /*4d5c0*/  STL.64 [R1+0x140], R32 ;  /* 0x0001402001007387 */ /* 0x000fe80000100a00 */
[----:B------:R1:W-:Y:S05]  /*4d5d0*/  STL.64 [R1+0x148], R34 ;  /* 0x0001482201007387 */ /* 0x0003ea0000100a00 */
[----:B------:R-:W-:Y:S01]  /*4d5e0*/  IMAD.MOV.U32 R51, RZ, RZ, R28 ;  /* 0x000000ffff337224 */ /* 0x000fe200078e001c */
[----:B------:R-:W-:Y:S01]  /*4d5f0*/  MOV R49, R30 ;  /* 0x0000001e00317202 */ /* 0x000fe20000000f00 */
[----:B------:R-:W-:Y:S01]  /*4d600*/  IMAD.MOV.U32 R50, RZ, RZ, R29 ;  /* 0x000000ffff327224 */ /* 0x000fe200078e001d */
[----:B-1----:R-:W-:Y:S01]  /*4d610*/  HMMA.1688.F32.TF32 R32, R216, R6, R76 ;  /* 0x00000006d820723c */ /* 0x002fe2000008104c */
[----:B------:R-:W-:-:S07]  /*4d620*/  IMAD.MOV.U32 R48, RZ, RZ, R31 ;  /* 0x000000ffff307224 */ /* 0x000fce00078e001f */
[----:B------:R-:W-:Y:S08]  /*4d630*/  HMMA.1688.F32.TF32 R28, R216, R22, R68 ;  /* 0x00000016d81c723c */ /* 0x000ff00000081044 */
[C---:B---3--:R-:W-:Y:S08]  /*4d640*/  HMMA.1688.F32.TF32 R64, R36.reuse, R18, R88 ;  /* 0x000000122440723c */ /* 0x048ff00000081058 */
[----:B------:R-:W-:Y:S01]  /*4d650*/  HMMA.1688.F32.TF32 R68, R36, R14, R192 ;  /* 0x0000000e2444723c */ /* 0x000fe200000810c0 */
[----:B------:R-:W-:Y:S04]  /*4d660*/  STL.64 [R1+0x100], R32 ;  /* 0x0001002001007387 */ /* 0x000fe80000100a00 */
[----:B------:R-:W-:Y:S04]  /*4d670*/  STL.64 [R1+0x108], R34 ;  /* 0x0001082201007387 */ /* 0x000fe80000100a00 */
[----:B------:R1:W-:Y:S04]  /*4d680*/  STL [R1+0x20d4], R196 ;  /* 0x0020d4c401007387 */ /* 0x0003e80000100800 */
[----:B------:R-:W-:Y:S04]  /*4d690*/  STL [R1+0x20d0], R197 ;  /* 0x0020d0c501007387 */ /* 0x000fe80000100800 */
[----:B------:R-:W-:Y:S04]  /*4d6a0*/  STL [R1+0x20cc], R198 ;  /* 0x0020ccc601007387 */ /* 0x000fe80000100800 */
[----:B------:R-:W-:Y:S01]  /*4d6b0*/  STL [R1+0x20c8], R199 ;  /* 0x0020c8c701007387 */ /* 0x000fe20000100800 */
[----:B-1----:R-:W-:-:S03]  /*4d6c0*/  IMAD.MOV.U32 R196, RZ, RZ, R67 ;  /* 0x000000ffffc47224 */ /* 0x002fc600078e0043 */
[----:B------:R-:W-:Y:S04]  /*4d6d0*/  STL.64 [R1+0x340], R64 ;  /* 0x0003404001007387 */ /* 0x000fe80000100a00 */
[----:B------:R-:W-:Y:S04]  /*4d6e0*/  STL.64 [R1+0x350], R68 ;  /* 0x0003504401007387 */ /* 0x000fe80000100a00 */
[----:B------:R1:W-:Y:S04]  /*4d6f0*/  STL.64 [R1+0x358], R70 ;  /* 0x0003584601007387 */ /* 0x0003e80000100a00 */
[----:B------:R2:W-:Y:S04]  /*4d700*/  STL [R1+0x348], R66 ;  /* 0x0003484201007387 */ /* 0x0005e80000100800 */
[----:B------:R-:W-:Y:S01]  /*4d710*/  LDS R32, [R3+0x24600] ;  /* 0x0246000003207984 */ /* 0x000fe20000000800 */
[C---:B-1----:R-:W-:Y:S03]  /*4d720*/  HMMA.1688.F32.TF32 R68, R36.reuse, R26, R184 ;  /* 0x0000001a2444723c */ /* 0x042fe600000810b8 */
[----:B------:R-:W-:Y:S04]  /*4d730*/  LDS R34, [R3+0x26600] ;  /* 0x0266000003227984 */ /* 0x000fe80000000800 */
[----:B------:R-:W-:Y:S01]  /*4d740*/  LDS R33, [R0+0x24600] ;  /* 0x0246000000217984 */ /* 0x000fe20000000800 */
[----:B--2---:R-:W-:Y:S03]  /*4d750*/  HMMA.1688.F32.TF32 R64, R36, R22, R92 ;  /* 0x000000162440723c */ /* 0x004fe6000008105c */
[----:B------:R1:W-:Y:S04]  /*4d760*/  STL [R1+0x20d8], R196 ;  /* 0x0020d8c401007387 */ /* 0x0003e80000100800 */
[----:B------:R-:W2:Y:S11]  /*4d770*/  LDS R35, [R0+0x26600] ;  /* 0x0266000000237984 */ /* 0x000eb60000000800 */
[----:B------:R-:W-:Y:S05]  /*4d780*/  @!UPT UIADD3 URZ, URZ, URZ, URZ ;  /* 0x0000003f3f3ff290 */ /* 0x000fea000fffe03f */
[----:B------:R-:W-:Y:S01]  /*4d790*/  STL.64 [R1+0x320], R64 ;  /* 0x0003204001007387 */ /* 0x000fe20000100a00 */
[----:B-1----:R-:W-:-:S03]  /*4d7a0*/  MOV R196, R67 ;  /* 0x0000004300c47202 */ /* 0x002fc60000000f00 */
[----:B------:R-:W-:Y:S04]  /*4d7b0*/  STL.64 [R1+0x330], R68 ;  /* 0x0003304401007387 */ /* 0x000fe80000100a00 */
[----:B------:R1:W-:Y:S04]  /*4d7c0*/  STL.64 [R1+0x338], R70 ;  /* 0x0003384601007387 */ /* 0x0003e80000100a00 */
[----:B------:R3:W-:Y:S01]  /*4d7d0*/  STL [R1+0x328], R66 ;  /* 0x0003284201007387 */ /* 0x0007e20000100800 */
[C---:B-1----:R-:W-:Y:S08]  /*4d7e0*/  HMMA.1688.F32.TF32 R68, R36.reuse, R10, R188 ;  /* 0x0000000a2444723c */ /* 0x042ff000000810bc */
[----:B---3--:R-:W-:Y:S01]  /*4d7f0*/  HMMA.1688.F32.TF32 R64, R36, R6, R96 ;  /* 0x000000062440723c */ /* 0x008fe20000081060 */
[----:B------:R-:W-:Y:S01]  /*4d800*/  IMAD.MOV.U32 R55, RZ, RZ, R28 ;  /* 0x000000ffff377224 */ /* 0x000fe200078e001c */
[----:B------:R-:W-:Y:S01]  /*4d810*/  MOV R54, R29 ;  /* 0x0000001d00367202 */ /* 0x000fe20000000f00 */
[----:B------:R-:W-:Y:S01]  /*4d820*/  IMAD.MOV.U32 R53, RZ, RZ, R30 ;  /* 0x000000ffff357224 */ /* 0x000fe200078e001e */
[----:B------:R-:W-:Y:S01]  /*4d830*/  LDS R96, [R3+0x28300] ;  /* 0x0283000003607984 */ /* 0x000fe20000000800 */
[----:B------:R-:W-:-:S03]  /*4d840*/  IMAD.MOV.U32 R52, RZ, RZ, R31 ;  /* 0x000000ffff347224 */ /* 0x000fc600078e001f */
[C---:B--2---:R-:W-:Y:S01]  /*4d850*/  HMMA.1688.F32.TF32 R184, R32.reuse, R6, R160 ;  /* 0x0000000620b8723c */ /* 0x044fe200000810a0 */
[----:B------:R-:W-:Y:S04]  /*4d860*/  LDS R98, [R3+0x2a300] ;  /* 0x02a3000003627984 */ /* 0x000fe80000000800 */
[----:B------:R-:W-:Y:S04]  /*4d870*/  LDS R97, [R0+0x28300] ;  /* 0x0283000000617984 */ /* 0x000fe80000000800 */
[----:B------:R-:W-:Y:S04]  /*4d880*/  STL.64 [R1+0x310], R68 ;  /* 0x0003104401007387 */ /* 0x000fe80000100a00 */
[----:B------:R-:W-:Y:S03]  /*4d890*/  STL.64 [R1+0x318], R70 ;  /* 0x0003184601007387 */ /* 0x000fe60000100a00 */
[----:B------:R-:W-:Y:S01]  /*4d8a0*/  IMAD.MOV.U32 R197, RZ, RZ, R64 ;  /* 0x000000ffffc57224 */ /* 0x000fe200078e0040 */
[----:B------:R1:W-:Y:S01]  /*4d8b0*/  STL [R1+0x30c], R67 ;  /* 0x00030c4301007387 */ /* 0x0003e20000100800 */
[----:B------:R-:W-:Y:S01]  /*4d8c0*/  IMAD.MOV.U32 R198, RZ, RZ, R65 ;  /* 0x000000ffffc67224 */ /* 0x000fe200078e0041 */
[----:B------:R-:W-:Y:S01]  /*4d8d0*/  MOV R199, R66 ;  /* 0x0000004200c77202 */ /* 0x000fe20000000f00 */
[-C--:B------:R-:W-:Y:S01]  /*4d8e0*/  HMMA.1688.F32.TF32 R188, R32, R222.reuse, R164 ;  /* 0x000000de20bc723c */ /* 0x080fe200000810a4 */
[----:B------:R-:W-:Y:S07]  /*4d8f0*/  LDS R99, [R0+0x2a300] ;  /* 0x02a3000000637984 */ /* 0x000fee0000000800 */
[C---:B-1----:R-:W-:Y:S08]  /*4d900*/  HMMA.1688.F32.TF32 R64, R36.reuse, R222, R100 ;  /* 0x000000de2440723c */ /* 0x042ff00000081064 */
[----:B------:R-:W-:Y:S11]  /*4d910*/  HMMA.1688.F32.TF32 R36, R36, R226, R104 ;  /* 0x000000e22424723c */ /* 0x000ff60000081068 */
        /* <DEDUP_REMOVED lines=13> */
[C---:B------:R-:W-:Y:S01]  /*4d9f0*/  HMMA.1688.F32.TF32 R36, R40.reuse, R18, R112 ;  /* 0x000000122824723c */ /* 0x040fe20000081070 */
[----:B------:R-:W-:Y:S02]  /*4da00*/  IMAD.MOV.U32 R100, RZ, RZ, R67 ;  /* 0x000000ffff647224 */ /* 0x000fe400078e0043 */
[----:B------:R-:W2:Y:S11]  /*4da10*/  LDL R67, [R1+0x394] ;  /* 0x0003940001437983 */ /* 0x000eb60000100800 */
[----:B------:R-:W-:Y:S10]  /*4da20*/  @!UPT UIADD3 URZ, URZ, URZ, URZ ;  /* 0x0000003f3f3ff290 */ /* 0x000ff4000fffe03f */
        /* <DEDUP_REMOVED lines=53> */
[----:B------:R-:W-:Y:S08]  /*4dd80*/  HMMA.1688.F32.TF32 R36, R32, R18, R144 ;  /* 0x000000122024723c */ /* 0x000ff00000081090 */
[----:B------:R-:W-:Y:S11]  /*4dd90*/  HMMA.1688.F32.TF32 R28, R216, R10, R72 ;  /* 0x0000000ad81c723c */ /* 0x000ff60000081048 */
[----:B------:R-:W-:Y:S05]  /*4dda0*/  @!UPT UIADD3 URZ, URZ, URZ, URZ ;  /* 0x0000003f3f3ff290 */ /* 0x000fea000fffe03f */
[----:B------:R-:W-:Y:S01]  /*4ddb0*/  MOV R143, R36 ;  /* 0x00000024008f7202 */ /* 0x000fe20000000f00 */
[----:B------:R-:W-:Y:S01]  /*4ddc0*/  IMAD.MOV.U32 R142, RZ, RZ, R37 ;  /* 0x000000ffff8e7224 */ /* 0x000fe200078e0025 */
[----:B------:R-:W-:Y:S01]  /*4ddd0*/  MOV R140, R39 ;  /* 0x00000027008c7202 */ /* 0x000fe20000000f00 */
[----:B------:R-:W-:Y:S02]  /*4dde0*/  IMAD.MOV.U32 R141, RZ, RZ, R38 ;  /* 0x000000ffff8d7224 */ /* 0x000fe400078e0026 */
[----:B------:R-:W-:Y:S03]  /*4ddf0*/  HMMA.1688.F32.TF32 R36, R32, R26, R148 ;  /* 0x0000001a2024723c */ /* 0x000fe60000081094 */
[----:B------:R-:W-:Y:S01]  /*4de00*/  MOV R59, R28 ;  /* 0x0000001c003b7202 */ /* 0x000fe20000000f00 */
[----:B------:R-:W-:Y:S01]  /*4de10*/  IMAD.MOV.U32 R58, RZ, RZ, R29 ;  /* 0x000000ffff3a7224 */ /* 0x000fe200078e001d */
[----:B------:R-:W-:Y:S01]  /*4de20*/  MOV R56, R31 ;  /* 0x0000001f00387202 */ /* 0x000fe20000000f00 */
[----:B------:R-:W-:-:S02]  /*4de30*/  IMAD.MOV.U32 R57, RZ, RZ, R30 ;  /* 0x000000ffff397224 */ /* 0x000fc400078e001e */
[----:B------:R-:W-:Y:S11]  /*4de40*/  HMMA.1688.F32.TF32 R28, R216, R222, R80 ;  /* 0x000000ded81c723c */ /* 0x000ff60000081050 */
[----:B------:R-:W-:Y:S05]  /*4de50*/  @!UPT UIADD3 URZ, URZ, URZ, URZ ;  /* 0x0000003f3f3ff290 */ /* 0x000fea000fffe03f */
[----:B------:R-:W-:Y:S01]  /*4de60*/  IMAD.MOV.U32 R147, RZ, RZ, R36 ;  /* 0x000000ffff937224 */ /* 0x000fe200078e0024 */
[----:B------:R-:W-:Y:S01]  /*4de70*/  MOV R145, R38 ;  /* 0x0000002600917202 */ /* 0x000fe20000000f00 */
[----:B------:R-:W-:Y:S02]  /*4de80*/  IMAD.MOV.U32 R146, RZ, RZ, R37 ;  /* 0x000000ffff927224 */ /* 0x000fe400078e0025 */
[----:B------:R-:W-:Y:S02]  /*4de90*/  IMAD.MOV.U32 R144, RZ, RZ, R39 ;  /* 0x000000ffff907224 */ /* 0x000fe400078e0027 */
[----:B------:R-:W-:Y:S02]  /*4dea0*/  HMMA.1688.F32.TF32 R36, R32, R22, R152 ;  /* 0x000000162024723c */ /* 0x000fe40000081098 */
[----:B------:R-:W-:Y:S01]  /*4deb0*/  IMAD.MOV.U32 R63, RZ, RZ, R28 ;  /* 0x000000ffff3f7224 */ /* 0x000fe200078e001c */
[----:B------:R-:W-:Y:S01]  /*4dec0*/  MOV R61, R30 ;  /* 0x0000001e003d7202 */ /* 0x000fe20000000f00 */
[----:B------:R-:W-:Y:S01]  /*4ded0*/  IMAD.MOV.U32 R62, RZ, RZ, R29 ;  /* 0x000000ffff3e7224 */ /* 0x000fe200078e001d */
[----:B------:R-:W-:Y:S01]  /*4dee0*/  LDS R28, [R3+0x24700] ;  /* 0x02470000031c7984 */ /* 0x000fe20000000800 */
[----:B------:R-:W-:-:S03]  /*4def0*/  IMAD.MOV.U32 R60, RZ, RZ, R31 ;  /* 0x000000ffff3c7224 */ /* 0x000fc600078e001f */
[----:B------:R-:W-:Y:S04]  /*4df00*/  LDS R30, [R3+0x26700] ;  /* 0x02670000031e7984 */ /* 0x000fe80000000800 */
[----:B------:R-:W-:Y:S04]  /*4df10*/  LDS R29, [R0+0x24700] ;  /* 0x02470000001d7984 */ /* 0x000fe80000000800 */
[----:B------:R-:W1:Y:S07]  /*4df20*/  LDS R31, [R0+0x26700] ;  /* 0x02670000001f7984 */ /* 0x000e6e0000000800 */
[----:B------:R-:W-:Y:S01]  /*4df30*/  IMAD.MOV.U32 R151, RZ, RZ, R36 ;  /* 0x000000ffff977224 */ /* 0x000fe200078e0024 */
[----:B------:R-:W-:Y:S01]  /*4df40*/  MOV R150, R37 ;  /* 0x0000002500967202 */ /* 0x000fe20000000f00 */
[----:B------:R-:W-:-:S02]  /*4df50*/  IMAD.MOV.U32 R149, RZ, RZ, R38 ;  /* 0x000000ffff957224 */ /* 0x000fc400078e0026 */
        /* <DEDUP_REMOVED lines=8> */
[----:B------:R-:W-:Y:S01]  /*4dfe0*/  HMMA.1688.F32.TF32 R36, R32, R226, R168 ;  /* 0x000000e22024723c */ /* 0x000fe200000810a8 */
[----:B------:R-:W-:Y:S02]  /*4dff0*/  IMAD.MOV.U32 R74, RZ, RZ, R5 ;  /* 0x000000ffff4a7224 */ /* 0x000fe400078e0005 */
[----:B------:R-:W-:-:S05]  /*4e000*/  IMAD.MOV.U32 R75, RZ, RZ, R4 ;  /* 0x000000ffff4b7224 */ /* 0x000fca00078e0004 */
[C---:B-1----:R-:W-:Y:S08]  /*4e010*/  HMMA.1688.F32.TF32 R32, R28.reuse, R14, R172 ;  /* 0x0000000e1c20723c */ /* 0x042ff000000810ac */
[----:B------:R-:W-:Y:S01]  /*4e020*/  HMMA.1688.F32.TF32 R216, R28, R6, R232 ;  /* 0x000000061cd8723c */ /* 0x000fe200000810e8 */
[----:B--2---:R-:W-:Y:S07]  /*4e030*/  LDSM.16.M88.4 R4, [R67+0x140100] ;  /* 0x140100004304783b */ /* 0x004fee0000000200 */
[----:B------:R-:W-:Y:S01]  /*4e040*/  IMAD.MOV.U32 R159, RZ, RZ, R36 ;  /* 0x000000ffff9f7224 */ /* 0x000fe200078e0024 */
[----:B------:R-:W-:Y:S01]  /*4e050*/  MOV R157, R38 ;  /* 0x00000026009d7202 */ /* 0x000fe20000000f00 */
[----:B------:R-:W-:Y:S01]  /*4e060*/  IMAD.MOV.U32 R158, RZ, RZ, R37 ;  /* 0x000000ffff9e7224 */ /* 0x000fe200078e0025 */
[----:B------:R-:W-:Y:S01]  /*4e070*/  LDS R36, [R3+0x28000] ;  /* 0x0280000003247984 */ /* 0x000fe20000000800 */
[----:B------:R-:W-:-:S03]  /*4e080*/  IMAD.MOV.U32 R156, RZ, RZ, R39 ;  /* 0x000000ffff9c7224 */ /* 0x000fc600078e0027 */
[----:B------:R-:W-:Y:S04]  /*4e090*/  LDS R38, [R3+0x2a000] ;  /* 0x02a0000003267984 */ /* 0x000fe80000000800 */
[----:B------:R-:W-:Y:S04]  /*4e0a0*/  LDS R37, [R0+0x28000] ;  /* 0x0280000000257984 */ /* 0x000fe80000000800 */
[----:B------:R-:W1:Y:S01]  /*4e0b0*/  LDS R39, [R0+0x2a000] ;  /* 0x02a0000000277984 */ /* 0x000e620000000800 */
[----:B------:R-:W-:Y:S01]  /*4e0c0*/  IMAD.MOV.U32 R163, RZ, RZ, R32 ;  /* 0x000000ffffa37224 */ /* 0x000fe200078e0020 */
[----:B------:R-:W-:Y:S01]  /*4e0d0*/  MOV R162, R33 ;  /* 0x0000002100a27202 */ /* 0x000fe20000000f00 */
[----:B------:R-:W-:-:S02]  /*4e0e0*/  IMAD.MOV.U32 R161, RZ, RZ, R34 ;  /* 0x000000ffffa17224 */ /* 0x000fc400078e0022 */
[----:B------:R-:W-:Y:S02]  /*4e0f0*/  IMAD.MOV.U32 R160, RZ, RZ, R35 ;  /* 0x000000ffffa07224 */ /* 0x000fe400078e0023 */
[----:B------:R-:W-:Y:S01]  /*4e100*/  HMMA.1688.F32.TF32 R32, R28, R18, R176 ;  /* 0x000000121c20723c */ /* 0x000fe200000810b0 */
[----:B------:R-:W-:Y:S01]  /*4e110*/  IMAD.MOV.U32 R72, RZ, RZ, R9 ;  /* 0x000000ffff487224 */ /* 0x000fe200078e0009 */
[----:B------:R-:W-:-:S06]  /*4e120*/  MOV R73, R8 ;  /* 0x0000000800497202 */ /* 0x000fcc0000000f00 */
[C---:B------:R-:W-:Y:S01]  /*4e130*/  HMMA.1688.F32.TF32 R212, R28.reuse, R10, R228 ;  /* 0x0000000a1cd4723c */ /* 0x040fe200000810e4 */
[----:B------:R-:W2:Y:S01]  /*4e140*/  LDSM.16.M88.4 R8, [R67+0x141100] ;  /* 0x141100004308783b */ /* 0x000ea20000000200 */
[----:B------:R-:W-:Y:S01]  /*4e150*/  MOV R70, R13 ;  /* 0x0000000d00467202 */ /* 0x000fe20000000f00 */
[----:B------:R-:W-:Y:S02]  /*4e160*/  IMAD.MOV.U32 R71, RZ, RZ, R12 ;  /* 0x000000ffff477224 */ /* 0x000fe400078e000c */
[----:B------:R-:W3:Y:S01]  /*4e170*/  LDSM.16.M88.4 R12, [R67+0x142100] ;  /* 0x14210000430c783b */ /* 0x000ee20000000200 */
[----:B------:R-:W-:Y:S02]  /*4e180*/  IMAD.MOV.U32 R68, RZ, RZ, R17 ;  /* 0x000000ffff447224 */ /* 0x000fe400078e0011 */
[----:B------:R-:W-:Y:S01]  /*4e190*/  IMAD.MOV.U32 R69, RZ, RZ, R16 ;  /* 0x000000ffff457224 */ /* 0x000fe200078e0010 */
[C---:B------:R-:W-:Y:S01]  /*4e1a0*/  HMMA.1688.F32.TF32 R208, R28.reuse, R22, R204 ;  /* 0x000000161cd0723c */ /* 0x040fe200000810cc */
[----:B------:R-:W4:Y:S04]  /*4e1b0*/  LDSM.16.M88.4 R16, [R67+0x143100] ;  /* 0x143100004310783b */ /* 0x000f280000000200 */
[----:B------:R-:W4:Y:S03]  /*4e1c0*/  LDSM.16.M88.4 R20, [R67+0x144100] ;  /* 0x144100004314783b */ /* 0x000f260000000200 */
[----:B------:R-:W-:Y:S01]  /*4e1d0*/  HMMA.1688.F32.TF32 R240, R28, R26, R180 ;  /* 0x0000001a1cf0723c */ /* 0x000fe200000810b4 */
[----:B------:R-:W4:Y:S01]  /*4e1e0*/  LDSM.16.M88.4 R24, [R67+0x145100] ;  /* 0x145100004318783b */ /* 0x000f220000000200 */
[----:B------:R-:W-:Y:S01]  /*4e1f0*/  MOV R167, R32 ;  /* 0x0000002000a77202 */ /* 0x000fe20000000f00 */
[----:B------:R-:W-:Y:S01]  /*4e200*/  IMAD.MOV.U32 R166, RZ, RZ, R33 ;  /* 0x000000ffffa67224 */ /* 0x000fe200078e0021 */
[----:B------:R-:W-:Y:S01]  /*4e210*/  MOV R164, R35 ;  /* 0x0000002300a47202 */ /* 0x000fe20000000f00 */
[----:B------:R-:W-:-:S03]  /*4e220*/  IMAD.MOV.U32 R165, RZ, RZ, R34 ;  /* 0x000000ffffa57224 */ /* 0x000fc600078e0022 */
[C---:B------:R-:W-:Y:S01]  /*4e230*/  HMMA.1688.F32.TF32 R220, R28.reuse, R222, R236 ;  /* 0x000000de1cdc723c */ /* 0x040fe200000810ec */
[----:B------:R-:W-:Y:S07]  /*4e240*/  LDSM.16.M88.4 R32, [R67+0x147100] ;  /* 0x147100004320783b */ /* 0x000fee0000000200 */
[----:B------:R-:W-:Y:S01]  /*4e250*/  HMMA.1688.F32.TF32 R224, R28, R226, R200 ;  /* 0x000000e21ce0723c */ /* 0x000fe200000810c8 */
[----:B------:R-:W4:Y:S01]  /*4e260*/  LDSM.16.M88.4 R28, [R67+0x146100] ;  /* 0x14610000431c783b */ /* 0x000f220000000200 */
[----:B------:R-:W-:Y:S01]  /*4e270*/  IMAD.MOV.U32 R103, RZ, RZ, R64 ;  /* 0x000000ffff677224 */ /* 0x000fe200078e0040 */
[----:B------:R-:W-:Y:S01]  /*4e280*/  MOV R101, R66 ;  /* 0x0000004200657202 */ /* 0x000fe20000000f00 */
[----:B------:R-:W-:Y:S01]  /*4e290*/  IMAD.MOV.U32 R102, RZ, RZ, R65 ;  /* 0x000000ffff667224 */ /* 0x000fe200078e0041 */
[----:B------:R-:W-:Y:S03]  /*4e2a0*/  LDS R64, [R3+0x28200] ;  /* 0x0282000003407984 */ /* 0x000fe60000000800 */
[C---:B-1----:R-:W-:Y:S01]  /*4e2b0*/  HMMA.1688.F32.TF32 R40, R36.reuse, R4, R72 ;  /* 0x000000042428723c */ /* 0x042fe20000081048 */
[----:B--2---:R-:W-:Y:S04]  /*4e2c0*/  STL [R1+0x20b8], R10 ;  /* 0x0020b80a01007387 */ /* 0x004fe80000100800 */
[----:B------:R-:W-:Y:S04]  /*4e2d0*/  STL [R1+0x20b4], R11 ;  /* 0x0020b40b01007387 */ /* 0x000fe80000100800 */
[----:B---3--:R-:W-:Y:S04]  /*4e2e0*/  STL [R1+0x20a4], R14 ;  /* 0x0020a40e01007387 */ /* 0x008fe80000100800 */
[----:B------:R-:W-:Y:S04]  /*4e2f0*/  LDS R66, [R3+0x2a200] ;  /* 0x02a2000003427984 */ /* 0x000fe80000000800 */
[----:B------:R-:W-:Y:S04]  /*4e300*/  LDS R65, [R0+0x28200] ;  /* 0x0282000000417984 */ /* 0x000fe80000000800 */
[----:B------:R-:W1:Y:S03]  /*4e310*/  LDS R67, [R0+0x2a200] ;  /* 0x02a2000000437984 */ /* 0x000e660000000800 */
[----:B------:R-:W-:Y:S01]  /*4e320*/  MOV R203, R40 ;  /* 0x0000002800cb7202 */ /* 0x000fe20000000f00 */
[----:B------:R-:W-:Y:S01]  /*4e330*/  IMAD.MOV.U32 R202, RZ, RZ, R41 ;  /* 0x000000ffffca7224 */ /* 0x000fe200078e0029 */
[----:B------:R-:W-:Y:S01]  /*4e340*/  MOV R200, R43 ;  /* 0x0000002b00c87202 */ /* 0x000fe20000000f00 */
[----:B------:R-:W-:Y:S01]  /*4e350*/  IMAD.MOV.U32 R201, RZ, RZ, R42 ;  /* 0x000000ffffc97224 */ /* 0x000fe200078e002a */
[----:B------:R-:W-:Y:S01]  /*4e360*/  MOV R176, R151 ;  /* 0x0000009700b07202 */ /* 0x000fe20000000f00 */
[----:B------:R-:W-:Y:S01]  /*4e370*/  HMMA.1688.F32.TF32 R40, R36, R8, R68 ;  /* 0x000000082428723c */ /* 0x000fe20000081044 */
        /* <DEDUP_REMOVED lines=11> */
[----:B------:R-:W2:Y:S04]  /*4e430*/  LDL.LU R80, [R1+0xb0] ;  /* 0x0000b00001507983 */ /* 0x000ea80000300800 */
[----:B------:R3:W-:Y:S04]  /*4e440*/  STL.64 [R1+0xc0], R40 ;  /* 0x0000c02801007387 */ /* 0x0007e80000100a00 */
[----:B------:R4:W-:Y:S04]  /*4e450*/  STL.64 [R1+0xc8], R42 ;  /* 0x0000c82a01007387 */ /* 0x0009e80000100a00 */
        /* <DEDUP_REMOVED lines=27> */
[----:B---3--:R-:W3:Y:S04]  /*4e610*/  LDL.LU R40, [R1+0x50] ;  /* 0x0000500001287983 */ /* 0x008ee80000300800 */
[----:B------:R-:W3:Y:S04]  /*4e620*/  LDL.LU R41, [R1+0x54] ;  /* 0x0000540001297983 */ /* 0x000ee80000300800 */
[----:B----4-:R-:W3:Y:S04]  /*4e630*/  LDL.LU R42, [R1+0x58] ;  /* 0x00005800012a7983 */ /* 0x010ee80000300800 */
[----:B------:R-:W3:Y:S04]  /*4e640*/  LDL.LU R43, [R1+0x5c] ;  /* 0x00005c00012b7983 */ /* 0x000ee80000300800 */
[----:B------:R-:W3:Y:S04]  /*4e650*/  LDL.LU R88, [R1+0x30] ;  /* 0x0000300001587983 */ /* 0x000ee80000300800 */
[----:B------:R-:W3:Y:S04]  /*4e660*/  LDL.LU R89, [R1+0x34] ;  /* 0x0000340001597983 */ /* 0x000ee80000300800 */
[----:B------:R-:W3:Y:S04]  /*4e670*/  LDL.LU R90, [R1+0x38] ;  /* 0x00003800015a7983 */ /* 0x000ee80000300800 */
[----:B------:R-:W3:Y:S04]  /*4e680*/  LDL.LU R91, [R1+0x3c] ;  /* 0x00003c00015b7983 */ /* 0x000ee80000300800 */
[----:B------:R-:W3:Y:S01]  /*4e690*/  LDL.LU R84, [R1+0x20] ;  /* 0x0000200001547983 */ /* 0x000ee20000300800 */
[----:B------:R-:W-:-:S02]  /*4e6a0*/  IMAD.MOV.U32 R177, RZ, RZ, R150 ;  /* 0x000000ffffb17224 */ /* 0x000fc400078e0096 */
[----:B------:R-:W-:Y:S01]  /*4e6b0*/  IMAD.MOV.U32 R178, RZ, RZ, R149 ;  /* 0x000000ffffb27224 */ /* 0x000fe200078e0095 */
[----:B------:R-:W-:Y:S01]  /*4e6c0*/  MOV R232, R163 ;  /* 0x000000a300e87202 */ /* 0x000fe20000000f00 */
[----:B------:R-:W-:Y:S01]  /*4e6d0*/  IMAD.MOV.U32 R233, RZ, RZ, R162 ;  /* 0x000000ffffe97224 */ /* 0x000fe200078e00a2 */
[----:B------:R-:W-:Y:S01]  /*4e6e0*/  MOV R238, R157 ;  /* 0x0000009d00ee7202 */ /* 0x000fe20000000f00 */
[----:B------:R-:W-:Y:S01]  /*4e6f0*/  IMAD.MOV.U32 R234, RZ, RZ, R161 ;  /* 0x000000ffffea7224 */ /* 0x000fe200078e00a1 */
[----:B------:R-:W-:Y:S01]  /*4e700*/  MOV R235, R160 ;  /* 0x000000a000eb7202 */ /* 0x000fe20000000f00 */
[----:B------:R-:W-:Y:S04]  /*4e710*/  LDS R228, [R3+0x28700] ;  /* 0x0287000003e47984 */ /* 0x000fe80000000800 */
[----:B------:R-:W-:Y:S04]  /*4e720*/  LDS R230, [R3+0x2a700] ;  /* 0x02a7000003e67984 */ /* 0x000fe80000000800 */
[----:B------:R-:W-:Y:S04]  /*4e730*/  LDS R229, [R0+0x28700] ;  /* 0x0287000000e57984 */ /* 0x000fe80000000800 */
[----:B------:R-:W-:Y:S01]  /*4e740*/  LDS R231, [R0+0x2a700] ;  /* 0x02a7000000e77984 */ /* 0x000fe20000000800 */
[C---:B--2---:R-:W-:Y:S08]  /*4e750*/  HMMA.1688.F32.TF32 R80, R36.reuse, R12, R80 ;  /* 0x0000000c2450723c */ /* 0x044ff00000081050 */
[C---:B------:R-:W-:Y:S08]  /*4e760*/  HMMA.1688.F32.TF32 R76, R36.reuse, R16, R76 ;  /* 0x00000010244c723c */ /* 0x040ff0000008104c */
[C---:B------:R-:W-:Y:S07]  /*4e770*/  HMMA.1688.F32.TF32 R72, R36.reuse, R20, R72 ;  /* 0x000000142448723c */ /* 0x040fee0000081048 */
[----:B------:R2:W-:Y:S04]  /*4e780*/  STL.64 [R1+0xb0], R80 ;  /* 0x0000b05001007387 */ /* 0x0005e80000100a00 */
[----:B------:R1:W-:Y:S04]  /*4e790*/  STL.64 [R1+0xb8], R82 ;  /* 0x0000b85201007387 */ /* 0x0003e80000100a00 */
[----:B------:R-:W4:Y:S04]  /*4e7a0*/  LDL.LU R85, [R1+0x24] ;  /* 0x0000240001557983 */ /* 0x000f280000300800 */
[----:B------:R-:W4:Y:S04]  /*4e7b0*/  LDL.LU R86, [R1+0x28] ;  /* 0x0000280001567983 */ /* 0x000f280000300800 */
[----:B------:R-:W4:Y:S01]  /*4e7c0*/  LDL.LU R87, [R1+0x2c] ;  /* 0x00002c0001577983 */ /* 0x000f220000300800 */
[----:B------:R-:W-:Y:S03]  /*4e7d0*/  HMMA.1688.F32.TF32 R68, R36, R24, R68 ;  /* 0x000000182444723c */ /* 0x000fe60000081044 */
[----:B--2---:R-:W2:Y:S04]  /*4e7e0*/  LDL.LU R80, [R1+0x10] ;  /* 0x0000100001507983 */ /* 0x004ea80000300800 */
[----:B------:R1:W-:Y:S04]  /*4e7f0*/  STL.64 [R1+0xa0], R76 ;  /* 0x0000a04c01007387 */ /* 0x0003e80000100a00 */
[----:B------:R1:W-:Y:S04]  /*4e800*/  STL.64 [R1+0xa8], R78 ;  /* 0x0000a84e01007387 */ /* 0x0003e80000100a00 */
[----:B------:R-:W2:Y:S04]  /*4e810*/  LDL.LU R81, [R1+0x14] ;  /* 0x0000140001517983 */ /* 0x000ea80000300800 */
[----:B-1----:R-:W2:Y:S04]  /*4e820*/  LDL.LU R82, [R1+0x18] ;  /* 0x0000180001527983 */ /* 0x002ea80000300800 */
[----:B------:R-:W2:Y:S04]  /*4e830*/  LDL.LU R83, [R1+0x1c] ;  /* 0x00001c0001537983 */ /* 0x000ea80000300800 */
[----:B------:R-:W2:Y:S04]  /*4e840*/  LDL.LU R76, [R1] ;  /* 0x00000000014c7983 */ /* 0x000ea80000300800 */
[----:B------:R1:W-:Y:S04]  /*4e850*/  STL.64 [R1+0x90], R72 ;  /* 0x0000904801007387 */ /* 0x0003e80000100a00 */
[----:B------:R1:W-:Y:S04]  /*4e860*/  STL.64 [R1+0x98], R74 ;  /* 0x0000984a01007387 */ /* 0x0003e80000100a00 */
[----:B------:R-:W2:Y:S04]  /*4e870*/  LDL.LU R77, [R1+0x4] ;  /* 0x00000400014d7983 */ /* 0x000ea80000300800 */
[----:B------:R-:W2:Y:S04]  /*4e880*/  LDL.LU R78, [R1+0x8] ;  /* 0x00000800014e7983 */ /* 0x000ea80000300800 */
[----:B------:R-:W2:Y:S04]  /*4e890*/  LDL.LU R79, [R1+0xc] ;  /* 0x00000c00014f7983 */ /* 0x000ea80000300800 */
[----:B-1----:R-:W2:Y:S04]  /*4e8a0*/  LDL.LU R72, [R1+0x260] ;  /* 0x0002600001487983 */ /* 0x002ea80000300800 */
[----:B------:R1:W-:Y:S04]  /*4e8b0*/  STL.64 [R1+0x80], R68 ;  /* 0x0000804401007387 */ /* 0x0003e80000100a00 */
[----:B------:R-:W-:Y:S04]  /*4e8c0*/  STL.64 [R1+0x88], R70 ;  /* 0x0000884601007387 */ /* 0x000fe80000100a00 */
[----:B------:R-:W2:Y:S04]  /*4e8d0*/  LDL.LU R73, [R1+0x264] ;  /* 0x0002640001497983 */ /* 0x000ea80000300800 */
[----:B------:R-:W2:Y:S01]  /*4e8e0*/  LDL.LU R74, [R1+0x268] ;  /* 0x00026800014a7983 */ /* 0x000ea20000300800 */
[----:B-1----:R-:W-:-:S02]  /*4e8f0*/  IMAD.MOV.U32 R68, RZ, RZ, R250 ;  /* 0x000000ffff447224 */ /* 0x002fc400078e00fa */
[----:B------:R-:W-:Y:S01]  /*4e900*/  IMAD.MOV.U32 R69, RZ, RZ, R251 ;  /* 0x000000ffff457224 */ /* 0x000fe200078e00fb */
[----:B------:R-:W2:Y:S04]  /*4e910*/  LDL.LU R75, [R1+0x26c] ;  /* 0x00026c00014b7983 */ /* 0x000ea80000300800 */
[----:B------:R-:W2:Y:S04]  /*4e920*/  LDL.LU R250, [R1+0x20e0] ;  /* 0x0020e00001fa7983 */ /* 0x000ea80000300800 */
[----:B------:R-:W2:Y:S01]  /*4e930*/  LDL.LU R251, [R1+0x20dc] ;  /* 0x0020dc0001fb7983 */ /* 0x000ea20000300800 */
[----:B------:R-:W-:Y:S08]  /*4e940*/  HMMA.1688.F32.TF32 R172, R36, R28, R172 ;  /* 0x0000001c24ac723c */ /* 0x000ff000000810ac */
[----:B---3--:R-:W-:Y:S01]  /*4e950*/  HMMA.1688.F32.TF32 R40, R244, R4, R40 ;  /* 0x00000004f428723c */ /* 0x008fe20000081028 */
[----:B------:R-:W-:Y:S01]  /*4e960*/  IMAD.MOV.U32 R239, RZ, RZ, R156 ;  /* 0x000000ffffef7224 */ /* 0x000fe200078e009c */
[----:B------:R-:W-:Y:S01]  /*4e970*/  MOV R157, R126 ;  /* 0x0000007e009d7202 */ /* 0x000fe20000000f00 */
[----:B------:R-:W-:-:S02]  /*4e980*/  IMAD.MOV.U32 R237, RZ, RZ, R158 ;  /* 0x000000ffffed7224 */ /* 0x000fc400078e009e */
[----:B------:R-:W-:Y:S01]  /*4e990*/  IMAD.MOV.U32 R236, RZ, RZ, R159 ;  /* 0x000000ffffec7224 */ /* 0x000fe200078e009f */
[----:B------:R-:W-:Y:S01]  /*4e9a0*/  MOV R151, R120 ;  /* 0x0000007800977202 */ /* 0x000fe20000000f00 */
[----:B------:R-:W-:Y:S01]  /*4e9b0*/  IMAD.MOV.U32 R150, RZ, RZ, R121 ;  /* 0x000000ffff967224 */ /* 0x000fe200078e0079 */
[----:B------:R-:W-:Y:S01]  /*4e9c0*/  HMMA.1688.F32.TF32 R36, R36, R32, R168 ;  /* 0x000000202424723c */ /* 0x000fe200000810a8 */
[----:B------:R-:W-:Y:S01]  /*4e9d0*/  IMAD.MOV.U32 R149, RZ, RZ, R122 ;  /* 0x000000ffff957224 */ /* 0x000fe200078e007a */
[----:B------:R-:W-:Y:S04]  /*4e9e0*/  LDS R160, [R3+0x28500] ;  /* 0x0285000003a07984 */ /* 0x000fe80000000800 */
[----:B------:R-:W-:Y:S04]  /*4e9f0*/  LDS R162, [R3+0x2a500] ;  /* 0x02a5000003a27984 */ /* 0x000fe80000000800 */
[----:B------:R-:W-:Y:S04]  /*4ea00*/  STL.64 [R1+0x70], R172 ;  /* 0x000070ac01007387 */ /* 0x000fe80000100a00 */
[----:B------:R-:W-:Y:S04]  /*4ea10*/  STL.64 [R1+0x78], R174 ;  /* 0x000078ae01007387 */ /* 0x000fe80000100a00 */
[----:B------:R-:W-:Y:S04]  /*4ea20*/  LDS R161, [R0+0x28500] ;  /* 0x0285000000a17984 */ /* 0x000fe80000000800 */
[----:B------:R-:W1:Y:S04]  /*4ea30*/  LDS R163, [R0+0x2a500] ;  /* 0x02a5000000a37984 */ /* 0x000e680000000800 */
[----:B------:R-:W-:Y:S04]  /*4ea40*/  STL.64 [R1+0x60], R36 ;  /* 0x0000602401007387 */ /* 0x000fe80000100a00 */
[----:B------:R3:W-:Y:S02]  /*4ea50*/  STL.64 [R1+0x68], R38 ;  /* 0x0000682601007387 */ /* 0x0007e40000100a00 */
[C---:B---3--:R-:W-:Y:S11]  /*4ea60*/  HMMA.1688.F32.TF32 R36, R244.reuse, R12, R88 ;  /* 0x0000000cf424723c */ /* 0x048ff60000081058 */
[----:B------:R-:W-:Y:S11]  /*4ea70*/  @!UPT UIADD3 URZ, URZ, URZ, URZ ;  /* 0x0000003f3f3ff290 */ /* 0x000ff6000fffe03f */
[----:B------:R-:W-:Y:S02]  /*4ea80*/  @!UPT UIADD3 URZ, URZ, URZ, URZ ;  /* 0x0000003f3f3ff290 */ /* 0x000fe4000fffe03f */
[----:B------:R-:W-:Y:S01]  /*4ea90*/  IMAD.MOV.U32 R30, RZ, RZ, R36 ;  /* 0x000000ffff1e7224 */ /* 0x000fe200078e0024 */
[----:B------:R-:W-:Y:S01]  /*4eaa0*/  MOV R11, R38 ;  /* 0x00000026000b7202 */ /* 0x000fe20000000f00 */
[----:B------:R-:W-:Y:S02]  /*4eab0*/  IMAD.MOV.U32 R10, RZ, RZ, R37 ;  /* 0x000000ffff0a7224 */ /* 0x000fe400078e0025 */
[----:B------:R-:W-:Y:S01]  /*4eac0*/  IMAD.MOV.U32 R31, RZ, RZ, R39 ;  /* 0x000000ffff1f7224 */ /* 0x000fe200078e0027 */
[----:B------:R3:W-:Y:S01]  /*4ead0*/  STL.64 [R1+0x50], R40 ;  /* 0x0000502801007387 */ /* 0x0007e20000100a00 */
[----:B------:R-:W-:Y:S01]  /*4eae0*/  IMAD.MOV.U32 R34, RZ, RZ, R42 ;  /* 0x000000ffff227224 */ /* 0x000fe200078e002a */
[----:B------:R-:W-:Y:S02]  /*4eaf0*/  MOV R35, R43 ;  /* 0x0000002b00237202 */ /* 0x000fe40000000f00 */
[----:B---3--:R-:W-:Y:S07]  /*4eb00*/  HMMA.1688.F32.TF32 R40, R244, R8, R92 ;  /* 0x00000008f428723c */ /* 0x008fee000008105c */
[----:B------:R-:W-:Y:S01]  /*4eb10*/  MOV R92, R63 ;  /* 0x0000003f005c7202 */ /* 0x000fe20000000f00 */
[----:B------:R-:W-:Y:S01]  /*4eb20*/  IMAD.MOV.U32 R93, RZ, RZ, R62 ;  /* 0x000000ffff5d7224 */ /* 0x000fe200078e003e */
[----:B------:R-:W-:Y:S01]  /*4eb30*/  MOV R62, R45 ;  /* 0x0000002d003e7202 */ /* 0x000fe20000000f00 */
[----:B------:R-:W-:Y:S01]  /*4eb40*/  IMAD.MOV.U32 R63, RZ, RZ, R44 ;  /* 0x000000ffff3f7224 */ /* 0x000fe200078e002c */
[----:B------:R-:W-:Y:S01]  /*4eb50*/  MOV R95, R60 ;  /* 0x0000003c005f7202 */ /* 0x000fe20000000f00 */
[----:B------:R-:W-:-:S02]  /*4eb60*/  IMAD.MOV.U32 R94, RZ, RZ, R61 ;  /* 0x000000ffff5e7224 */ /* 0x000fc400078e003d */
[----:B------:R-:W-:-:S09]  /*4eb70*/  IMAD.MOV.U32 R61, RZ, RZ, R46 ;  /* 0x000000ffff3d7224 */ /* 0x000fd200078e002e */
[----:B------:R3:W-:Y:S04]  /*4eb80*/  STL.64 [R1+0x40], R40 ;  /* 0x0000402801007387 */ /* 0x0007e80000100a00 */
[----:B------:R1:W-:Y:S01]  /*4eb90*/  STL.64 [R1+0x48], R42 ;  /* 0x0000482a01007387 */ /* 0x0003e20000100a00 */
[----:B------:R-:W-:Y:S01]  /*4eba0*/  IMAD.MOV.U32 R60, RZ, RZ, R47 ;  /* 0x000000ffff3c7224 */ /* 0x000fe200078e002f */
[C---:B----4-:R-:W-:Y:S11]  /*4ebb0*/  HMMA.1688.F32.TF32 R36, R244.reuse, R16, R84 ;  /* 0x00000010f424723c */ /* 0x050ff60000081054 */
[----:B------:R-:W-:Y:S11]  /*4ebc0*/  @!UPT UIADD3 URZ, URZ, URZ, URZ ;  /* 0x0000003f3f3ff290 */ /* 0x000ff6000fffe03f */
[----:B------:R-:W-:Y:S02]  /*4ebd0*/  @!UPT UIADD3 URZ, URZ, URZ, URZ ;  /* 0x0000003f3f3ff290 */ /* 0x000fe4000fffe03f */
[----:B------:R-:W-:Y:S01]  /*4ebe0*/  IMAD.MOV.U32 R26, RZ, RZ, R36 ;  /* 0x000000ffff1a7224 */ /* 0x000fe200078e0024 */
[----:B------:R-:W-:Y:S01]  /*4ebf0*/  MOV R18, R37 ;  /* 0x0000002500127202 */ /* 0x000fe20000000f00 */
[----:B------:R-:W-:Y:S02]  /*4ec00*/  IMAD.MOV.U32 R14, RZ, RZ, R38 ;  /* 0x000000ffff0e7224 */ /* 0x000fe400078e0026 */
[----:B------:R-:W-:Y:S02]  /*4ec10*/  IMAD.MOV.U32 R15, RZ, RZ, R39 ;  /* 0x000000ffff0f7224 */ /* 0x000fe400078e0027 */
[C---:B--2---:R-:W-:Y:S11]  /*4ec20*/  HMMA.1688.F32.TF32 R36, R244.reuse, R20, R80 ;  /* 0x00000014f424723c */ /* 0x044ff60000081050 */
[----:B------:R-:W-:Y:S11]  /*4ec30*/  @!UPT UIADD3 URZ, URZ, URZ, URZ ;  /* 0x0000003f3f3ff290 */ /* 0x000ff6000fffe03f */
[----:B------:R-:W-:Y:S02]  /*4ec40*/  @!UPT UIADD3 URZ, URZ, URZ, URZ ;  /* 0x0000003f3f3ff290 */ /* 0x000fe4000fffe03f */
[----:B------:R-:W-:Y:S01]  /*4ec50*/  MOV R19, R36 ;  /* 0x0000002400137202 */ /* 0x000fe20000000f00 */
[----:B------:R-:W-:Y:S01]  /*4ec60*/  IMAD.MOV.U32 R27, RZ, RZ, R37 ;  /* 0x000000ffff1b7224 */ /* 0x000fe200078e0025 */
[----:B------:R-:W-:Y:S01]  /*4ec70*/  MOV R23, R39 ;  /* 0x0000002700177202 */ /* 0x000fe20000000f00 */
[----:B------:R-:W-:Y:S02]  /*4ec80*/  IMAD.MOV.U32 R22, RZ, RZ, R38 ;  /* 0x000000ffff167224 */ /* 0x000fe400078e0026 */
[C---:B------:R-:W-:Y:S08]  /*4ec90*/  HMMA.1688.F32.TF32 R36, R244.reuse, R24, R76 ;  /* 0x00000018f424723c */ /* 0x040ff0000008104c */
[C---:B------:R-:W-:Y:S08]  /*4eca0*/  HMMA.1688.F32.TF32 R248, R244.reuse, R28, R248 ;  /* 0x0000001cf4f8723c */ /* 0x040ff000000810f8 */
[----:B------:R-:W-:Y:S07]  /*4ecb0*/  HMMA.1688.F32.TF32 R244, R244, R32, R72 ;  /* 0x00000020f4f4723c */ /* 0x000fee0000081048 */
[----:B------:R2:W-:Y:S01]  /*4ecc0*/  STL.64 [R1], R36 ;  /* 0x0000002401007387 */ /* 0x0005e20000100a00 */
[----:B------:R-:W-:Y:S01]  /*4ecd0*/  MOV R79, R48 ;  /* 0x00000030004f7202 */ /* 0x000fe20000000f00 */
[----:B------:R-:W-:-:S06]  /*4ece0*/  IMAD.MOV.U32 R78, RZ, RZ, R49 ;  /* 0x000000ffff4e7224 */ /* 0x000fcc00078e0031 */
[----:B------:R-:W-:Y:S04]  /*4ecf0*/  STL.64 [R1+0x1fe8], R250 ;  /* 0x001fe8fa01007387 */ /* 0x000fe80000100a00 */
[----:B------:R4:W-:Y:S04]  /*4ed00*/  STL.64 [R1+0x1fe0], R248 ;  /* 0x001fe0f801007387 */ /* 0x0009e80000100a00 */
[----:B------:R1:W-:Y:S04]  /*4ed10*/  STL.64 [R1+0x1ff8], R246 ;  /* 0x001ff8f601007387 */ /* 0x0003e80000100a00 */
[----:B------:R1:W-:Y:S04]  /*4ed20*/  STL.64 [R1+0x1ff0], R244 ;  /* 0x001ff0f401007387 */ /* 0x0003e80000100a00 */
[----:B------:R-:W4:Y:S04]  /*4ed30*/  LDL.LU R44, [R1+0x1c0] ;  /* 0x0001c000012c7983 */ /* 0x000f280000300800 */
[----:B------:R-:W4:Y:S04]  /*4ed40*/  LDL.LU R45, [R1+0x1c4] ;  /* 0x0001c400012d7983 */ /* 0x000f280000300800 */
[----:B------:R-:W4:Y:S04]  /*4ed50*/  LDL.LU R46, [R1+0x1c8] ;  /* 0x0001c800012e7983 */ /* 0x000f280000300800 */
[----:B------:R-:W4:Y:S04]  /*4ed60*/  LDL.LU R47, [R1+0x1cc] ;  /* 0x0001cc00012f7983 */ /* 0x000f280000300800 */
[----:B---3--:R-:W3:Y:S04]  /*4ed70*/  LDL.LU R40, [R1+0x1d0] ;  /* 0x0001d00001287983 */ /* 0x008ee80000300800 */
[----:B------:R-:W3:Y:S01]  /*4ed80*/  LDL.LU R41, [R1+0x1d4] ;  /* 0x0001d40001297983 */ /* 0x000ee20000300800 */
[----:B------:R-:W-:-:S03]  /*4ed90*/  IMAD.MOV.U32 R77, RZ, RZ, R50 ;  /* 0x000000ffff4d7224 */ /* 0x000fc600078e0032 */
[----:B-1----:R-:W3:Y:S01]  /*4eda0*/  LDL.LU R42, [R1+0x1d8] ;  /* 0x0001d800012a7983 */ /* 0x002ee20000300800 */
[----:B------:R-:W-:-:S03]  /*4edb0*/  MOV R76, R51 ;  /* 0x00000033004c7202 */ /* 0x000fc60000000f00 */
        /* <DEDUP_REMOVED lines=13> */
[----:B------:R-:W-:Y:S01]  /*4ee90*/  IMAD.MOV.U32 R71, RZ, RZ, R2 ;  /* 0x000000ffff477224 */ /* 0x000fe200078e0002 */
[----:B------:R-:W-:Y:S02]  /*4eea0*/  MOV R86, R57 ;  /* 0x0000003900567202 */ /* 0x000fe40000000f00 */
[----:B------:R-:W3:Y:S01]  /*4eeb0*/  LDL.LU R54, [R1+0x1a8] ;  /* 0x0001a80001367983 */ /* 0x000ee20000300800 */
[----:B------:R-:W-:-:S03]  /*4eec0*/  IMAD.MOV.U32 R85, RZ, RZ, R58 ;  /* 0x000000ffff557224 */ /* 0x000fc600078e003a */
[----:B------:R-:W3:Y:S01]  /*4eed0*/  LDL.LU R55, [R1+0x1ac] ;  /* 0x0001ac0001377983 */ /* 0x000ee20000300800 */
[----:B------:R-:W-:-:S03]  /*4eee0*/  IMAD.MOV.U32 R84, RZ, RZ, R59 ;  /* 0x000000ffff547224 */ /* 0x000fc600078e003b */
[----:B------:R-:W3:Y:S04]  /*4eef0*/  LDL.LU R56, [R1+0x190] ;  /* 0x0001900001387983 */ /* 0x000ee80000300800 */
[----:B------:R-:W3:Y:S04]  /*4ef00*/  LDL.LU R57, [R1+0x194] ;  /* 0x0001940001397983 */ /* 0x000ee80000300800 */
[----:B------:R-:W3:Y:S01]  /*4ef10*/  LDL.LU R58, [R1+0x198] ;  /* 0x00019800013a7983 */ /* 0x000ee20000300800 */
[----:B------:R-:W-:-:S03]  /*4ef20*/  IMAD.MOV.U32 R252, RZ, RZ, R38 ;  /* 0x000000fffffc7224 */ /* 0x000fc600078e0026 */
[----:B------:R-:W3:Y:S01]  /*4ef30*/  LDL.LU R59, [R1+0x19c] ;  /* 0x00019c00013b7983 */ /* 0x000ee20000300800 */
[----:B------:R-:W-:-:S03]  /*4ef40*/  IMAD.MOV.U32 R2, RZ, RZ, R39 ;  /* 0x000000ffff027224 */ /* 0x000fc600078e0027 */
[----:B------:R-:W3:Y:S01]  /*4ef50*/  LDL.LU R168, [R1+0x160] ;  /* 0x0001600001a87983 */ /* 0x000ee20000300800 */
[C---:B--2---:R-:W-:Y:S03]  /*4ef60*/  HMMA.1688.F32.TF32 R36, R64.reuse, R4, R68 ;  /* 0x000000044024723c */ /* 0x044fe60000081044 */
[----:B------:R-:W2:Y:S04]  /*4ef70*/  LDL.LU R169, [R1+0x164] ;  /* 0x0001640001a97983 */ /* 0x000ea80000300800 */
[----:B------:R-:W2:Y:S04]  /*4ef80*/  LDL.LU R170, [R1+0x168] ;  /* 0x0001680001aa7983 */ /* 0x000ea80000300800 */
[----:B------:R-:W2:Y:S04]  /*4ef90*/  LDL.LU R171, [R1+0x16c] ;  /* 0x00016c0001ab7983 */ /* 0x000ea80000300800 */
[----:B------:R-:W2:Y:S04]  /*4efa0*/  LDL.LU R68, [R1+0x150] ;  /* 0x0001500001447983 */ /* 0x000ea80000300800 */
[----:B------:R-:W2:Y:S04]  /*4efb0*/  LDL.LU R69, [R1+0x154] ;  /* 0x0001540001457983 */ /* 0x000ea80000300800 */
[----:B------:R-:W2:Y:S04]  /*4efc0*/  LDL.LU R70, [R1+0x158] ;  /* 0x0001580001467983 */ /* 0x000ea80000300800 */
[----:B------:R-:W2:Y:S01]  /*4efd0*/  LDL.LU R71, [R1+0x15c] ;  /* 0x00015c0001477983 */ /* 0x000ea20000300800 */
[----:B------:R-:W-:Y:S03]  /*4efe0*/  HMMA.1688.F32.TF32 R60, R64, R28, R60 ;  /* 0x0000001c403c723c */ /* 0x000fe6000008103c */
        /* <DEDUP_REMOVED lines=8> */
[----:B------:R-:W-:Y:S04]  /*4f070*/  STL.64 [R1+0x2008], R38 ;  /* 0x0020082601007387 */ /* 0x000fe80000100a00 */
[----:B------:R-:W-:Y:S01]  /*4f080*/  STL.64 [R1+0x2000], R36 ;  /* 0x0020002401007387 */ /* 0x000fe20000100a00 */
[----:B------:R-:W-:Y:S01]  /*4f090*/  IMAD.MOV.U32 R172, RZ, RZ, R147 ;  /* 0x000000ffffac7224 */ /* 0x000fe200078e0093 */
[----:B------:R-:W-:Y:S01]  /*4f0a0*/  MOV R174, R145 ;  /* 0x0000009100ae7202 */ /* 0x000fe20000000f00 */
[----:B------:R-:W-:Y:S01]  /*4f0b0*/  IMAD.MOV.U32 R173, RZ, RZ, R146 ;  /* 0x000000ffffad7224 */ /* 0x000fe200078e0092 */
[----:B------:R-:W-:Y:S01]  /*4f0c0*/  MOV R146, R117 ;  /* 0x0000007500927202 */ /* 0x000fe20000000f00 */
[----:B------:R-:W-:-:S02]  /*4f0d0*/  IMAD.MOV.U32 R147, RZ, RZ, R116 ;  /* 0x000000ffff937224 */ /* 0x000fc400078e0074 */
[----:B------:R-:W-:Y:S02]  /*4f0e0*/  IMAD.MOV.U32 R175, RZ, RZ, R144 ;  /* 0x000000ffffaf7224 */ /* 0x000fe400078e0090 */
[----:B------:R-:W-:Y:S02]  /*4f0f0*/  IMAD.MOV.U32 R145, RZ, RZ, R118 ;  /* 0x000000ffff917224 */ /* 0x000fe400078e0076 */
[----:B------:R-:W-:Y:S01]  /*4f100*/  IMAD.MOV.U32 R144, RZ, RZ, R119 ;  /* 0x000000ffff907224 */ /* 0x000fe200078e0077 */
[C---:B----4-:R-:W-:Y:S08]  /*4f110*/  HMMA.1688.F32.TF32 R44, R64.reuse, R12, R44 ;  /* 0x0000000c402c723c */ /* 0x050ff0000008102c */
[C---:B---3--:R-:W-:Y:S08]  /*4f120*/  HMMA.1688.F32.TF32 R40, R64.reuse, R8, R40 ;  /* 0x000000084028723c */ /* 0x048ff00000081028 */
[C---:B------:R-:W-:Y:S08]  /*4f130*/  HMMA.1688.F32.TF32 R48, R64.reuse, R16, R48 ;  /* 0x000000104030723c */ /* 0x040ff00000081030 */
[C---:B------:R-:W-:Y:S07]  /*4f140*/  HMMA.1688.F32.TF32 R52, R64.reuse, R20, R52 ;  /* 0x000000144034723c */ /* 0x040fee0000081034 */
[----:B------:R-:W-:Y:S01]  /*4f150*/  STL.64 [R1+0x2018], R42 ;  /* 0x0020182a01007387 */ /* 0x000fe20000100a00 */
[C---:B------:R-:W-:Y:S03]  /*4f160*/  HMMA.1688.F32.TF32 R56, R64.reuse, R24, R56 ;  /* 0x000000184038723c */ /* 0x040fe60000081038 */
[----:B------:R-:W-:Y:S05]  /*4f170*/  STL.64 [R1+0x2010], R40 ;  /* 0x0020102801007387 */ /* 0x000fea0000100a00 */
[----:B--2---:R-:W-:Y:S01]  /*4f180*/  HMMA.1688.F32.TF32 R64, R64, R32, R168 ;  /* 0x000000204040723c */ /* 0x004fe200000810a8 */
[----:B------:R-:W-:Y:S07]  /*4f190*/  STL.64 [R1+0x2028], R46 ;  /* 0x0020282e01007387 */ /* 0x000fee0000100a00 */
[----:B------:R-:W-:Y:S01]  /*4f1a0*/  HMMA.1688.F32.TF32 R68, R96, R4, R68 ;  /* 0x000000046044723c */ /* 0x000fe20000081044 */
[----:B------:R-:W-:Y:S04]  /*4f1b0*/  STL.64 [R1+0x2020], R44 ;  /* 0x0020202c01007387 */ /* 0x000fe80000100a00 */
[----:B------:R-:W-:Y:S04]  /*4f1c0*/  STL.64 [R1+0x2038], R50 ;  /* 0x0020383201007387 */ /* 0x000fe80000100a00 */
[----:B------:R-:W-:Y:S04]  /*4f1d0*/  STL.64 [R1+0x2030], R48 ;  /* 0x0020303001007387 */ /* 0x000fe80000100a00 */
        /* <DEDUP_REMOVED lines=8> */
[----:B------:R-:W-:Y:S01]  /*4f260*/  STL.64 [R1+0x2088], R70 ;  /* 0x0020884601007387 */ /* 0x000fe20000100a00 */
[----:B------:R-:W-:-:S03]  /*4f270*/  IMAD.MOV.U32 R168, RZ, RZ, R143 ;  /* 0x000000ffffa87224 */ /* 0x000fc600078e008f */
[----:B------:R-:W-:Y:S01]  /*4f280*/  STL.64 [R1+0x2080], R68 ;  /* 0x0020804401007387 */ /* 0x000fe20000100a00 */
[----:B------:R-:W-:-:S03]  /*4f290*/  MOV R169, R142 ;  /* 0x0000008e00a97202 */ /* 0x000fc60000000f00 */
[----:B------:R-:W2:Y:S01]  /*4f2a0*/  LDL.LU R116, [R1+0x310] ;  /* 0x0003100001747983 */ /* 0x000ea20000300800 */
[----:B------:R-:W-:-:S03]  /*4f2b0*/  IMAD.MOV.U32 R143, RZ, RZ, R112 ;  /* 0x000000ffff8f7224 */ /* 0x000fc600078e0070 */
[----:B------:R-:W2:Y:S01]  /*4f2c0*/  LDL.LU R117, [R1+0x314] ;  /* 0x0003140001757983 */ /* 0x000ea20000300800 */
[----:B------:R-:W-:-:S03]  /*4f2d0*/  IMAD.MOV.U32 R170, RZ, RZ, R141 ;  /* 0x000000ffffaa7224 */ /* 0x000fc600078e008d */
[----:B------:R-:W2:Y:S01]  /*4f2e0*/  LDL.LU R118, [R1+0x318] ;  /* 0x0003180001767983 */ /* 0x000ea20000300800 */
[----:B------:R-:W-:Y:S01]  /*4f2f0*/  IMAD.MOV.U32 R171, RZ, RZ, R140 ;  /* 0x000000ffffab7224 */ /* 0x000fe200078e008c */
[----:B------:R-:W-:Y:S01]  /*4f300*/  MOV R141, R114 ;  /* 0x00000072008d7202 */ /* 0x000fe20000000f00 */
[----:B------:R-:W-:Y:S01]  /*4f310*/  IMAD.MOV.U32 R142, RZ, RZ, R113 ;  /* 0x000000ffff8e7224 */ /* 0x000fe200078e0071 */
[----:B------:R-:W2:Y:S01]  /*4f320*/  LDL.LU R119, [R1+0x31c] ;  /* 0x00031c0001777983 */ /* 0x000ea20000300800 */
[----:B------:R-:W-:Y:S01]  /*4f330*/  IMAD.MOV.U32 R140, RZ, RZ, R115 ;  /* 0x000000ffff8c7224 */ /* 0x000fe200078e0073 */
[----:B------:R-:W-:Y:S02]  /*4f340*/  MOV R115, R196 ;  /* 0x000000c400737202 */ /* 0x000fe40000000f00 */
[----:B------:R-:W3:Y:S04]  /*4f350*/  LDL.LU R112, [R1+0x320] ;  /* 0x0003200001707983 */ /* 0x000ee80000300800 */
[----:B------:R-:W3:Y:S04]  /*4f360*/  LDL.LU R113, [R1+0x324] ;  /* 0x0003240001717983 */ /* 0x000ee80000300800 */
[----:B------:R-:W3:Y:S04]  /*4f370*/  LDL.LU R114, [R1+0x328] ;  /* 0x0003280001727983 */ /* 0x000ee80000300800 */
[----:B------:R-:W4:Y:S01]  /*4f380*/  LDL.LU R196, [R1+0x20d8] ;  /* 0x0020d80001c47983 */ /* 0x000f220000300800 */
[----:B------:R-:W-:Y:S01]  /*4f390*/  IMAD.MOV.U32 R248, RZ, RZ, R135 ;  /* 0x000000fffff87224 */ /* 0x000fe200078e0087 */
[----:B------:R-:W-:Y:S01]  /*4f3a0*/  MOV R135, R108 ;  /* 0x0000006c00877202 */ /* 0x000fe20000000f00 */
[----:B------:R-:W-:Y:S01]  /*4f3b0*/  IMAD.MOV.U32 R249, RZ, RZ, R134 ;  /* 0x000000fffff97224 */ /* 0x000fe200078e0086 */
[----:B------:R-:W-:Y:S01]  /*4f3c0*/  MOV R250, R133 ;  /* 0x0000008500fa7202 */ /* 0x000fe20000000f00 */
[----:B------:R-:W-:Y:S01]  /*4f3d0*/  IMAD.MOV.U32 R134, RZ, RZ, R109 ;  /* 0x000000ffff867224 */ /* 0x000fe200078e006d */
[----:B------:R-:W2:Y:S01]  /*4f3e0*/  LDL.LU R108, [R1+0x330] ;  /* 0x00033000016c7983 */ /* 0x000ea20000300800 */
[----:B------:R-:W-:Y:S01]  /*4f3f0*/  IMAD.MOV.U32 R251, RZ, RZ, R132 ;  /* 0x000000fffffb7224 */ /* 0x000fe200078e0084 */
[----:B------:R-:W-:Y:S01]  /*4f400*/  MOV R132, R111 ;  /* 0x0000006f00847202 */ /* 0x000fe20000000f00 */
[----:B------:R-:W-:Y:S01]  /*4f410*/  IMAD.MOV.U32 R133, RZ, RZ, R110 ;  /* 0x000000ffff857224 */ /* 0x000fe200078e006e */
[----:B------:R-:W2:Y:S01]  /*4f420*/  LDL.LU R109, [R1+0x334] ;  /* 0x00033400016d7983 */ /* 0x000ea20000300800 */
[----:B------:R-:W-:-:S02]  /*4f430*/  IMAD.MOV.U32 R156, RZ, RZ, R127 ;  /* 0x000000ffff9c7224 */ /* 0x000fc400078e007f */
[----:B------:R-:W-:Y:S01]  /*4f440*/  IMAD.MOV.U32 R127, RZ, RZ, R100 ;  /* 0x000000ffff7f7224 */ /* 0x000fe200078e0064 */
[----:B------:R-:W2:Y:S01]  /*4f450*/  LDL.LU R110, [R1+0x338] ;  /* 0x00033800016e7983 */ /* 0x000ea20000300800 */
[----:B------:R-:W-:Y:S01]  /*4f460*/  IMAD.MOV.U32 R158, RZ, RZ, R125 ;  /* 0x000000ffff9e7224 */ /* 0x000fe200078e007d */
[----:B------:R-:W-:Y:S01]  /*4f470*/  MOV R125, R102 ;  /* 0x00000066007d7202 */ /* 0x000fe20000000f00 */
[----:B------:R-:W-:Y:S01]  /*4f480*/  IMAD.MOV.U32 R126, RZ, RZ, R101 ;  /* 0x000000ffff7e7224 */ /* 0x000fe200078e0065 */
[----:B------:R-:W2:Y:S01]  /*4f490*/  LDL.LU R111, [R1+0x33c] ;  /* 0x00033c00016f7983 */ /* 0x000ea20000300800 */
[----:B------:R-:W-:-:S03]  /*4f4a0*/  IMAD.MOV.U32 R159, RZ, RZ, R124 ;  /* 0x000000ffff9f7224 */ /* 0x000fc600078e007c */
[----:B------:R-:W2:Y:S01]  /*4f4b0*/  LDL.LU R100, [R1+0x350] ;  /* 0x0003500001647983 */ /* 0x000ea20000300800 */
[----:B------:R-:W-:-:S03]  /*4f4c0*/  IMAD.MOV.U32 R124, RZ, RZ, R103 ;  /* 0x000000ffff7c7224 */ /* 0x000fc600078e0067 */
[----:B------:R-:W2:Y:S01]  /*4f4d0*/  LDL.LU R101, [R1+0x354] ;  /* 0x0003540001657983 */ /* 0x000ea20000300800 */
[----:B------:R-:W-:Y:S01]  /*4f4e0*/  IMAD.MOV.U32 R247, RZ, RZ, R104 ;  /* 0x000000fffff77224 */ /* 0x000fe200078e0068 */
[----:B------:R-:W-:Y:S02]  /*4f4f0*/  MOV R246, R105 ;  /* 0x0000006900f67202 */ /* 0x000fe40000000f00 */
[----:B------:R-:W2:Y:S01]  /*4f500*/  LDL.LU R102, [R1+0x358] ;  /* 0x0003580001667983 */ /* 0x000ea20000300800 */
[----:B------:R-:W-:-:S03]  /*4f510*/  IMAD.MOV.U32 R244, RZ, RZ, R107 ;  /* 0x000000fffff47224 */ /* 0x000fc600078e006b */
[----:B------:R-:W2:Y:S01]  /*4f520*/  LDL.LU R103, [R1+0x35c] ;  /* 0x00035c0001677983 */ /* 0x000ea20000300800 */
[----:B------:R-:W-:-:S03]  /*4f530*/  IMAD.MOV.U32 R245, RZ, RZ, R106 ;  /* 0x000000fffff57224 */ /* 0x000fc600078e006a */
[----:B------:R-:W2:Y:S01]  /*4f540*/  LDL.LU R104, [R1+0x340] ;  /* 0x0003400001687983 */ /* 0x000ea20000300800 */
[----:B------:R-:W-:-:S03]  /*4f550*/  IMAD.MOV.U32 R120, RZ, RZ, R197 ;  /* 0x000000ffff787224 */ /* 0x000fc600078e00c5 */
[----:B------:R-:W2:Y:S01]  /*4f560*/  LDL.LU R105, [R1+0x344] ;  /* 0x0003440001697983 */ /* 0x000ea20000300800 */
[----:B------:R-:W-:-:S03]  /*4f570*/  MOV R121, R198 ;  /* 0x000000c600797202 */ /* 0x000fc60000000f00 */
[----:B------:R-:W2:Y:S01]  /*4f580*/  LDL.LU R106, [R1+0x348] ;  /* 0x00034800016a7983 */ /* 0x000ea20000300800 */
[----:B------:R-:W-:Y:S02]  /*4f590*/  IMAD.MOV.U32 R122, RZ, RZ, R199 ;  /* 0x000000ffff7a7224 */ /* 0x000fe400078e00c7 */
[----:B----4-:R-:W-:Y:S02]  /*4f5a0*/  IMAD.MOV.U32 R107, RZ, RZ, R196 ;  /* 0x000000ffff6b7224 */ /* 0x010fe400078e00c4 */
[----:B------:R-:W4:Y:S04]  /*4f5b0*/  LDL.LU R196, [R1+0x20d4] ;  /* 0x0020d40001c47983 */ /* 0x000f280000300800 */
[----:B------:R-:W4:Y:S04]  /*4f5c0*/  LDL.LU R197, [R1+0x20d0] ;  /* 0x0020d00001c57983 */ /* 0x000f280000300800 */
[----:B------:R-:W4:Y:S04]  /*4f5d0*/  LDL.LU R198, [R1+0x20cc] ;  /* 0x0020cc0001c67983 */ /* 0x000f280000300800 */
[----:B------:R-:W4:Y:S01]  /*4f5e0*/  LDL.LU R199, [R1+0x20c8] ;  /* 0x0020c80001c77983 */ /* 0x000f220000300800 */
[----:B------:R-:W-:Y:S01]  /*4f5f0*/  IMAD.MOV.U32 R204, RZ, RZ, R167 ;  /* 0x000000ffffcc7224 */ /* 0x000fe200078e00a7 */
[----:B------:R-:W-:Y:S01]  /*4f600*/  MOV R205, R166 ;  /* 0x000000a600cd7202 */ /* 0x000fe20000000f00 */
        /* <DEDUP_REMOVED lines=20> */
[C---:B------:R-:W-:Y:S01]  /*4f750*/  HMMA.1688.F32.TF32 R132, R160.reuse, R4, R132 ;  /* 0x00000004a084723c */ /* 0x040fe20000081084 */
[----:B------:R-:W3:Y:S04]  /*4f760*/  LDL.LU R123, [R1+0x30c] ;  /* 0x00030c00017b7983 */ /* 0x000ee80000300800 */
[----:B-1----:R-:W3:Y:S03]  /*4f770*/  LDL.LU R52, [R1+0x70] ;  /* 0x0000700001347983 */ /* 0x002ee60000300800 */
[C---:B------:R-:W-:Y:S08]  /*4f780*/  HMMA.1688.F32.TF32 R136, R160.reuse, R8, R136 ;  /* 0x00000008a088723c */ /* 0x040ff00000081088 */
[----:B------:R-:W-:Y:S08]  /*4f790*/  HMMA.1688.F32.TF32 R144, R160, R16, R144 ;  /* 0x00000010a090723c */ /* 0x000ff00000081090 */
        /* <DEDUP_REMOVED lines=10> */
[----:B------:R-:W-:Y:S01]  /*4f840*/  HMMA.1688.F32.TF32 R224, R228, R32, R224 ;  /* 0x00000020e4e0723c */ /* 0x000fe200000810e0 */
[----:B------:R-:W-:Y:S01]  /*4f850*/  IMAD.MOV.U32 R46, RZ, RZ, R34 ;  /* 0x000000ffff2e7224 */ /* 0x000fe200078e0022 */
[----:B------:R-:W-:Y:S01]  /*4f860*/  MOV R47, R35 ;  /* 0x00000023002f7202 */ /* 0x000fe20000000f00 */
[----:B------:R-:W-:Y:S04]  /*4f870*/  LDS R128, [R3+0x28400] ;  /* 0x0284000003807984 */ /* 0x000fe80000000800 */
[----:B------:R-:W-:Y:S01]  /*4f880*/  LDS R130, [R3+0x2a400] ;  /* 0x02a4000003827984 */ /* 0x000fe20000000800 */
[C---:B------:R-:W-:Y:S03]  /*4f890*/  HMMA.1688.F32.TF32 R140, R160.reuse, R12, R140 ;  /* 0x0000000ca08c723c */ /* 0x040fe6000008108c */
[----:B------:R-:W-:Y:S04]  /*4f8a0*/  LDS R129, [R0+0x28400] ;  /* 0x0284000000817984 */ /* 0x000fe80000000800 */
[----:B------:R-:W2:Y:S01]  /*4f8b0*/  LDS R131, [R0+0x2a400] ;  /* 0x02a4000000837984 */ /* 0x000ea20000000800 */
[C---:B------:R-:W-:Y:S03]  /*4f8c0*/  HMMA.1688.F32.TF32 R148, R160.reuse, R20, R148 ;  /* 0x00000014a094723c */ /* 0x040fe60000081094 */
[----:B------:R-:W-:Y:S04]  /*4f8d0*/  LDS R192, [R3+0x28600] ;  /* 0x0286000003c07984 */ /* 0x000fe80000000800 */
[----:B------:R-:W-:Y:S01]  /*4f8e0*/  LDS R194, [R3+0x2a600] ;  /* 0x02a6000003c27984 */ /* 0x000fe20000000800 */
[C---:B------:R-:W-:Y:S03]  /*4f8f0*/  HMMA.1688.F32.TF32 R152, R160.reuse, R24, R152 ;  /* 0x00000018a098723c */ /* 0x040fe60000081098 */
[----:B------:R-:W-:Y:S04]  /*4f900*/  LDS R193, [R0+0x28600] ;  /* 0x0286000000c17984 */ /* 0x000fe80000000800 */
[----:B------:R-:W-:Y:S01]  /*4f910*/  LDS R195, [R0+0x2a600] ;  /* 0x02a6000000c37984 */ /* 0x000fe20000000800 */
[C---:B------:R-:W-:Y:S08]  /*4f920*/  HMMA.1688.F32.TF32 R156, R160.reuse, R28, R156 ;  /* 0x0000001ca09c723c */ /* 0x040ff0000008109c */
[----:B------:R-:W-:Y:S07]  /*4f930*/  HMMA.1688.F32.TF32 R160, R160, R32, R248 ;  /* 0x00000020a0a0723c */ /* 0x000fee00000810f8 */
[----:B------:R-:W-:Y:S01]  /*4f940*/  IMAD.MOV.U32 R248, RZ, RZ, R203 ;  /* 0x000000fffff87224 */ /* 0x000fe200078e00cb */
[----:B------:R-:W-:Y:S01]  /*4f950*/  MOV R250, R201 ;  /* 0x000000c900fa7202 */ /* 0x000fe20000000f00 */
[----:B------:R-:W-:-:S02]  /*4f960*/  IMAD.MOV.U32 R249, RZ, RZ, R202 ;  /* 0x000000fffff97224 */ /* 0x000fc400078e00ca */
[----:B------:R-:W-:Y:S02]  /*4f970*/  IMAD.MOV.U32 R251, RZ, RZ, R200 ;  /* 0x000000fffffb7224 */ /* 0x000fe400078e00c8 */
[C---:B------:R-:W-:Y:S08]  /*4f980*/  HMMA.1688.F32.TF32 R200, R228.reuse, R8, R204 ;  /* 0x00000008e4c8723c */ /* 0x040ff000000810cc */
[----:B------:R-:W-:Y:S01]  /*4f990*/  HMMA.1688.F32.TF32 R204, R228, R12, R240 ;  /* 0x0000000ce4cc723c */ /* 0x000fe200000810f0 */
[----:B------:R-:W-:Y:S04]  /*4f9a0*/  LDS R240, [R3+0x2c300] ;  /* 0x02c3000003f07984 */ /* 0x000fe80000000800 */
[----:B------:R-:W-:Y:S03]  /*4f9b0*/  LDS R242, [R3+0x2e300] ;  /* 0x02e3000003f27984 */ /* 0x000fe60000000800 */
[----:B----4-:R-:W-:Y:S01]  /*4f9c0*/  HMMA.1688.F32.TF32 R96, R96, R32, R196 ;  /* 0x000000206060723c */ /* 0x010fe200000810c4 */
[----:B------:R-:W-:Y:S04]  /*4f9d0*/  LDS R241, [R0+0x2c300] ;  /* 0x02c3000000f17984 */ /* 0x000fe80000000800 */
[----:B------:R-:W-:Y:S03]  /*4f9e0*/  LDS R243, [R0+0x2e300] ;  /* 0x02e3000000f37984 */ /* 0x000fe60000000800 */
[-C--:B------:R-:W-:Y:S01]  /*4f9f0*/  HMMA.1688.F32.TF32 R196, R228, R4.reuse, R232 ;  /* 0x00000004e4c4723c */ /* 0x080fe200000810e8 */
[----:B------:R-:W-:Y:S04]  /*4fa00*/  LDS R228, [R3+0x2c000] ;  /* 0x02c0000003e47984 */ /* 0x000fe80000000800 */
[----:B------:R-:W-:Y:S04]  /*4fa10*/  LDS R230, [R3+0x2e000] ;  /* 0x02e0000003e67984 */ /* 0x000fe80000000800 */
[----:B------:R-:W-:Y:S04]  /*4fa20*/  LDS R229, [R0+0x2c000] ;  /* 0x02c0000000e57984 */ /* 0x000fe80000000800 */
[----:B------:R-:W1:Y:S01]  /*4fa30*/  LDS R231, [R0+0x2e000] ;  /* 0x02e0000000e77984 */ /* 0x000e620000000800 */
[C---:B--2---:R-:W-:Y:S03]  /*4fa40*/  HMMA.1688.F32.TF32 R100, R128.reuse, R4, R100 ;  /* 0x000000048064723c */ /* 0x044fe60000081064 */
[----:B------:R-:W-:Y:S04]  /*4fa50*/  LDS R232, [R3+0x2c100] ;  /* 0x02c1000003e87984 */ /* 0x000fe80000000800 */
[----:B------:R-:W-:Y:S01]  /*4fa60*/  LDS R234, [R3+0x2e100] ;  /* 0x02e1000003ea7984 */ /* 0x000fe20000000800 */
[----:B------:R-:W-:Y:S03]  /*4fa70*/  HMMA.1688.F32.TF32 R104, R128, R8, R104 ;  /* 0x000000088068723c */ /* 0x000fe60000081068 */
[----:B------:R-:W-:Y:S04]  /*4fa80*/  LDS R233, [R0+0x2c100] ;  /* 0x02c1000000e97984 */ /* 0x000fe80000000800 */
[----:B------:R-:W2:Y:S01]  /*4fa90*/  LDS R235, [R0+0x2e100] ;  /* 0x02e1000000eb7984 */ /* 0x000ea20000000800 */
[----:B-1----:R-:W-:Y:S11]  /*4faa0*/  HMMA.1688.F32.TF32 R36, R228, R6, R248 ;  /* 0x00000006e424723c */ /* 0x002ff600000810f8 */
[----:B------:R-:W-:Y:S11]  /*4fab0*/  @!UPT UIADD3 URZ, URZ, URZ, URZ ;  /* 0x0000003f3f3ff290 */ /* 0x000ff6000fffe03f */
[----:B------:R-:W-:Y:S01]  /*4fac0*/  @!UPT UIADD3 URZ, URZ, URZ, URZ ;  /* 0x0000003f3f3ff290 */ /* 0x000fe2000fffe03f */
        /* <DEDUP_REMOVED lines=33> */
[----:B-1----:R-:W-:-:S03]  /*4fce0*/  IMAD.MOV.U32 R36, RZ, RZ, R30 ;  /* 0x000000ffff247224 */ /* 0x002fc600078e001e */
[----:B------:R-:W2:Y:S01]  /*4fcf0*/  LDL.LU R44, [R1+0x50] ;  /* 0x00005000012c7983 */ /* 0x000ea20000300800 */
[----:B------:R-:W-:-:S03]  /*4fd00*/  IMAD.MOV.U32 R37, RZ, RZ, R10 ;  /* 0x000000ffff257224 */ /* 0x000fc600078e000a */
[----:B------:R-:W2:Y:S01]  /*4fd10*/  LDL.LU R45, [R1+0x54] ;  /* 0x00005400012d7983 */ /* 0x000ea20000300800 */
[----:B----4-:R-:W-:-:S03]  /*4fd20*/  MOV R38, R11 ;  /* 0x0000000b00267202 */ /* 0x010fc60000000f00 */
[----:B------:R-:W2:Y:S04]  /*4fd30*/  LDL.LU R34, [R1+0x20c4] ;  /* 0x0020c40001227983 */ /* 0x000ea80000300800 */
[----:B------:R-:W2:Y:S04]  /*4fd40*/  LDL.LU R35, [R1+0x20c0] ;  /* 0x0020c00001237983 */ /* 0x000ea80000300800 */
[----:B------:R-:W2:Y:S04]  /*4fd50*/  LDL.LU R30, [R1+0x20bc] ;  /* 0x0020bc00011e7983 */ /* 0x000ea80000300800 */
[----:B------:R-:W2:Y:S04]  /*4fd60*/  LDL.LU R10, [R1+0x20b8] ;  /* 0x0020b800010a7983 */ /* 0x000ea80000300800 */
[----:B------:R-:W2:Y:S01]  /*4fd70*/  LDL.LU R11, [R1+0x20b4] ;  /* 0x0020b400010b7983 */ /* 0x000ea20000300800 */
[----:B------:R-:W-:Y:S01]  /*4fd80*/  HMMA.1688.F32.TF32 R108, R128, R12, R108 ;  /* 0x0000000c806c723c */ /* 0x000fe2000008106c */
[----:B------:R-:W-:-:S02]  /*4fd90*/  IMAD.MOV.U32 R39, RZ, RZ, R31 ;  /* 0x000000ffff277224 */ /* 0x000fc400078e001f */
[----:B------:R-:W2:Y:S05]  /*4fda0*/  LDL.LU R31, [R1+0x20b0] ;  /* 0x0020b000011f7983 */ /* 0x000eaa0000300800 */
[C---:B---3--:R-:W-:Y:S08]  /*4fdb0*/  HMMA.1688.F32.TF32 R112, R128.reuse, R16, R112 ;  /* 0x000000108070723c */ /* 0x048ff00000081070 */
[C---:B------:R-:W-:Y:S08]  /*4fdc0*/  HMMA.1688.F32.TF32 R116, R128.reuse, R20, R116 ;  /* 0x000000148074723c */ /* 0x040ff00000081074 */
[C---:B------:R-:W-:Y:S08]  /*4fdd0*/  HMMA.1688.F32.TF32 R120, R128.reuse, R24, R120 ;  /* 0x000000188078723c */ /* 0x040ff00000081078 */
[C---:B------:R-:W-:Y:S08]  /*4fde0*/  HMMA.1688.F32.TF32 R124, R128.reuse, R28, R124 ;  /* 0x0000001c807c723c */ /* 0x040ff0000008107c */
[----:B------:R-:W-:Y:S07]  /*4fdf0*/  HMMA.1688.F32.TF32 R128, R128, R32, R244 ;  /* 0x000000208080723c */ /* 0x000fee00000810f4 */
[----:B------:R-:W-:Y:S01]  /*4fe00*/  IMAD.MOV.U32 R244, RZ, RZ, R26 ;  /* 0x000000fffff47224 */ /* 0x000fe200078e001a */
[----:B------:R-:W-:Y:S01]  /*4fe10*/  MOV R245, R18 ;  /* 0x0000001200f57202 */ /* 0x000fe20000000f00 */
[----:B------:R-:W3:Y:S01]  /*4fe20*/  LDL.LU R26, [R1+0x20ac] ;  /* 0x0020ac00011a7983 */ /* 0x000ee20000300800 */
[----:B------:R-:W-:-:S02]  /*4fe30*/  IMAD.MOV.U32 R246, RZ, RZ, R14 ;  /* 0x000000fffff67224 */ /* 0x000fc400078e000e */
[----:B------:R-:W-:Y:S01]  /*4fe40*/  IMAD.MOV.U32 R247, RZ, RZ, R15 ;  /* 0x000000fffff77224 */ /* 0x000fe200078e000f */
[----:B------:R-:W3:Y:S04]  /*4fe50*/  LDL.LU R18, [R1+0x20a8] ;  /* 0x0020a80001127983 */ /* 0x000ee80000300800 */
[----:B------:R-:W3:Y:S04]  /*4fe60*/  LDL.LU R14, [R1+0x20a4] ;  /* 0x0020a400010e7983 */ /* 0x000ee80000300800 */
[----:B------:R-:W3:Y:S01]  /*4fe70*/  LDL.LU R15, [R1+0x20a0] ;  /* 0x0020a000010f7983 */ /* 0x000ee20000300800 */
[----:B--2---:R-:W-:Y:S11]  /*4fe80*/  HMMA.1688.F32.TF32 R248, R228, R10, R248 ;  /* 0x0000000ae4f8723c */ /* 0x004ff600000810f8 */
[----:B------:R-:W-:Y:S11]  /*4fe90*/  @!UPT UIADD3 URZ, URZ, URZ, URZ ;  /* 0x0000003f3f3ff290 */ /* 0x000ff6000fffe03f */
[----:B------:R-:W-:Y:S01]  /*4fea0*/  @!UPT UIADD3 URZ, URZ, URZ, URZ ;  /* 0x0000003f3f3ff290 */ /* 0x000fe2000fffe03f */
[----:B------:R1:W-:Y:S04]  /*4feb0*/  STL.64 [R1+0x370], R248 ;  /* 0x000370f801007387 */ /* 0x0003e80000100a00 */
[----:B------:R2:W-:Y:S01]  /*4fec0*/  STL.64 [R1+0x378], R250 ;  /* 0x000378fa01007387 */ /* 0x0005e20000100a00 */
[----:B-1----:R-:W-:-:S03]  /*4fed0*/  MOV R248, R19 ;  /* 0x0000001300f87202 */ /* 0x002fc60000000f00 */
[----:B------:R-:W4:Y:S01]  /*4fee0*/  LDL.LU R19, [R1+0x209c] ;  /* 0x00209c0001137983 */ /* 0x000f220000300800 */
[----:B------:R-:W-:Y:S01]  /*4fef0*/  IMAD.MOV.U32 R249, RZ, RZ, R27 ;  /* 0x000000fffff97224 */ /* 0x000fe200078e001b */
[----:B--2---:R-:W-:Y:S01]  /*4ff00*/  MOV R251, R23 ;  /* 0x0000001700fb7202 */ /* 0x004fe20000000f00 */
[----:B------:R-:W-:Y:S01]  /*4ff10*/  IMAD.MOV.U32 R250, RZ, RZ, R22 ;  /* 0x000000fffffa7224 */ /* 0x000fe200078e0016 */
[----:B------:R-:W2:Y:S04]  /*4ff20*/  LDL.LU R27, [R1+0x2098] ;  /* 0x00209800011b7983 */ /* 0x000ea80000300800 */
[----:B------:R-:W2:Y:S04]  /*4ff30*/  LDL.LU R22, [R1+0x2094] ;  /* 0x0020940001167983 */ /* 0x000ea80000300800 */
[----:B------:R-:W2:Y:S01]  /*4ff40*/  LDL.LU R23, [R1+0x2090] ;  /* 0x0020900001177983 */ /* 0x000ea20000300800 */
[C---:B---3--:R-:W-:Y:S08]  /*4ff50*/  HMMA.1688.F32.TF32 R68, R228.reuse, R14, R68 ;  /* 0x0000000ee444723c */ /* 0x048ff00000081044 */
[----:B------:R-:W-:Y:S08]  /*4ff60*/  HMMA.1688.F32.TF32 R52, R228, R30, R52 ;  /* 0x0000001ee434723c */ /* 0x000ff00000081034 */
[----:B------:R-:W-:Y:S07]  /*4ff70*/  HMMA.1688.F32.TF32 R164, R192, R4, R164 ;  /* 0x00000004c0a4723c */ /* 0x000fee00000810a4 */
[----:B------:R-:W-:Y:S04]  /*4ff80*/  STL.64 [R1+0x360], R68 ;  /* 0x0003604401007387 */ /* 0x000fe80000100a00 */
[----:B------:R1:W-:Y:S01]  /*4ff90*/  STL.64 [R1+0x368], R70 ;  /* 0x0003684601007387 */ /* 0x0003e20000100a00 */
[C---:B------:R-:W-:Y:S03]  /*4ffa0*/  HMMA.1688.F32.TF32 R44, R232.reuse, R6, R44 ;  /* 0x00000006e82c723c */ /* 0x040fe6000008102c */
[----:B-1----:R-:W3:Y:S04]  /*4ffb0*/  LDL.LU.64 R70, [R1+0x2088] ;  /* 0x0020880001467983 */ /* 0x002ee80000300a00 */
[----:B------:R-:W3:Y:S01]  /*4ffc0*/  LDL.LU.64 R68, [R1+0x2080] ;  /* 0x0020800001447983 */ /* 0x000ee20000300a00 */
[C---:B------:R-:W-:Y:S08]  /*4ffd0*/  HMMA.1688.F32.TF32 R40, R232.reuse, R10, R40 ;  /* 0x0000000ae828723c */ /* 0x040ff00000081028 */
[----:B------:R-:W-:Y:S08]  /*4ffe0*/  HMMA.1688.F32.TF32 R36, R232, R14, R36 ;  /* 0x0000000ee824723c */ /* 0x000ff00000081024 */
[C---:B------:R-:W-:Y:S08]  /*4fff0*/  HMMA.1688.F32.TF32 R168, R192.reuse, R8, R168 ;  /* 0x00000008c0a8723c */ /* 0x040ff000000810a8 */
[C---:B------:R-:W-:Y:S08]  /*50000*/  HMMA.1688.F32.TF32 R172, R192.reuse, R12, R172 ;  /* 0x0000000cc0ac723c */ /* 0x040ff000000810ac */
[C---:B------:R-:W-:Y:S08]  /*50010*/  HMMA.1688.F32.TF32 R176, R192.reuse, R16, R176 ;  /* 0x00000010c0b0723c */ /* 0x040ff000000810b0 */
[C---:B------:R-:W-:Y:S01]  /*50020*/  HMMA.1688.F32.TF32 R180, R192.reuse, R20, R180 ;  /* 0x00000014c0b4723c */ /* 0x040fe200000810b4 */
[----:B------:R-:W-:Y:S04]  /*50030*/  LDS R20, [R3+0x30000] ;  /* 0x0300000003147984 */ /* 0x000fe80000000800 */
[----:B------:R-:W-:Y:S03]  /*50040*/  LDS R21, [R0+0x30000] ;  /* 0x0300000000157984 */ /* 0x000fe60000000800 */
[C---:B------:R-:W-:Y:S08]  /*50050*/  HMMA.1688.F32.TF32 R184, R192.reuse, R24, R184 ;  /* 0x00000018c0b8723c */ /* 0x040ff000000810b8 */
[C---:B------:R-:W-:Y:S08]  /*50060*/  HMMA.1688.F32.TF32 R188, R192.reuse, R28, R188 ;  /* 0x0000001cc0bc723c */ /* 0x040ff000000810bc */
[----:B------:R-:W-:Y:S01]  /*50070*/  HMMA.1688.F32.TF32 R192, R192, R32, R236 ;  /* 0x00000020c0c0723c */ /* 0x000fe200000810ec */
[----:B------:R-:W-:Y:S04]  /*50080*/  LDS R236, [R3+0x2c200] ;  /* 0x02c2000003ec7984 */ /* 0x000fe80000000800 */
[----:B------:R-:W-:Y:S04]  /*50090*/  LDS R238, [R3+0x2e200] ;  /* 0x02e2000003ee7984 */ /* 0x000fe80000000800 */
[----:B------:R-:W-:Y:S04]  /*500a0*/  LDS R237, [R0+0x2c200] ;  /* 0x02c2000000ed7984 */ /* 0x000fe80000000800 */
[----:B------:R-:W1:Y:S01]  /*500b0*/  LDS R239, [R0+0x2e200] ;  /* 0x02e2000000ef7984 */ /* 0x000e620000000800 */
[C---:B----4-:R-:W-:Y:S08]  /*500c0*/  HMMA.1688.F32.TF32 R64, R228.reuse, R18, R64 ;  /* 0x00000012e440723c */ /* 0x050ff00000081040 */
[C---:B--2---:R-:W-:Y:S08]  /*500d0*/  HMMA.1688.F32.TF32 R56, R228.reuse, R26, R56 ;  /* 0x0000001ae438723c */ /* 0x044ff00000081038 */
[C---:B------:R-:W-:Y:S08]  /*500e0*/  HMMA.1688.F32.TF32 R60, R228.reuse, R22, R60 ;  /* 0x00000016e43c723c */ /* 0x040ff0000008103c */
[----:B------:R-:W-:Y:S01]  /*500f0*/  IMAD.MOV.U32 R5, RZ, RZ, R65 ;  /* 0x000000ffff057224 */ /* 0x000fe200078e0041 */
[----:B------:R-:W-:Y:S01]  /*50100*/  HMMA.1688.F32.TF32 R228, R228, R34, R48 ;  /* 0x00000022e4e4723c */ /* 0x000fe20000081030 */
[----:B------:R-:W-:Y:S01]  /*50110*/  IMAD.MOV.U32 R4, RZ, RZ, R64 ;  /* 0x000000ffff047224 */ /* 0x000fe200078e0040 */
[----:B------:R2:W-:Y:S04]  /*50120*/  STL.64 [R1+0x358], R66 ;  /* 0x0003584201007387 */ /* 0x0005e80000100a00 */
[----:B--2---:R-:W2:Y:S04]  /*50130*/  LDL.LU.64 R66, [R1+0x2078] ;  /* 0x0020780001427983 */ /* 0x004ea80000300a00 */
[----:B------:R-:W2:Y:S04]  /*50140*/  LDL.LU.64 R64, [R1+0x2070] ;  /* 0x0020700001407983 */ /* 0x000ea80000300a00 */
[----:B------:R4:W-:Y:S04]  /*50150*/  STL [R1+0x1f7c], R5 ;  /* 0x001f7c0501007387 */ /* 0x0009e80000100800 */
[----:B------:R1:W-:Y:S04]  /*50160*/  STL [R1+0x1f78], R4 ;  /* 0x001f780401007387 */ /* 0x0003e80000100800 */
[----:B------:R-:W-:Y:S04]  /*50170*/  STL.64 [R1+0x340], R60 ;  /* 0x0003403c01007387 */ /* 0x000fe80000100a00 */
[----:B------:R3:W-:Y:S01]  /*50180*/  STL.64 [R1+0x348], R62 ;  /* 0x0003483e01007387 */ /* 0x0007e20000100a00 */
[----:B----4-:R-:W-:Y:S01]  /*50190*/  MOV R5, R53 ;  /* 0x0000003500057202 */ /* 0x010fe20000000f00 */
[----:B-1----:R-:W-:-:S02]  /*501a0*/  IMAD.MOV.U32 R4, RZ, RZ, R54 ;  /* 0x000000ffff047224 */ /* 0x002fc400078e0036 */
[----:B---3--:R-:W3:Y:S04]  /*501b0*/  LDL.LU.64 R62, [R1+0x2068] ;  /* 0x00206800013e7983 */ /* 0x008ee80000300a00 */
[----:B------:R-:W3:Y:S04]  /*501c0*/  LDL.LU.64 R60, [R1+0x2060] ;  /* 0x00206000013c7983 */ /* 0x000ee80000300a00 */
[----:B------:R-:W-:Y:S04]  /*501d0*/  STL.64 [R1+0x330], R56 ;  /* 0x0003303801007387 */ /* 0x000fe80000100a00 */
[----:B------:R1:W-:Y:S01]  /*501e0*/  STL.64 [R1+0x338], R58 ;  /* 0x0003383a01007387 */ /* 0x0003e20000100a00 */
[C---:B------:R-:W-:Y:S03]  /*501f0*/  HMMA.1688.F32.TF32 R244, R232.reuse, R18, R244 ;  /* 0x00000012e8f4723c */ /* 0x040fe600000810f4 */
[----:B-1----:R-:W4:Y:S04]  /*50200*/  LDL.LU.64 R58, [R1+0x2058] ;  /* 0x00205800013a7983 */ /* 0x002f280000300a00 */
[----:B------:R-:W4:Y:S04]  /*50210*/  LDL.LU.64 R56, [R1+0x2050] ;  /* 0x0020500001387983 */ /* 0x000f280000300a00 */
[----:B------:R-:W-:Y:S04]  /*50220*/  STL [R1+0x320], R52 ;  /* 0x0003203401007387 */ /* 0x000fe80000100800 */
[----:B------:R1:W-:Y:S04]  /*50230*/  STL [R1+0x32c], R55 ;  /* 0x00032c3701007387 */ /* 0x0003e80000100800 */
[----:B-1----:R-:W2:Y:S04]  /*50240*/  LDL.LU.64 R54, [R1+0x2048] ;  /* 0x0020480001367983 */ /* 0x002ea80000300a00 */
[----:B------:R-:W2:Y:S04]  /*50250*/  LDL.LU.64 R52, [R1+0x2040] ;  /* 0x0020400001347983 */ /* 0x000ea80000300a00 */
[----:B------:R-:W-:Y:S04]  /*50260*/  STL [R1+0x1f84], R4 ;  /* 0x001f840401007387 */ /* 0x000fe80000100800 */
[----:B------:R1:W-:Y:S04]  /*50270*/  STL [R1+0x1f80], R5 ;  /* 0x001f800501007387 */ /* 0x0003e80000100800 */
[----:B------:R-:W2:Y:S04]  /*50280*/  LDL.LU.64 R50, [R1+0x2038] ;  /* 0x0020380001327983 */ /* 0x000ea80000300a00 */
[----:B------:R-:W2:Y:S04]  /*50290*/  LDL.LU.64 R48, [R1+0x2030] ;  /* 0x0020300001307983 */ /* 0x000ea80000300a00 */
[----:B------:R1:W-:Y:S01]  /*502a0*/  STL.64 [R1+0x2a0], R228 ;  /* 0x0002a0e401007387 */ /* 0x0003e20000100a00 */
[----:B------:R-:W-:Y:S03]  /*502b0*/  HMMA.1688.F32.TF32 R248, R232, R22, R248 ;  /* 0x00000016e8f8723c */ /* 0x000fe600000810f8 */
[----:B------:R-:W-:Y:S01]  /*502c0*/  STL.64 [R1+0x2a8], R230 ;  /* 0x0002a8e601007387 */ /* 0x000fe20000100a00 */
[----:B-1----:R-:W-:-:S02]  /*502d0*/  IMAD.MOV.U32 R5, RZ, RZ, R43 ;  /* 0x000000ffff057224 */ /* 0x002fc400078e002b */
[----:B------:R-:W-:Y:S01]  /*502e0*/  IMAD.MOV.U32 R4, RZ, RZ, R42 ;  /* 0x000000ffff047224 */ /* 0x000fe200078e002a */
[----:B------:R-:W2:Y:S04]  /*502f0*/  LDL.LU R228, [R1] ;  /* 0x0000000001e47983 */ /* 0x000ea80000300800 */
[----:B------:R-:W2:Y:S04]  /*50300*/  LDL.LU R229, [R1+0x4] ;  /* 0x0000040001e57983 */ /* 0x000ea80000300800 */
[----:B------:R-:W-:Y:S04]  /*50310*/  STL.64 [R1+0x290], R44 ;  /* 0x0002902c01007387 */ /* 0x000fe80000100a00 */
[----:B------:R1:W-:Y:S04]  /*50320*/  STL.64 [R1+0x298], R46 ;  /* 0x0002982e01007387 */ /* 0x0003e80000100a00 */
[----:B-1----:R-:W3:Y:S04]  /*50330*/  LDL.LU.64 R46, [R1+0x2028] ;  /* 0x00202800012e7983 */ /* 0x002ee80000300a00 */
[----:B------:R-:W3:Y:S04]  /*50340*/  LDL.LU.64 R44, [R1+0x2020] ;  /* 0x00202000012c7983 */ /* 0x000ee80000300a00 */
[----:B------:R1:W-:Y:S04]  /*50350*/  STL.64 [R1+0x280], R40 ;  /* 0x0002802801007387 */ /* 0x0003e80000100a00 */
[----:B------:R-:W3:Y:S04]  /*50360*/  LDL.LU.64 R42, [R1+0x2018] ;  /* 0x00201800012a7983 */ /* 0x000ee80000300a00 */
[----:B-1----:R-:W3:Y:S04]  /*50370*/  LDL.LU.64 R40, [R1+0x2010] ;  /* 0x0020100001287983 */ /* 0x002ee80000300a00 */
[----:B------:R1:W-:Y:S04]  /*50380*/  STL [R1+0x1f8c], R5 ;  /* 0x001f8c0501007387 */ /* 0x0003e80000100800 */
[----:B------:R1:W-:Y:S04]  /*50390*/  STL [R1+0x1f88], R4 ;  /* 0x001f880401007387 */ /* 0x0003e80000100800 */
[----:B------:R-:W-:Y:S04]  /*503a0*/  STL.64 [R1+0x270], R36 ;  /* 0x0002702401007387 */ /* 0x000fe80000100a00 */
[----:B------:R1:W-:Y:S02]  /*503b0*/  STL.64 [R1+0x278], R38 ;  /* 0x0002782601007387 */ /* 0x0003e40000100a00 */
[----:B-1----:R-:W-:Y:S01]  /*503c0*/  MOV R5, R246 ;  /* 0x000000f600057202 */ /* 0x002fe20000000f00 */
[----:B------:R-:W-:Y:S01]  /*503d0*/  IMAD.MOV.U32 R4, RZ, RZ, R247 ;  /* 0x000000ffff047224 */ /* 0x000fe200078e00f7 */
[----:B------:R-:W3:Y:S04]  /*503e0*/  LDL.LU.64 R38, [R1+0x2008] ;  /* 0x0020080001267983 */ /* 0x000ee80000300a00 */
[----:B------:R-:W3:Y:S04]  /*503f0*/  LDL.LU.64 R36, [R1+0x2000] ;  /* 0x0020000001247983 */ /* 0x000ee80000300a00 */
[----:B------:R1:W-:Y:S01]  /*50400*/  STL.64 [R1+0x260], R244 ;  /* 0x000260f401007387 */ /* 0x0003e20000100a00 */
[----:B------:R-:W-:-:S03]  /*50410*/  IMAD.MOV.U32 R29, RZ, RZ, R250 ;  /* 0x000000ffff1d7224 */ /* 0x000fc600078e00fa */
[----:B------:R-:W4:Y:S01]  /*50420*/  LDL.LU.64 R246, [R1+0x1ff8] ;  /* 0x001ff80001f67983 */ /* 0x000f220000300a00 */
[----:B------:R-:W-:Y:S01]  /*50430*/  IMAD.MOV.U32 R28, RZ, RZ, R251 ;  /* 0x000000ffff1c7224 */ /* 0x000fe200078e00fb */
[----:B------:R-:W-:Y:S01]  /*50440*/  MOV R32, R249 ;  /* 0x000000f900207202 */ /* 0x000fe20000000f00 */
[----:B------:R-:W-:Y:S01]  /*50450*/  IMAD.MOV.U32 R33, RZ, RZ, R248 ;  /* 0x000000ffff217224 */ /* 0x000fe200078e00f8 */
[----:B-1----:R-:W4:Y:S04]  /*50460*/  LDL.LU.64 R244, [R1+0x1ff0] ;  /* 0x001ff00001f47983 */ /* 0x002f280000300a00 */
[----:B------:R1:W-:Y:S04]  /*50470*/  STL [R1+0x1f94], R5 ;  /* 0x001f940501007387 */ /* 0x0003e80000100800 */
[----:B------:R1:W-:Y:S04]  /*50480*/  STL [R1+0x1f90], R4 ;  /* 0x001f900401007387 */ /* 0x0003e80000100800 */
[----:B------:R-:W4:Y:S04]  /*50490*/  LDL.LU.64 R250, [R1+0x1fe8] ;  /* 0x001fe80001fa7983 */ /* 0x000f280000300a00 */
[----:B------:R-:W4:Y:S01]  /*504a0*/  LDL.LU.64 R248, [R1+0x1fe0] ;  /* 0x001fe00001f87983 */ /* 0x000f220000300a00 */
[----:B------:R-:W-:Y:S01]  /*504b0*/  IMAD.MOV.U32 R230, RZ, RZ, R252 ;  /* 0x000000ffffe67224 */ /* 0x000fe200078e00fc */
[----:B------:R-:W-:-:S02]  /*504c0*/  MOV R231, R2 ;  /* 0x0000000200e77202 */ /* 0x000fc40000000f00 */
[----:B------:R-:W-:Y:S04]  /*504d0*/  STL [R1+0x1fa4], R28 ;  /* 0x001fa41c01007387 */ /* 0x000fe80000100800 */
[----:B------:R-:W-:Y:S04]  /*504e0*/  STL [R1+0x1fa0], R29 ;  /* 0x001fa01d01007387 */ /* 0x000fe80000100800 */
[----:B------:R-:W-:Y:S04]  /*504f0*/  STL [R1+0x1f9c], R32 ;  /* 0x001f9c2001007387 */ /* 0x000fe80000100800 */
[----:B------:R-:W-:Y:S01]  /*50500*/  STL [R1+0x1f98], R33 ;  /* 0x001f982101007387 */ /* 0x000fe20000100800 */
[----:B--2---:R-:W-:Y:S11]  /*50510*/  HMMA.1688.F32.TF32 R228, R232, R26, R228 ;  /* 0x0000001ae8e4723c */ /* 0x004ff600000810e4 */
[----:B------:R-:W-:Y:S11]  /*50520*/  @!UPT UIADD3 URZ, URZ, URZ, URZ ;  /* 0x0000003f3f3ff290 */ /* 0x000ff6000fffe03f */
[----:B------:R-:W-:Y:S01]  /*50530*/  @!UPT UIADD3 URZ, URZ, URZ, URZ ;  /* 0x0000003f3f3ff290 */ /* 0x000fe2000fffe03f */
[----:B------:R4:W-:Y:S01]  /*50540*/  STL.64 [R1+0x248], R230 ;  /* 0x000248e601007387 */ /* 0x0009e20000100a00 */
[----:B-1----:R-:W-:Y:S01]  /*50550*/  MOV R5, R228 ;  /* 0x000000e400057202 */ /* 0x002fe20000000f00 */
[----:B------:R-:W-:-:S04]  /*50560*/  IMAD.MOV.U32 R4, RZ, RZ, R229 ;  /* 0x000000ffff047224 */ /* 0x000fc800078e00e5 */
[----:B------:R-:W-:Y:S01]  /*50570*/  STL [R1+0x1fac], R5 ;  /* 0x001fac0501007387 */ /* 0x000fe20000100800 */
[----:B---3--:R-:W-:Y:S03]  /*50580*/  HMMA.1688.F32.TF32 R36, R236, R6, R36 ;  /* 0x00000006ec24723c */ /* 0x008fe60000081024 */
[----:B------:R-:W-:Y:S05]  /*50590*/  STL [R1+0x1fa8], R4 ;  /* 0x001fa80401007387 */ /* 0x000fea0000100800 */
[----:B----4-:R-:W-:Y:S11]  /*505a0*/  HMMA.1688.F32.TF32 R228, R232, R30, R248 ;  /* 0x0000001ee8e4723c */ /* 0x010ff600000810f8 */
[----:B------:R-:W-:Y:S05]  /*505b0*/  @!UPT UIADD3 URZ, URZ, URZ, URZ ;  /* 0x0000003f3f3ff290 */ /* 0x000fea000fffe03f */
[----:B------:R-:W-:Y:S01]  /*505c0*/  IMAD.MOV.U32 R25, RZ, RZ, R36 ;  /* 0x000000ffff197224 */ /* 0x000fe200078e0024 */
[----:B------:R-:W-:Y:S01]  /*505d0*/  MOV R24, R37 ;  /* 0x0000002500187202 */ /* 0x000fe20000000f00 */
[----:B------:R-:W-:Y:S02]  /*505e0*/  IMAD.MOV.U32 R17, RZ, RZ, R38 ;  /* 0x000000ffff117224 */ /* 0x000fe400078e0026 */
[----:B------:R-:W-:Y:S02]  /*505f0*/  IMAD.MOV.U32 R16, RZ, RZ, R39 ;  /* 0x000000ffff107224 */ /* 0x000fe400078e0027 */
[----:B------:R-:W-:Y:S01]  /*50600*/  HMMA.1688.F32.TF32 R36, R236, R10, R40 ;  /* 0x0000000aec24723c */ /* 0x000fe20000081028 */
[----:B------:R-:W-:Y:S04]  /*50610*/  LDS R40, [R3+0x2c600] ;  /* 0x02c6000003287984 */ /* 0x000fe80000000800 */
[----:B------:R-:W-:Y:S04]  /*50620*/  LDS R42, [R3+0x2e600] ;  /* 0x02e60000032a7984 */ /* 0x000fe80000000800 */
[----:B------:R-:W-:Y:S04]  /*50630*/  LDS R41, [R0+0x2c600] ;  /* 0x02c6000000297984 */ /* 0x000fe80000000800 */
[----:B------:R-:W-:Y:S01]  /*50640*/  LDS R43, [R0+0x2e600] ;  /* 0x02e60000002b7984 */ /* 0x000fe20000000800 */
[----:B------:R-:W-:Y:S01]  /*50650*/  IMAD.MOV.U32 R28, RZ, RZ, R228 ;  /* 0x000000ffff1c7224 */ /* 0x000fe200078e00e4 */
[----:B------:R-:W-:Y:S01]  /*50660*/  MOV R29, R229 ;  /* 0x000000e5001d7202 */ /* 0x000fe20000000f00 */
[----:B------:R-:W-:-:S02]  /*50670*/  IMAD.MOV.U32 R32, RZ, RZ, R230 ;  /* 0x000000ffff207224 */ /* 0x000fc400078e00e6 */
[----:B------:R-:W-:Y:S02]  /*50680*/  IMAD.MOV.U32 R33, RZ, RZ, R231 ;  /* 0x000000ffff217224 */ /* 0x000fe400078e00e7 */
[----:B------:R-:W-:Y:S03]  /*50690*/  HMMA.1688.F32.TF32 R228, R232, R34, R244 ;  /* 0x00000022e8e4723c */ /* 0x000fe600000810f4 */
[----:B------:R1:W-:Y:S04]  /*506a0*/  STL [R1+0x1fbc], R33 ;  /* 0x001fbc2101007387 */ /* 0x0003e80000100800 */
[----:B------:R2:W-:Y:S04]  /*506b0*/  STL [R1+0x1fb8], R32 ;  /* 0x001fb82001007387 */ /* 0x0005e80000100800 */
[----:B------:R3:W-:Y:S01]  /*506c0*/  STL [R1+0x1fb4], R28 ;  /* 0x001fb41c01007387 */ /* 0x0007e20000100800 */
[----:B-1----:R-:W-:-:S03]  /*506d0*/  MOV R33, R36 ;  /* 0x0000002400217202 */ /* 0x002fc60000000f00 */
[----:B------:R1:W-:Y:S01]  /*506e0*/  STL [R1+0x1fb0], R29 ;  /* 0x001fb01d01007387 */ /* 0x0003e20000100800 */
[----:B--2---:R-:W-:Y:S02]  /*506f0*/  IMAD.MOV.U32 R32, RZ, RZ, R37 ;  /* 0x000000ffff207224 */ /* 0x004fe400078e0025 */
[----:B---3--:R-:W-:Y:S01]  /*50700*/  IMAD.MOV.U32 R28, RZ, RZ, R38 ;  /* 0x000000ffff1c7224 */ /* 0x008fe200078e0026 */
[----:B-1----:R-:W-:Y:S02]  /*50710*/  MOV R29, R39 ;  /* 0x00000027001d7202 */ /* 0x002fe40000000f00 */
[----:B------:R-:W-:Y:S03]  /*50720*/  HMMA.1688.F32.TF32 R36, R236, R14, R44 ;  /* 0x0000000eec24723c */ /* 0x000fe6000008102c */
[----:B------:R-:W-:Y:S01]  /*50730*/  IMAD.MOV.U32 R4, RZ, RZ, R231 ;  /* 0x000000ffff047224 */ /* 0x000fe200078e00e7 */
[----:B------:R-:W-:Y:S01]  /*50740*/  MOV R5, R230 ;  /* 0x000000e600057202 */ /* 0x000fe20000000f00 */
[----:B------:R-:W-:Y:S04]  /*50750*/  STL.64 [R1+0x1a0], R228 ;  /* 0x0001a0e401007387 */ /* 0x000fe80000100a00 */
[----:B------:R1:W-:Y:S04]  /*50760*/  STL [R1+0x1fc4], R4 ;  /* 0x001fc40401007387 */ /* 0x0003e80000100800 */
[----:B------:R2:W-:Y:S04]  /*50770*/  STL [R1+0x1fc0], R5 ;  /* 0x001fc00501007387 */ /* 0x0005e80000100800 */
[----:B------:R-:W-:Y:S04]  /*50780*/  STL [R1+0x1fd4], R16 ;  /* 0x001fd41001007387 */ /* 0x000fe80000100800 */
[----:B------:R-:W-:Y:S04]  /*50790*/  STL [R1+0x1fd0], R17 ;  /* 0x001fd01101007387 */ /* 0x000fe80000100800 */
[----:B------:R3:W-:Y:S01]  /*507a0*/  STL [R1+0x1fcc], R24 ;  /* 0x001fcc1801007387 */ /* 0x0007e20000100800 */
[----:B-1----:R-:W-:Y:S01]  /*507b0*/  MOV R4, R38 ;  /* 0x0000002600047202 */ /* 0x002fe20000000f00 */
[----:B--2---:R-:W-:-:S02]  /*507c0*/  IMAD.MOV.U32 R5, RZ, RZ, R39 ;  /* 0x000000ffff057224 */ /* 0x004fc400078e0027 */
[----:B------:R1:W-:Y:S04]  /*507d0*/  STL [R1+0x1fc8], R25 ;  /* 0x001fc81901007387 */ /* 0x0003e80000100800 */
[----:B------:R-:W-:Y:S01]  /*507e0*/  LDS R44, [R3+0x2c400] ;  /* 0x02c40000032c7984 */ /* 0x000fe20000000800 */
[----:B---3--:R-:W-:-:S03]  /*507f0*/  IMAD.MOV.U32 R24, RZ, RZ, R36 ;  /* 0x000000ffff187224 */ /* 0x008fc600078e0024 */
[----:B------:R-:W-:Y:S01]  /*50800*/  LDS R46, [R3+0x2e400] ;  /* 0x02e40000032e7984 */ /* 0x000fe20000000800 */
[----:B-1----:R-:W-:Y:S02]  /*50810*/  IMAD.MOV.U32 R25, RZ, RZ, R37 ;  /* 0x000000ffff197224 */ /* 0x002fe400078e0025 */
[----:B------:R-:W-:Y:S01]  /*50820*/  HMMA.1688.F32.TF32 R36, R236, R18, R48 ;  /* 0x00000012ec24723c */ /* 0x000fe20000081030 */
[----:B------:R1:W-:Y:S04]  /*50830*/  STL [R1+0x1fdc], R32 ;  /* 0x001fdc2001007387 */ /* 0x0003e80000100800 */
[----:B------:R2:W-:Y:S04]  /*50840*/  STL [R1+0x1fd8], R33 ;  /* 0x001fd82101007387 */ /* 0x0005e80000100800 */
[----:B------:R-:W-:Y:S04]  /*50850*/  LDS R45, [R0+0x2c400] ;  /* 0x02c40000002d7984 */ /* 0x000fe80000000800 */
[----:B------:R-:W3:Y:S01]  /*50860*/  LDS R47, [R0+0x2e400] ;  /* 0x02e40000002f7984 */ /* 0x000ee20000000800 */
[C---:B------:R-:W-:Y:S03]  /*50870*/  HMMA.1688.F32.TF32 R232, R240.reuse, R30, R92 ;  /* 0x0000001ef0e8723c */ /* 0x040fe6000008105c */
[----:B------:R-:W-:Y:S04]  /*50880*/  LDS R48, [R3+0x2c500] ;  /* 0x02c5000003307984 */ /* 0x000fe80000000800 */
[----:B------:R-:W-:Y:S03]  /*50890*/  LDS R50, [R3+0x2e500] ;  /* 0x02e5000003327984 */ /* 0x000fe60000000800 */
[----:B-1----:R-:W-:Y:S01]  /*508a0*/  IMAD.MOV.U32 R32, RZ, RZ, R36 ;  /* 0x000000ffff207224 */ /* 0x002fe200078e0024 */
[----:B--2---:R-:W-:Y:S01]  /*508b0*/  MOV R33, R37 ;  /* 0x0000002500217202 */ /* 0x004fe20000000f00 */
[----:B------:R-:W-:Y:S01]  /*508c0*/  IMAD.MOV.U32 R16, RZ, RZ, R38 ;  /* 0x000000ffff107224 */ /* 0x000fe200078e0026 */
[----:B------:R-:W-:Y:S01]  /*508d0*/  HMMA.1688.F32.TF32 R228, R240, R34, R96 ;  /* 0x00000022f0e4723c */ /* 0x000fe20000081060 */
[----:B------:R-:W-:Y:S01]  /*508e0*/  IMAD.MOV.U32 R17, RZ, RZ, R39 ;  /* 0x000000ffff117224 */ /* 0x000fe200078e0027 */
[----:B------:R-:W-:Y:S04]  /*508f0*/  LDS R49, [R0+0x2c500] ;  /* 0x02c5000000317984 */ /* 0x000fe80000000800 */
[----:B------:R-:W1:Y:S02]  /*50900*/  LDS R51, [R0+0x2e500] ;  /* 0x02e5000000337984 */ /* 0x000e640000000800 */
        /* <DEDUP_REMOVED lines=15> */
[----:B---3--:R-:W-:Y:S11]  /*50a00*/  HMMA.1688.F32.TF32 R52, R44, R10, R104 ;  /* 0x0000000a2c34723c */ /* 0x008ff60000081068 */
[----:B------:R-:W-:Y:S05]  /*50a10*/  @!UPT UIADD3 URZ, URZ, URZ, URZ ;  /* 0x0000003f3f3ff290 */ /* 0x000fea000fffe03f */
[----:B------:R-:W-:Y:S01]  /*50a20*/  IMAD.MOV.U32 R63, RZ, RZ, R36 ;  /* 0x000000ffff3f7224 */ /* 0x000fe200078e0024 */
[----:B------:R-:W-:Y:S01]  /*50a30*/  MOV R62, R37 ;  /* 0x00000025003e7202 */ /* 0x000fe20000000f00 */
[----:B------:R-:W-:Y:S02]  /*50a40*/  IMAD.MOV.U32 R61, RZ, RZ, R38 ;  /* 0x000000ffff3d7224 */ /* 0x000fe400078e0026 */
[----:B------:R-:W-:Y:S02]  /*50a50*/  IMAD.MOV.U32 R60, RZ, RZ, R39 ;  /* 0x000000ffff3c7224 */ /* 0x000fe400078e0027 */
[----:B------:R-:W-:Y:S08]  /*50a60*/  HMMA.1688.F32.TF32 R36, R236, R34, R64 ;  /* 0x00000022ec24723c */ /* 0x000ff00000081040 */
[----:B------:R-:W-:Y:S11]  /*50a70*/  HMMA.1688.F32.TF32 R236, R240, R26, R88 ;  /* 0x0000001af0ec723c */ /* 0x000ff60000081058 */
[----:B------:R-:W-:Y:S11]  /*50a80*/  @!UPT UIADD3 URZ, URZ, URZ, URZ ;  /* 0x0000003f3f3ff290 */ /* 0x000ff6000fffe03f */
[----:B------:R-:W-:Y:S01]  /*50a90*/  @!UPT UIADD3 URZ, URZ, URZ, URZ ;  /* 0x0000003f3f3ff290 */ /* 0x000fe2000fffe03f */
[----:B------:R2:W-:Y:S04]  /*50aa0*/  STL [R1+0x1f18], R236 ;  /* 0x001f18ec01007387 */ /* 0x0005e80000100800 */
[----:B------:R-:W-:Y:S04]  /*50ab0*/  STL [R1+0x1f14], R237 ;  /* 0x001f14ed01007387 */ /* 0x000fe80000100800 */
[----:B------:R-:W-:Y:S04]  /*50ac0*/  STL [R1+0x1f10], R238 ;  /* 0x001f10ee01007387 */ /* 0x000fe80000100800 */
[----:B------:R-:W-:Y:S04]  /*50ad0*/  STL [R1+0x1f0c], R239 ;  /* 0x001f0cef01007387 */ /* 0x000fe80000100800 */
[----:B------:R-:W-:Y:S01]  /*50ae0*/  STL [R1+0x1f28], R232 ;  /* 0x001f28e801007387 */ /* 0x000fe20000100800 */
[----:B--2---:R-:W-:-:S03]  /*50af0*/  MOV R236, R55 ;  /* 0x0000003700ec7202 */ /* 0x004fc60000000f00 */
[----:B------:R2:W-:Y:S04]  /*50b00*/  STL [R1+0x1f24], R233 ;  /* 0x001f24e901007387 */ /* 0x0005e80000100800 */
[----:B------:R3:W-:Y:S04]  /*50b10*/  STL [R1+0x1f20], R234 ;  /* 0x001f20ea01007387 */ /* 0x0007e80000100800 */
[----:B------:R4:W-:Y:S01]  /*50b20*/  STL [R1+0x1f1c], R235 ;  /* 0x001f1ceb01007387 */ /* 0x0009e20000100800 */
[----:B--2---:R-:W-:Y:S01]  /*50b30*/  MOV R233, R52 ;  /* 0x0000003400e97202 */ /* 0x004fe20000000f00 */
[----:B---3--:R-:W-:-:S02]  /*50b40*/  IMAD.MOV.U32 R234, RZ, RZ, R53 ;  /* 0x000000ffffea7224 */ /* 0x008fc400078e0035 */
[----:B----4-:R-:W-:Y:S02]  /*50b50*/  IMAD.MOV.U32 R235, RZ, RZ, R54 ;  /* 0x000000ffffeb7224 */ /* 0x010fe400078e0036 */
[C---:B------:R-:W-:Y:S01]  /*50b60*/  HMMA.1688.F32.TF32 R52, R44.reuse, R14, R108 ;  /* 0x0000000e2c34723c */ /* 0x040fe2000008106c */
[----:B------:R2:W-:Y:S04]  /*50b70*/  STL [R1+0x1f34], R228 ;  /* 0x001f34e401007387 */ /* 0x0005e80000100800 */
[----:B------:R-:W-:Y:S04]  /*50b80*/  STL [R1+0x1f30], R229 ;  /* 0x001f30e501007387 */ /* 0x000fe80000100800 */
[----:B------:R3:W-:Y:S11]  /*50b90*/  STL [R1+0x1f2c], R230 ;  /* 0x001f2ce601007387 */ /* 0x0007f60000100800 */
[----:B------:R-:W-:Y:S04]  /*50ba0*/  @!UPT UIADD3 URZ, URZ, URZ, URZ ;  /* 0x0000003f3f3ff290 */ /* 0x000fe8000fffe03f */
[----:B--2---:R-:W-:Y:S01]  /*50bb0*/  IMAD.MOV.U32 R228, RZ, RZ, R52 ;  /* 0x000000ffffe47224 */ /* 0x004fe200078e0034 */
[----:B---3--:R-:W-:Y:S01]  /*50bc0*/  MOV R230, R54 ;  /* 0x0000003600e67202 */ /* 0x008fe20000000f00 */
[----:B------:R-:W-:Y:S02]  /*50bd0*/  IMAD.MOV.U32 R229, RZ, RZ, R53 ;  /* 0x000000ffffe57224 */ /* 0x000fe400078e0035 */
[----:B------:R-:W-:Y:S02]  /*50be0*/  IMAD.MOV.U32 R232, RZ, RZ, R55 ;  /* 0x000000ffffe87224 */ /* 0x000fe400078e0037 */
[C---:B------:R-:W-:Y:S01]  /*50bf0*/  HMMA.1688.F32.TF32 R52, R44.reuse, R18, R112 ;  /* 0x000000122c34723c */ /* 0x040fe20000081070 */
[----:B------:R2:W-:Y:S07]  /*50c00*/  STL [R1+0x1f08], R231 ;  /* 0x001f08e701007387 */ /* 0x0005ee0000100800 */
[C---:B------:R-:W-:Y:S11]  /*50c10*/  HMMA.1688.F32.TF32 R88, R44.reuse, R6, R100 ;  /* 0x000000062c58723c */ /* 0x040ff60000081064 */
[----:B------:R-:W-:Y:S05]  /*50c20*/  @!UPT UIADD3 URZ, URZ, URZ, URZ ;  /* 0x0000003f3f3ff290 */ /* 0x000fea000fffe03f */
[----:B------:R-:W-:Y:S01]  /*50c30*/  IMAD.MOV.U32 R237, RZ, RZ, R52 ;  /* 0x000000ffffed7224 */ /* 0x000fe200078e0034 */
[----:B------:R-:W-:Y:S01]  /*50c40*/  MOV R238, R53 ;  /* 0x0000003500ee7202 */ /* 0x000fe20000000f00 */
[----:B------:R-:W-:Y:S02]  /*50c50*/  IMAD.MOV.U32 R239, RZ, RZ, R54 ;  /* 0x000000ffffef7224 */ /* 0x000fe400078e0036 */
[----:B--2---:R-:W-:Y:S02]  /*50c60*/  IMAD.MOV.U32 R231, RZ, RZ, R55 ;  /* 0x000000ffffe77224 */ /* 0x004fe400078e0037 */
[----:B------:R-:W-:Y:S01]  /*50c70*/  HMMA.1688.F32.TF32 R52, R44, R22, R116 ;  /* 0x000000162c34723c */ /* 0x000fe20000081074 */
[----:B------:R-:W-:Y:S04]  /*50c80*/  STL.64 [R1+0x310], R88 ;  /* 0x0003105801007387 */ /* 0x000fe80000100a00 */
[----:B------:R-:W-:Y:S04]  /*50c90*/  STL.64 [R1+0x318], R90 ;  /* 0x0003185a01007387 */ /* 0x000fe80000100a00 */
[----:B------:R2:W-:Y:S04]  /*50ca0*/  STL [R1+0x1f44], R236 ;  /* 0x001f44ec01007387 */ /* 0x0005e80000100800 */
[----:B------:R3:W-:Y:S04]  /*50cb0*/  STL [R1+0x1f40], R235 ;  /* 0x001f40eb01007387 */ /* 0x0007e80000100800 */
[----:B------:R4:W-:Y:S04]  /*50cc0*/  STL [R1+0x1f3c], R233 ;  /* 0x001f3ce901007387 */ /* 0x0009e80000100800 */
[----:B------:R1:W-:Y:S03]  /*50cd0*/  STL [R1+0x1f38], R234 ;  /* 0x001f38ea01007387 */ /* 0x0003e60000100800 */
[----:B--2---:R-:W-:Y:S01]  /*50ce0*/  MOV R236, R52 ;  /* 0x0000003400ec7202 */ /* 0x004fe20000000f00 */
[----:B---3--:R-:W-:Y:S01]  /*50cf0*/  IMAD.MOV.U32 R235, RZ, RZ, R53 ;  /* 0x000000ffffeb7224 */ /* 0x008fe200078e0035 */
[----:B------:R-:W-:Y:S01]  /*50d00*/  MOV R67, R36 ;  /* 0x0000002400437202 */ /* 0x000fe20000000f00 */
[----:B----4-:R-:W-:Y:S01]  /*50d10*/  IMAD.MOV.U32 R233, RZ, RZ, R54 ;  /* 0x000000ffffe97224 */ /* 0x010fe200078e0036 */
[----:B------:R-:W-:Y:S01]  /*50d20*/  MOV R64, R39 ;  /* 0x0000002700407202 */ /* 0x000fe20000000f00 */
[----:B------:R-:W-:Y:S01]  /*50d30*/  IMAD.MOV.U32 R66, RZ, RZ, R37 ;  /* 0x000000ffff427224 */ /* 0x000fe200078e0025 */
[----:B------:R-:W-:Y:S01]  /*50d40*/  LDS R116, [R3+0x30300] ;  /* 0x0303000003747984 */ /* 0x000fe20000000800 */
[----:B-1----:R-:W-:-:S02]  /*50d50*/  MOV R234, R55 ;  /* 0x0000003700ea7202 */ /* 0x002fc40000000f00 */
[----:B------:R-:W-:Y:S01]  /*50d60*/  HMMA.1688.F32.TF32 R52, R44, R26, R120 ;  /* 0x0000001a2c34723c */ /* 0x000fe20000081078 */
[----:B------:R1:W-:Y:S04]  /*50d70*/  STL [R1+0x1f54], R232 ;  /* 0x001f54e801007387 */ /* 0x0003e80000100800 */
[----:B------:R-:W-:Y:S04]  /*50d80*/  STL [R1+0x1f50], R230 ;  /* 0x001f50e601007387 */ /* 0x000fe80000100800 */
[----:B------:R2:W-:Y:S04]  /*50d90*/  STL [R1+0x1f4c], R228 ;  /* 0x001f4ce401007387 */ /* 0x0005e80000100800 */
[----:B------:R3:W-:Y:S01]  /*50da0*/  STL [R1+0x1f48], R229 ;  /* 0x001f48e501007387 */ /* 0x0007e20000100800 */
[----:B------:R-:W-:-:S03]  /*50db0*/  IMAD.MOV.U32 R65, RZ, RZ, R38 ;  /* 0x000000ffff417224 */ /* 0x000fc600078e0026 */
[----:B------:R-:W-:Y:S04]  /*50dc0*/  LDS R118, [R3+0x32300] ;  /* 0x0323000003767984 */ /* 0x000fe80000000800 */
[----:B------:R-:W-:Y:S03]  /*50dd0*/  LDS R117, [R0+0x30300] ;  /* 0x0303000000757984 */ /* 0x000fe60000000800 */
[----:B-1----:R-:W-:Y:S01]  /*50de0*/  IMAD.MOV.U32 R232, RZ, RZ, R52 ;  /* 0x000000ffffe87224 */ /* 0x002fe200078e0034 */
[----:B--2---:R-:W-:Y:S01]  /*50df0*/  MOV R228, R54 ;  /* 0x0000003600e47202 */ /* 0x004fe20000000f00 */
[----:B------:R-:W-:Y:S01]  /*50e00*/  IMAD.MOV.U32 R230, RZ, RZ, R53 ;  /* 0x000000ffffe67224 */ /* 0x000fe200078e0035 */
[----:B------:R-:W-:Y:S01]  /*50e10*/  LDS R119, [R0+0x32300] ;  /* 0x0323000000777984 */ /* 0x000fe20000000800 */
[----:B---3--:R-:W-:-:S02]  /*50e20*/  IMAD.MOV.U32 R229, RZ, RZ, R55 ;  /* 0x000000ffffe57224 */ /* 0x008fc400078e0037 */
[C---:B------:R-:W-:Y:S08]  /*50e30*/  HMMA.1688.F32.TF32 R52, R44.reuse, R30, R124 ;  /* 0x0000001e2c34723c */ /* 0x040ff0000008107c */
[----:B------:R-:W-:Y:S11]  /*50e40*/  HMMA.1688.F32.TF32 R44, R44, R34, R128 ;  /* 0x000000222c2c723c */ /* 0x000ff60000081080 */
[----:B------:R-:W-:Y:S11]  /*50e50*/  @!UPT UIADD3 URZ, URZ, URZ, URZ ;  /* 0x0000003f3f3ff290 */ /* 0x000ff6000fffe03f */
[----:B------:R-:W-:Y:S02]  /*50e60*/  @!UPT UIADD3 URZ, URZ, URZ, URZ ;  /* 0x0000003f3f3ff290 */ /* 0x000fe4000fffe03f */
[----:B------:R-:W-:Y:S01]  /*50e70*/  MOV R111, R44 ;  /* 0x0000002c006f7202 */ /* 0x000fe20000000f00 */
[----:B------:R-:W-:Y:S01]  /*50e80*/  IMAD.MOV.U32 R110, RZ, RZ, R45 ;  /* 0x000000ffff6e7224 */ /* 0x000fe200078e002d */
[----:B------:R-:W-:Y:S01]  /*50e90*/  MOV R108, R47 ;  /* 0x0000002f006c7202 */ /* 0x000fe20000000f00 */
[----:B------:R-:W-:Y:S02]  /*50ea0*/  IMAD.MOV.U32 R109, RZ, RZ, R46 ;  /* 0x000000ffff6d7224 */ /* 0x000fe400078e002e */
[C---:B------:R-:W-:Y:S01]  /*50eb0*/  HMMA.1688.F32.TF32 R44, R48.reuse, R6, R132 ;  /* 0x00000006302c723c */ /* 0x040fe20000081084 */
[----:B------:R1:W-:Y:S04]  /*50ec0*/  STL [R1+0x1f64], R231 ;  /* 0x001f64e701007387 */ /* 0x0003e80000100800 */
[----:B------:R2:W-:Y:S11]  /*50ed0*/  STL [R1+0x1f60], R239 ;  /* 0x001f60ef01007387 */ /* 0x0005f60000100800 */
[----:B------:R-:W-:Y:S08]  /*50ee0*/  @!UPT UIADD3 URZ, URZ, URZ, URZ ;  /* 0x0000003f3f3ff290 */ /* 0x000ff0000fffe03f */
[----:B------:R-:W-:Y:S01]  /*50ef0*/  IMAD.MOV.U32 R115, RZ, RZ, R44 ;  /* 0x000000ffff737224 */ /* 0x000fe200078e002c */
[----:B------:R-:W-:Y:S01]  /*50f00*/  MOV R113, R46 ;  /* 0x0000002e00717202 */ /* 0x000fe20000000f00 */
[----:B------:R-:W-:Y:S02]  /*50f10*/  IMAD.MOV.U32 R114, RZ, RZ, R45 ;  /* 0x000000ffff727224 */ /* 0x000fe400078e002d */
[----:B------:R-:W-:Y:S02]  /*50f20*/  IMAD.MOV.U32 R112, RZ, RZ, R47 ;  /* 0x000000ffff707224 */ /* 0x000fe400078e002f */
[----:B------:R-:W-:Y:S01]  /*50f30*/  HMMA.1688.F32.TF32 R44, R48, R10, R136 ;  /* 0x0000000a302c723c */ /* 0x000fe20000081088 */
[----:B------:R-:W-:Y:S04]  /*50f40*/  STL [R1+0x1f5c], R238 ;  /* 0x001f5cee01007387 */ /* 0x000fe80000100800 */
[----:B------:R-:W-:Y:S04]  /*50f50*/  STL [R1+0x1f58], R237 ;  /* 0x001f58ed01007387 */ /* 0x000fe80000100800 */
[----:B------:R3:W-:Y:S04]  /*50f60*/  STL [R1+0x1f74], R234 ;  /* 0x001f74ea01007387 */ /* 0x0007e80000100800 */
[----:B------:R4:W-:Y:S04]  /*50f70*/  STL [R1+0x1f70], R233 ;  /* 0x001f70e901007387 */ /* 0x0009e80000100800 */
[----:B------:R4:W-:Y:S01]  /*50f80*/  STL [R1+0x1f6c], R235 ;  /* 0x001f6ceb01007387 */ /* 0x0009e20000100800 */
[----:B-1----:R-:W-:-:S03]  /*50f90*/  IMAD.MOV.U32 R231, RZ, RZ, R52 ;  /* 0x000000ffffe77224 */ /* 0x002fc600078e0034 */
[----:B------:R1:W-:Y:S01]  /*50fa0*/  STL [R1+0x1f68], R236 ;  /* 0x001f68ec01007387 */ /* 0x0003e20000100800 */
[----:B--2---:R-:W-:Y:S02]  /*50fb0*/  MOV R239, R53 ;  /* 0x0000003500ef7202 */ /* 0x004fe40000000f00 */
[----:B---3--:R-:W-:Y:S01]  /*50fc0*/  IMAD.MOV.U32 R234, RZ, RZ, R44 ;  /* 0x000000ffffea7224 */ /* 0x008fe200078e002c */
[----:B----4-:R-:W-:Y:S01]  /*50fd0*/  MOV R233, R45 ;  /* 0x0000002d00e97202 */ /* 0x010fe20000000f00 */
[----:B------:R-:W-:Y:S02]  /*50fe0*/  IMAD.MOV.U32 R235, RZ, RZ, R46 ;  /* 0x000000ffffeb7224 */ /* 0x000fe400078e002e */
[----:B------:R-:W-:Y:S02]  /*50ff0*/  IMAD.MOV.U32 R238, RZ, RZ, R54 ;  /* 0x000000ffffee7224 */ /* 0x000fe400078e0036 */
[----:B-1----:R-:W-:Y:S02]  /*51000*/  IMAD.MOV.U32 R236, RZ, RZ, R47 ;  /* 0x000000ffffec7224 */ /* 0x002fe400078e002f */
[----:B------:R-:W-:Y:S01]  /*51010*/  HMMA.1688.F32.TF32 R44, R48, R14, R140 ;  /* 0x0000000e302c723c */ /* 0x000fe2000008108c */
[----:B------:R-:W-:-:S07]  /*51020*/  IMAD.MOV.U32 R237, RZ, RZ, R55 ;  /* 0x000000ffffed7224 */ /* 0x000fce00078e0037 */
[C---:B------:R-:W-:Y:S08]  /*51030*/  HMMA.1688.F32.TF32 R52, R48.reuse, R18, R144 ;  /* 0x000000123034723c */ /* 0x040ff00000081090 */
[C---:B------:R-:W-:Y:S07]  /*51040*/  HMMA.1688.F32.TF32 R88, R48.reuse, R22, R148 ;  /* 0x000000163058723c */ /* 0x040fee0000081094 */
[----:B------:R-:W-:Y:S04]  /*51050*/  STL.64 [R1+0x1f0], R44 ;  /* 0x0001f02c01007387 */ /* 0x000fe80000100a00 */
[----:B------:R1:W-:Y:S04]  /*51060*/  STL.64 [R1+0x1f8], R46 ;  /* 0x0001f82e01007387 */ /* 0x0003e80000100a00 */
[----:B------:R-:W-:Y:S04]  /*51070*/  STL.64 [R1+0x1e0], R52 ;  /* 0x0001e03401007387 */ /* 0x000fe80000100a00 */
[----:B------:R2:W-:Y:S01]  /*51080*/  STL.64 [R1+0x1e8], R54 ;  /* 0x0001e83601007387 */ /* 0x0005e20000100a00 */
[C---:B-1----:R-:W-:Y:S08]  /*51090*/  HMMA.1688.F32.TF32 R44, R48.reuse, R26, R152 ;  /* 0x0000001a302c723c */ /* 0x042ff00000081098 */
[C---:B--2---:R-:W-:Y:S01]  /*510a0*/  HMMA.1688.F32.TF32 R52, R48.reuse, R30, R156 ;  /* 0x0000001e3034723c */ /* 0x044fe2000008109c */
[----:B------:R-:W-:Y:S04]  /*510b0*/  STL.64 [R1+0x1d0], R88 ;  /* 0x0001d05801007387 */ /* 0x000fe80000100a00 */
[----:B------:R-:W-:Y:S03]  /*510c0*/  STL.64 [R1+0x1d8], R90 ;  /* 0x0001d85a01007387 */ /* 0x000fe60000100a00 */
[----:B------:R-:W-:Y:S07]  /*510d0*/  HMMA.1688.F32.TF32 R48, R48, R34, R160 ;  /* 0x000000223030723c */ /* 0x000fee00000810a0 */
[----:B------:R-:W-:Y:S04]  /*510e0*/  STL.64 [R1+0x1c0], R44 ;  /* 0x0001c02c01007387 */ /* 0x000fe80000100a00 */
[----:B------:R1:W-:Y:S04]  /*510f0*/  STL.64 [R1+0x1c8], R46 ;  /* 0x0001c82e01007387 */ /* 0x0003e80000100a00 */
[----:B------:R-:W-:Y:S04]  /*51100*/  STL.64 [R1+0x1b0], R52 ;  /* 0x0001b03401007387 */ /* 0x000fe80000100a00 */
[----:B------:R2:W-:Y:S01]  /*51110*/  STL.64 [R1+0x1b8], R54 ;  /* 0x0001b83601007387 */ /* 0x0005e20000100a00 */
[C---:B-1----:R-:W-:Y:S08]  /*51120*/  HMMA.1688.F32.TF32 R44, R40.reuse, R6, R164 ;  /* 0x00000006282c723c */ /* 0x042ff000000810a4 */
[----:B--2---:R-:W-:Y:S01]  /*51130*/  HMMA.1688.F32.TF32 R52, R40, R10, R168 ;  /* 0x0000000a2834723c */ /* 0x004fe200000810a8 */
[----:B------:R-:W-:Y:S04]  /*51140*/  STL.64 [R1+0x180], R48 ;  /* 0x0001803001007387 */ /* 0x000fe80000100a00 */
[----:B------:R1:W-:Y:S10]  /*51150*/  STL.64 [R1+0x188], R50 ;  /* 0x0001883201007387 */ /* 0x0003f40000100a00 */
[----:B------:R-:W-:Y:S04]  /*51160*/  STL.64 [R1+0x170], R44 ;  /* 0x0001702c01007387 */ /* 0x000fe80000100a00 */
[----:B------:R2:W-:Y:S04]  /*51170*/  STL.64 [R1+0x178], R46 ;  /* 0x0001782e01007387 */ /* 0x0005e80000100a00 */
[----:B------:R-:W-:Y:S04]  /*51180*/  STL.64 [R1+0x160], R52 ;  /* 0x0001603401007387 */ /* 0x000fe80000100a00 */
[----:B------:R3:W-:Y:S04]  /*51190*/  STL.64 [R1+0x168], R54 ;  /* 0x0001683601007387 */ /* 0x0007e80000100a00 */
[----:B------:R-:W4:Y:S01]  /*511a0*/  LDL.LU R91, [R1+0x390] ;  /* 0x00039000015b7983 */ /* 0x000f220000300800 */
        /* <DEDUP_REMOVED lines=21> */
[----:B------:R-:W-:Y:S08]  /*51300*/  HMMA.1688.F32.TF32 R36, R240, R18, R80 ;  /* 0x00000012f024723c */ /* 0x000ff00000081050 */
[----:B-1----:R-:W-:Y:S11]  /*51310*/  HMMA.1688.F32.TF32 R48, R40, R14, R172 ;  /* 0x0000000e2830723c */ /* 0x002ff600000810ac */
[----:B------:R-:W-:Y:S05]  /*51320*/  @!UPT UIADD3 URZ, URZ, URZ, URZ ;  /* 0x0000003f3f3ff290 */ /* 0x000fea000fffe03f */
[----:B------:R-:W-:Y:S01]  /*51330*/  IMAD.MOV.U32 R83, RZ, RZ, R36 ;  /* 0x000000ffff537224 */ /* 0x000fe200078e0024 */
[----:B------:R-:W-:Y:S01]  /*51340*/  MOV R81, R38 ;  /* 0x0000002600517202 */ /* 0x000fe20000000f00 */
[----:B------:R-:W-:Y:S02]  /*51350*/  IMAD.MOV.U32 R82, RZ, RZ, R37 ;  /* 0x000000ffff527224 */ /* 0x000fe400078e0025 */
[----:B------:R-:W-:Y:S02]  /*51360*/  IMAD.MOV.U32 R80, RZ, RZ, R39 ;  /* 0x000000ffff507224 */ /* 0x000fe400078e0027 */
[----:B------:R-:W-:Y:S08]  /*51370*/  HMMA.1688.F32.TF32 R36, R240, R22, R84 ;  /* 0x00000016f024723c */ /* 0x000ff00000081054 */
[----:B--2---:R-:W-:Y:S01]  /*51380*/  HMMA.1688.F32.TF32 R44, R40, R18, R176 ;  /* 0x00000012282c723c */ /* 0x004fe200000810b0 */
[----:B------:R-:W-:Y:S11]  /*51390*/  STL.64 [R1+0x150], R48 ;  /* 0x0001503001007387 */ /* 0x000ff60000100a00 */
[----:B------:R-:W-:Y:S04]  /*513a0*/  @!UPT UIADD3 URZ, URZ, URZ, URZ ;  /* 0x0000003f3f3ff290 */ /* 0x000fe8000fffe03f */
        /* <DEDUP_REMOVED lines=8> */
[C---:B---3--:R-:W-:Y:S03]  /*51430*/  HMMA.1688.F32.TF32 R52, R40.reuse, R22, R180 ;  /* 0x000000162834723c */ /* 0x048fe600000810b4 */
[----:B------:R2:W-:Y:S04]  /*51440*/  STL.64 [R1+0x158], R50 ;  /* 0x0001583201007387 */ /* 0x0005e80000100a00 */
[----:B------:R-:W-:Y:S04]  /*51450*/  STL.64 [R1+0x140], R44 ;  /* 0x0001402c01007387 */ /* 0x000fe80000100a00 */
[----:B------:R3:W-:Y:S01]  /*51460*/  STL.64 [R1+0x148], R46 ;  /* 0x0001482e01007387 */ /* 0x0007e20000100a00 */
[C---:B--2---:R-:W-:Y:S08]  /*51470*/  HMMA.1688.F32.TF32 R48, R40.reuse, R26, R184 ;  /* 0x0000001a2830723c */ /* 0x044ff000000810b8 */
        /* <DEDUP_REMOVED lines=12> */
[----:B------:R-:W-:Y:S01]  /*51540*/  IMAD.MOV.U32 R90, RZ, RZ, R69 ;  /* 0x000000ffff5a7224 */ /* 0x000fe200078e0045 */
[----:B------:R-:W-:Y:S01]  /*51550*/  MOV R88, R71 ;  /* 0x0000004700587202 */ /* 0x000fe20000000f00 */
[----:B------:R-:W-:Y:S01]  /*51560*/  IMAD.MOV.U32 R89, RZ, RZ, R70 ;  /* 0x000000ffff597224 */ /* 0x000fe200078e0046 */
[----:B------:R-:W-:Y:S01]  /*51570*/  MOV R162, R65 ;  /* 0x0000004100a27202 */ /* 0x000fe20000000f00 */
[----:B------:R-:W-:-:S02]  /*51580*/  IMAD.MOV.U32 R163, RZ, RZ, R64 ;  /* 0x000000ffffa37224 */ /* 0x000fc400078e0040 */
[----:B------:R-:W-:Y:S01]  /*51590*/  IMAD.MOV.U32 R161, RZ, RZ, R66 ;  /* 0x000000ffffa17224 */ /* 0x000fe200078e0042 */
[C---:B------:R-:W-:Y:S01]  /*515a0*/  HMMA.1688.F32.TF32 R248, R36.reuse, R22, R212 ;  /* 0x0000001624f8723c */ /* 0x040fe200000810d4 */
[----:B------:R-:W-:Y:S01]  /*515b0*/  IMAD.MOV.U32 R160, RZ, RZ, R67 ;  /* 0x000000ffffa07224 */ /* 0x000fe200078e0043 */
[----:B----4-:R-:W2:Y:S06]  /*515c0*/  LDSM.16.M88.4 R148, [R91+0x142180] ;  /* 0x142180005b94783b */ /* 0x010eac0000000200 */
[C---:B-1----:R-:W-:Y:S01]  /*515d0*/  HMMA.1688.F32.TF32 R40, R36.reuse, R14, R204 ;  /* 0x0000000e2428723c */ /* 0x042fe200000810cc */
[----:B------:R-:W1:Y:S04]  /*515e0*/  LDSM.16.M88.4 R144, [R91+0x143180] ;  /* 0x143180005b90783b */ /* 0x000e680000000200 */
[----:B------:R-:W-:Y:S04]  /*515f0*/  STL.64 [R1+0x50], R48 ;  /* 0x0000503001007387 */ /* 0x000fe80000100a00 */
[----:B------:R-:W-:Y:S04]  /*51600*/  STL.64 [R1+0x58], R50 ;  /* 0x0000583201007387 */ /* 0x000fe80000100a00 */
[----:B------:R-:W3:Y:S04]  /*51610*/  LDSM.16.M88.4 R132, [R91+0x146180] ;  /* 0x146180005b84783b */ /* 0x000ee80000000200 */
[----:B------:R-:W-:Y:S04]  /*51620*/  STL.64 [R1+0x20], R44 ;  /* 0x0000202c01007387 */ /* 0x000fe80000100a00 */
[----:B------:R-:W-:Y:S03]  /*51630*/  STL.64 [R1+0x28], R46 ;  /* 0x0000282e01007387 */ /* 0x000fe60000100a00 */
[----:B------:R-:W-:Y:S01]  /*51640*/  MOV R252, R42 ;  /* 0x0000002a00fc7202 */ /* 0x000fe20000000f00 */
[----:B------:R-:W-:Y:S01]  /*51650*/  IMAD.MOV.U32 R2, RZ, RZ, R43 ;  /* 0x000000ffff027224 */ /* 0x000fe200078e002b */
[----:B------:R4:W-:Y:S01]  /*51660*/  STL.64 [R1+0x10], R40 ;  /* 0x0000102801007387 */ /* 0x0009e20000100a00 */
[C---:B------:R-:W-:Y:S03]  /*51670*/  HMMA.1688.F32.TF32 R244, R36.reuse, R26, R216 ;  /* 0x0000001a24f4723c */ /* 0x040fe600000810d8 */
[----:B------:R-:W-:Y:S04]  /*51680*/  LDSM.16.M88.4 R156, [R91+0x140180] ;  /* 0x140180005b9c783b */ /* 0x000fe80000000200 */
[----:B------:R-:W-:Y:S01]  /*51690*/  LDSM.16.M88.4 R152, [R91+0x141180] ;  /* 0x141180005b98783b */ /* 0x000fe20000000200 */
[C---:B----4-:R-:W-:Y:S03]  /*516a0*/  HMMA.1688.F32.TF32 R40, R36.reuse, R18, R208 ;  /* 0x000000122428723c */ /* 0x050fe600000810d0 */
[----:B------:R-:W-:Y:S04]  /*516b0*/  LDSM.16.M88.4 R140, [R91+0x144180] ;  /* 0x144180005b8c783b */ /* 0x000fe80000000200 */
[----:B------:R-:W-:Y:S01]  /*516c0*/  LDSM.16.M88.4 R136, [R91+0x145180] ;  /* 0x145180005b88783b */ /* 0x000fe20000000200 */
[C---:B------:R-:W-:Y:S03]  /*516d0*/  HMMA.1688.F32.TF32 R220, R36.reuse, R30, R220 ;  /* 0x0000001e24dc723c */ /* 0x040fe600000810dc */
[----:B------:R4:W-:Y:S05]  /*516e0*/  LDSM.16.M88.4 R128, [R91+0x147180] ;  /* 0x147180005b80783b */ /* 0x0009ea0000000200 */
[----:B------:R-:W-:Y:S01]  /*516f0*/  HMMA.1688.F32.TF32 R224, R36, R34, R224 ;  /* 0x0000002224e0723c */ /* 0x000fe200000810e0 */
[----:B------:R-:W-:Y:S01]  /*51700*/  STL.64 [R1+0x1ec0], R250 ;  /* 0x001ec0fa01007387 */ /* 0x000fe20000100a00 */
[----:B------:R-:W-:Y:S01]  /*51710*/  IMAD.MOV.U32 R69, RZ, RZ, R33 ;  /* 0x000000ffff457224 */ /* 0x000fe200078e0021 */
[----:B------:R-:W-:Y:S01]  /*51720*/  MOV R70, R16 ;  /* 0x0000001000467202 */ /* 0x000fe20000000f00 */
[----:B------:R-:W-:Y:S01]  /*51730*/  IMAD.MOV.U32 R71, RZ, RZ, R17 ;  /* 0x000000ffff477224 */ /* 0x000fe200078e0011 */
[----:B------:R-:W-:Y:S01]  /*51740*/  MOV R65, R25 ;  /* 0x0000001900417202 */ /* 0x000fe20000000f00 */
[----:B------:R-:W-:Y:S01]  /*51750*/  IMAD.MOV.U32 R64, RZ, RZ, R24 ;  /* 0x000000ffff407224 */ /* 0x000fe200078e0018 */
[----:B------:R1:W-:Y:S04]  /*51760*/  STL.64 [R1], R40 ;  /* 0x0000002801007387 */ /* 0x0003e80000100a00 */
        /* <DEDUP_REMOVED lines=8> */
[----:B--2---:R-:W-:Y:S01]  /*517f0*/  STL [R1+0x1eb4], R150 ;  /* 0x001eb49601007387 */ /* 0x004fe20000100800 */
[----:B----4-:R-:W-:-:S03]  /*51800*/  MOV R91, R68 ;  /* 0x00000044005b7202 */ /* 0x010fc60000000f00 */
[----:B------:R-:W-:Y:S01]  /*51810*/  STL [R1+0x1eb0], R151 ;  /* 0x001eb09701007387 */ /* 0x000fe20000100800 */
[----:B------:R-:W-:-:S03]  /*51820*/  IMAD.MOV.U32 R68, RZ, RZ, R32 ;  /* 0x000000ffff447224 */ /* 0x000fc600078e0020 */
[----:B-1----:R-:W-:Y:S04]  /*51830*/  STL [R1+0x1eac], R146 ;  /* 0x001eac9201007387 */ /* 0x002fe80000100800 */
[----:B------:R-:W-:Y:S04]  /*51840*/  STL [R1+0x1ea8], R147 ;  /* 0x001ea89301007387 */ /* 0x000fe80000100800 */
[----:B---3--:R-:W-:Y:S04]  /*51850*/  STL [R1+0x1ea4], R134 ;  /* 0x001ea48601007387 */ /* 0x008fe80000100800 */
[----:B------:R-:W-:Y:S04]  /*51860*/  STL [R1+0x1ea0], R135 ;  /* 0x001ea08701007387 */ /* 0x000fe80000100800 */
[----:B------:R-:W2:Y:S04]  /*51870*/  LDL.LU R32, [R1+0x1fdc] ;  /* 0x001fdc0001207983 */ /* 0x000ea80000300800 */
[----:B------:R-:W3:Y:S01]  /*51880*/  LDL.LU R33, [R1+0x1fd8] ;  /* 0x001fd80001217983 */ /* 0x000ee20000300800 */
[----:B------:R-:W-:-:S03]  /*51890*/  IMAD.MOV.U32 R66, RZ, RZ, R4 ;  /* 0x000000ffff427224 */ /* 0x000fc600078e0004 */
[----:B------:R-:W4:Y:S01]  /*518a0*/  LDL.LU R16, [R1+0x1fd4] ;  /* 0x001fd40001107983 */ /* 0x000f220000300800 */
[----:B------:R-:W-:-:S03]  /*518b0*/  IMAD.MOV.U32 R67, RZ, RZ, R5 ;  /* 0x000000ffff437224 */ /* 0x000fc600078e0005 */
[----:B------:R-:W4:Y:S04]  /*518c0*/  LDL.LU R17, [R1+0x1fd0] ;  /* 0x001fd00001117983 */ /* 0x000f280000300800 */
[----:B------:R-:W4:Y:S04]  /*518d0*/  LDL.LU R24, [R1+0x1fcc] ;  /* 0x001fcc0001187983 */ /* 0x000f280000300800 */
[----:B------:R-:W4:Y:S04]  /*518e0*/  LDL.LU R25, [R1+0x1fc8] ;  /* 0x001fc80001197983 */ /* 0x000f280000300800 */
[----:B------:R-:W4:Y:S04]  /*518f0*/  LDL.LU R4, [R1+0x1fc4] ;  /* 0x001fc40001047983 */ /* 0x000f280000300800 */
[----:B------:R-:W4:Y:S01]  /*51900*/  LDL.LU R5, [R1+0x1fc0] ;  /* 0x001fc00001057983 */ /* 0x000f220000300800 */
[----:B------:R-:W-:Y:S01]  /*51910*/  MOV R100, R83 ;  /* 0x0000005300647202 */ /* 0x000fe20000000f00 */
[----:B------:R-:W-:-:S02]  /*51920*/  IMAD.MOV.U32 R101, RZ, RZ, R82 ;  /* 0x000000ffff657224 */ /* 0x000fc400078e0052 */
[----:B------:R-:W-:Y:S01]  /*51930*/  IMAD.MOV.U32 R83, RZ, RZ, R60 ;  /* 0x000000ffff537224 */ /* 0x000fe200078e003c */
[----:B------:R-:W-:Y:S01]  /*51940*/  MOV R103, R80 ;  /* 0x0000005000677202 */ /* 0x000fe20000000f00 */
[----:B------:R-:W-:Y:S01]  /*51950*/  IMAD.MOV.U32 R102, RZ, RZ, R81 ;  /* 0x000000ffff667224 */ /* 0x000fe200078e0051 */
[----:B------:R-:W-:Y:S01]  /*51960*/  MOV R81, R62 ;  /* 0x0000003e00517202 */ /* 0x000fe20000000f00 */
[----:B------:R-:W-:Y:S01]  /*51970*/  IMAD.MOV.U32 R82, RZ, RZ, R61 ;  /* 0x000000ffff527224 */ /* 0x000fe200078e003d */
[----:B------:R-:W-:Y:S01]  /*51980*/  LDS R22, [R3+0x32000] ;  /* 0x0320000003167984 */ /* 0x000fe20000000800 */
[----:B------:R-:W-:Y:S01]  /*51990*/  IMAD.MOV.U32 R80, RZ, RZ, R63 ;  /* 0x000000ffff507224 */ /* 0x000fe200078e003f */
[----:B------:R-:W-:Y:S01]  /*519a0*/  MOV R63, R29 ;  /* 0x0000001d003f7202 */ /* 0x000fe20000000f00 */
[----:B------:R-:W-:Y:S01]  /*519b0*/  IMAD.MOV.U32 R62, RZ, RZ, R28 ;  /* 0x000000ffff3e7224 */ /* 0x000fe200078e001c */
[----:B------:R-:W1:Y:S04]  /*519c0*/  LDS R23, [R0+0x32000] ;  /* 0x0320000000177984 */ /* 0x000e680000000800 */
[----:B------:R-:W-:Y:S04]  /*519d0*/  LDS R52, [R3+0x30100] ;  /* 0x0301000003347984 */ /* 0x000fe80000000800 */
[----:B------:R-:W-:Y:S04]  /*519e0*/  LDS R54, [R3+0x32100] ;  /* 0x0321000003367984 */ /* 0x000fe80000000800 */
[----:B------:R-:W-:Y:S04]  /*519f0*/  LDS R53, [R0+0x30100] ;  /* 0x0301000000357984 */ /* 0x000fe80000000800 */
[----:B------:R-:W1:Y:S01]  /*51a00*/  LDS R55, [R0+0x32100] ;  /* 0x0321000000377984 */ /* 0x000e620000000800 */
[----:B--2---:R-:W-:Y:S01]  /*51a10*/  IMAD.MOV.U32 R61, RZ, RZ, R32 ;  /* 0x000000ffff3d7224 */ /* 0x004fe200078e0020 */
[----:B---3--:R-:W-:-:S02]  /*51a20*/  MOV R60, R33 ;  /* 0x00000021003c7202 */ /* 0x008fc40000000f00 */
[----:B------:R-:W2:Y:S04]  /*51a30*/  LDL.LU R33, [R1+0x1fbc] ;  /* 0x001fbc0001217983 */ /* 0x000ea80000300800 */
[----:B------:R-:W3:Y:S04]  /*51a40*/  LDL.LU R32, [R1+0x1fb8] ;  /* 0x001fb80001207983 */ /* 0x000ee80000300800 */
[----:B------:R-:W3:Y:S04]  /*51a50*/  LDL.LU R28, [R1+0x1fb4] ;  /* 0x001fb400011c7983 */ /* 0x000ee80000300800 */
[----:B------:R-:W3:Y:S04]  /*51a60*/  LDL.LU R29, [R1+0x1fb0] ;  /* 0x001fb000011d7983 */ /* 0x000ee80000300800 */
[----:B------:R-:W3:Y:S01]  /*51a70*/  LDL.LU R164, [R1+0x1a0] ;  /* 0x0001a00001a47983 */ /* 0x000ee20000300800 */
[----:B----4-:R-:W-:-:S03]  /*51a80*/  IMAD.MOV.U32 R167, RZ, RZ, R4 ;  /* 0x000000ffffa77224 */ /* 0x010fc600078e0004 */
[----:B------:R-:W4:Y:S01]  /*51a90*/  LDL.LU R165, [R1+0x1a4] ;  /* 0x0001a40001a57983 */ /* 0x000f220000300800 */
[----:B------:R-:W-:-:S03]  /*51aa0*/  IMAD.MOV.U32 R166, RZ, RZ, R5 ;  /* 0x000000ffffa67224 */ /* 0x000fc600078e0005 */
[----:B------:R-:W4:Y:S04]  /*51ab0*/  LDL.LU R5, [R1+0x1fac] ;  /* 0x001fac0001057983 */ /* 0x000f280000300800 */
[----:B------:R-:W4:Y:S01]  /*51ac0*/  LDL.LU R4, [R1+0x1fa8] ;  /* 0x001fa80001047983 */ /* 0x000f220000300800 */
[----:B--2---:R-:W-:Y:S01]  /*51ad0*/  MOV R51, R33 ;  /* 0x0000002100337202 */ /* 0x004fe20000000f00 */
[----:B---3--:R-:W-:Y:S01]  /*51ae0*/  IMAD.MOV.U32 R50, RZ, RZ, R32 ;  /* 0x000000ffff327224 */ /* 0x008fe200078e0020 */
[----:B------:R-:W-:Y:S02]  /*51af0*/  MOV R48, R28 ;  /* 0x0000001c00307202 */ /* 0x000fe40000000f00 */
[----:B------:R-:W2:Y:S01]  /*51b00*/  LDL.LU R28, [R1+0x1fa4] ;  /* 0x001fa400011c7983 */ /* 0x000ea20000300800 */
[----:B------:R-:W-:-:S03]  /*51b10*/  IMAD.MOV.U32 R49, RZ, RZ, R29 ;  /* 0x000000ffff317224 */ /* 0x000fc600078e001d */
[----:B------:R-:W3:Y:S04]  /*51b20*/  LDL.LU R29, [R1+0x1fa0] ;  /* 0x001fa000011d7983 */ /* 0x000ee80000300800 */
[----:B------:R-:W2:Y:S04]  /*51b30*/  LDL.LU R32, [R1+0x1f9c] ;  /* 0x001f9c0001207983 */ /* 0x000ea80000300800 */
[----:B------:R-:W2:Y:S01]  /*51b40*/  LDL.LU R33, [R1+0x1f98] ;  /* 0x001f980001217983 */ /* 0x000ea20000300800 */
[----:B----4-:R-:W-:-:S03]  /*51b50*/  IMAD.MOV.U32 R44, RZ, RZ, R5 ;  /* 0x000000ffff2c7224 */ /* 0x010fc600078e0005 */
[----:B------:R-:W4:Y:S01]  /*51b60*/  LDL.LU R5, [R1+0x1f94] ;  /* 0x001f940001057983 */ /* 0x000f220000300800 */
[----:B------:R-:W-:-:S03]  /*51b70*/  IMAD.MOV.U32 R45, RZ, RZ, R4 ;  /* 0x000000ffff2d7224 */ /* 0x000fc600078e0004 */
[----:B------:R-:W2:Y:S04]  /*51b80*/  LDL.LU R4, [R1+0x1f90] ;  /* 0x001f900001047983 */ /* 0x000ea80000300800 */
[----:B------:R-:W3:Y:S04]  /*51b90*/  LDL.LU R46, [R1+0x248] ;  /* 0x00024800012e7983 */ /* 0x000ee80000300800 */
[----:B------:R-:W3:Y:S04]  /*51ba0*/  LDL.LU R47, [R1+0x24c] ;  /* 0x00024c00012f7983 */ /* 0x000ee80000300800 */
[----:B------:R-:W3:Y:S04]  /*51bb0*/  LDL.LU R172, [R1+0x260] ;  /* 0x0002600001ac7983 */ /* 0x000ee80000300800 */
[----:B------:R-:W3:Y:S01]  /*51bc0*/  LDL.LU R173, [R1+0x264] ;  /* 0x0002640001ad7983 */ /* 0x000ee20000300800 */
[----:B----4-:R-:W-:-:S03]  /*51bd0*/  MOV R174, R5 ;  /* 0x0000000500ae7202 */ /* 0x010fc60000000f00 */
[----:B------:R-:W4:Y:S01]  /*51be0*/  LDL.LU R5, [R1+0x1f8c] ;  /* 0x001f8c0001057983 */ /* 0x000f220000300800 */
[----:B--2---:R-:W-:-:S03]  /*51bf0*/  IMAD.MOV.U32 R175, RZ, RZ, R4 ;  /* 0x000000ffffaf7224 */ /* 0x004fc600078e0004 */
[----:B------:R-:W2:Y:S04]  /*51c00*/  LDL.LU R4, [R1+0x1f88] ;  /* 0x001f880001047983 */ /* 0x000ea80000300800 */
[----:B------:R-:W3:Y:S04]  /*51c10*/  LDL.LU R176, [R1+0x270] ;  /* 0x0002700001b07983 */ /* 0x000ee80000300800 */
[----:B------:R-:W3:Y:S04]  /*51c20*/  LDL.LU R177, [R1+0x274] ;  /* 0x0002740001b17983 */ /* 0x000ee80000300800 */
[----:B------:R-:W3:Y:S04]  /*51c30*/  LDL.LU R178, [R1+0x278] ;  /* 0x0002780001b27983 */ /* 0x000ee80000300800 */
[----:B------:R-:W3:Y:S04]  /*51c40*/  LDL.LU R179, [R1+0x27c] ;  /* 0x00027c0001b37983 */ /* 0x000ee80000300800 */
[----:B------:R-:W3:Y:S04]  /*51c50*/  LDL.LU R180, [R1+0x280] ;  /* 0x0002800001b47983 */ /* 0x000ee80000300800 */
[----:B------:R-:W3:Y:S01]  /*51c60*/  LDL.LU R181, [R1+0x284] ;  /* 0x0002840001b57983 */ /* 0x000ee20000300800 */
[----:B----4-:R-:W-:Y:S01]  /*51c70*/  MOV R183, R5 ;  /* 0x0000000500b77202 */ /* 0x010fe20000000f00 */
[----:B--2---:R-:W-:-:S02]  /*51c80*/  IMAD.MOV.U32 R182, RZ, RZ, R4 ;  /* 0x000000ffffb67224 */ /* 0x004fc400078e0004 */
[----:B------:R-:W2:Y:S04]  /*51c90*/  LDL.LU R4, [R1+0x1f84] ;  /* 0x001f840001047983 */ /* 0x000ea80000300800 */
[----:B------:R-:W4:Y:S04]  /*51ca0*/  LDL.LU R5, [R1+0x1f80] ;  /* 0x001f800001057983 */ /* 0x000f280000300800 */
[----:B------:R-:W3:Y:S04]  /*51cb0*/  LDL.LU R188, [R1+0x2a0] ;  /* 0x0002a00001bc7983 */ /* 0x000ee80000300800 */
[----:B------:R-:W3:Y:S04]  /*51cc0*/  LDL.LU R189, [R1+0x2a4] ;  /* 0x0002a40001bd7983 */ /* 0x000ee80000300800 */
[----:B------:R-:W3:Y:S04]  /*51cd0*/  LDL.LU R190, [R1+0x2a8] ;  /* 0x0002a80001be7983 */ /* 0x000ee80000300800 */
[----:B------:R-:W3:Y:S04]  /*51ce0*/  LDL.LU R191, [R1+0x2ac] ;  /* 0x0002ac0001bf7983 */ /* 0x000ee80000300800 */
[----:B------:R-:W3:Y:S01]  /*51cf0*/  LDL.LU R192, [R1+0x320] ;  /* 0x0003200001c07983 */ /* 0x000ee20000300800 */
[----:B--2---:R-:W-:-:S02]  /*51d00*/  IMAD.MOV.U32 R194, RZ, RZ, R4 ;  /* 0x000000ffffc27224 */ /* 0x004fc400078e0004 */
[----:B----4-:R-:W-:Y:S02]  /*51d10*/  IMAD.MOV.U32 R193, RZ, RZ, R5 ;  /* 0x000000ffffc17224 */ /* 0x010fe400078e0005 */
[----:B------:R-:W2:Y:S04]  /*51d20*/  LDL.LU R5, [R1+0x1f7c] ;  /* 0x001f7c0001057983 */ /* 0x000ea80000300800 */
[----:B------:R-:W2:Y:S04]  /*51d30*/  LDL.LU R4, [R1+0x1f78] ;  /* 0x001f780001047983 */ /* 0x000ea80000300800 */
        /* <DEDUP_REMOVED lines=11> */
[----:B------:R-:W1:Y:S04]  /*51df0*/  LDL.LU R240, [R1+0x380] ;  /* 0x0003800001f07983 */ /* 0x000e680000300800 */
[----:B------:R-:W1:Y:S04]  /*51e00*/  LDL.LU R241, [R1+0x384] ;  /* 0x0003840001f17983 */ /* 0x000e680000300800 */
[----:B------:R-:W1:Y:S04]  /*51e10*/  LDL.LU R242, [R1+0x388] ;  /* 0x0003880001f27983 */ /* 0x000e680000300800 */
[----:B------:R-:W1:Y:S04]  /*51e20*/  LDL.LU R243, [R1+0x38c] ;  /* 0x00038c0001f37983 */ /* 0x000e680000300800 */
        /* <DEDUP_REMOVED lines=10> */
[----:B------:R-:W-:-:S03]  /*51ed0*/  MOV R204, R234 ;  /* 0x000000ea00cc7202 */ /* 0x000fc60000000f00 */
[----:B------:R-:W2:Y:S01]  /*51ee0*/  LDL.LU R186, [R1+0x298] ;  /* 0x0002980001ba7983 */ /* 0x000ea20000300800 */
[----:B------:R-:W-:-:S03]  /*51ef0*/  IMAD.MOV.U32 R205, RZ, RZ, R233 ;  /* 0x000000ffffcd7224 */ /* 0x000fc600078e00e9 */
[----:B------:R-:W2:Y:S01]  /*51f00*/  LDL.LU R187, [R1+0x29c] ;  /* 0x00029c0001bb7983 */ /* 0x000ea20000300800 */
[----:B------:R-:W-:Y:S01]  /*51f10*/  IMAD.MOV.U32 R206, RZ, RZ, R235 ;  /* 0x000000ffffce7224 */ /* 0x000fe200078e00eb */
[----:B------:R-:W-:Y:S01]  /*51f20*/  MOV R207, R236 ;  /* 0x000000ec00cf7202 */ /* 0x000fe20000000f00 */
[C---:B-1----:R-:W-:Y:S11]  /*51f30*/  HMMA.1688.F32.TF32 R240, R20.reuse, R156, R240 ;  /* 0x0000009c14f0723c */ /* 0x042ff600000810f0 */
[----:B------:R-:W-:Y:S11]  /*51f40*/  @!UPT UIADD3 URZ, URZ, URZ, URZ ;  /* 0x0000003f3f3ff290 */ /* 0x000ff6000fffe03f */
[----:B------:R-:W-:Y:S01]  /*51f50*/  @!UPT UIADD3 URZ, URZ, URZ, URZ ;  /* 0x0000003f3f3ff290 */ /* 0x000fe2000fffe03f */
[----:B------:R-:W-:Y:S04]  /*51f60*/  STL.64 [R1+0x1f00], R242 ;  /* 0x001f00f201007387 */ /* 0x000fe80000100a00 */
[----:B------:R-:W-:Y:S04]  /*51f70*/  STL.64 [R1+0x1ef8], R240 ;  /* 0x001ef8f001007387 */ /* 0x000fe80000100a00 */
[----:B------:R-:W4:Y:S04]  /*51f80*/  LDL.LU R234, [R1+0x1f74] ;  /* 0x001f740001ea7983 */ /* 0x000f280000300800 */
[----:B------:R-:W4:Y:S04]  /*51f90*/  LDL.LU R233, [R1+0x1f70] ;  /* 0x001f700001e97983 */ /* 0x000f280000300800 */
[----:B------:R-:W4:Y:S04]  /*51fa0*/  LDL.LU R235, [R1+0x1f6c] ;  /* 0x001f6c0001eb7983 */ /* 0x000f280000300800 */
[----:B------:R-:W4:Y:S01]  /*51fb0*/  LDL.LU R236, [R1+0x1f68] ;  /* 0x001f680001ec7983 */ /* 0x000f220000300800 */
[----:B------:R-:W-:Y:S01]  /*51fc0*/  MOV R98, R77 ;  /* 0x0000004d00627202 */ /* 0x000fe20000000f00 */
[----:B------:R-:W-:Y:S01]  /*51fd0*/  IMAD.MOV.U32 R99, RZ, RZ, R76 ;  /* 0x000000ffff637224 */ /* 0x000fe200078e004c */
[----:B------:R-:W-:Y:S01]  /*51fe0*/  MOV R76, R59 ;  /* 0x0000003b004c7202 */ /* 0x000fe20000000f00 */
[----:B------:R-:W-:Y:S01]  /*51ff0*/  IMAD.MOV.U32 R77, RZ, RZ, R58 ;  /* 0x000000ffff4d7224 */ /* 0x000fe200078e003a */
[----:B------:R-:W-:Y:S01]  /*52000*/  MOV R58, R17 ;  /* 0x00000011003a7202 */ /* 0x000fe20000000f00 */
[----:B------:R-:W-:Y:S01]  /*52010*/  IMAD.MOV.U32 R59, RZ, RZ, R16 ;  /* 0x000000ffff3b7224 */ /* 0x000fe200078e0010 */
[----:B------:R-:W-:Y:S01]  /*52020*/  MOV R93, R74 ;  /* 0x0000004a005d7202 */ /* 0x000fe20000000f00 */
[----:B---3--:R-:W-:Y:S01]  /*52030*/  HMMA.1688.F32.TF32 R16, R20, R132, R192 ;  /* 0x000000841410723c */ /* 0x008fe200000810c0 */
[----:B------:R-:W-:-:S02]  /*52040*/  IMAD.MOV.U32 R92, RZ, RZ, R75 ;  /* 0x000000ffff5c7224 */ /* 0x000fc400078e004b */
[----:B------:R-:W-:Y:S01]  /*52050*/  IMAD.MOV.U32 R94, RZ, RZ, R73 ;  /* 0x000000ffff5e7224 */ /* 0x000fe200078e0049 */
[----:B------:R-:W-:Y:S01]  /*52060*/  MOV R73, R12 ;  /* 0x0000000c00497202 */ /* 0x000fe20000000f00 */
[----:B------:R-:W-:Y:S02]  /*52070*/  IMAD.MOV.U32 R95, RZ, RZ, R72 ;  /* 0x000000ffff5f7224 */ /* 0x000fe400078e0048 */
[----:B------:R-:W-:Y:S01]  /*52080*/  IMAD.MOV.U32 R192, RZ, RZ, R231 ;  /* 0x000000ffffc07224 */ /* 0x000fe200078e00e7 */
[----:B--2---:R-:W-:Y:S01]  /*52090*/  HMMA.1688.F32.TF32 R120, R20, R152, R120 ;  /* 0x000000981478723c */ /* 0x004fe20000081078 */
[----:B------:R-:W-:Y:S01]  /*520a0*/  IMAD.MOV.U32 R72, RZ, RZ, R13 ;  /* 0x000000ffff487224 */ /* 0x000fe200078e000d */
[----:B------:R-:W2:Y:S01]  /*520b0*/  LDL.LU R231, [R1+0x1f64] ;  /* 0x001f640001e77983 */ /* 0x000ea20000300800 */
[----:B------:R-:W-:Y:S01]  /*520c0*/  IMAD.MOV.U32 R74, RZ, RZ, R9 ;  /* 0x000000ffff4a7224 */ /* 0x000fe200078e0009 */
[----:B------:R-:W-:Y:S01]  /*520d0*/  MOV R194, R238 ;  /* 0x000000ee00c27202 */ /* 0x000fe20000000f00 */
[----:B------:R-:W-:-:S02]  /*520e0*/  IMAD.MOV.U32 R75, RZ, RZ, R8 ;  /* 0x000000ffff4b7224 */ /* 0x000fc400078e0008 */
[----:B------:R-:W-:Y:S01]  /*520f0*/  IMAD.MOV.U32 R193, RZ, RZ, R239 ;  /* 0x000000ffffc17224 */ /* 0x000fe200078e00ef */
[C---:B------:R-:W-:Y:S01]  /*52100*/  HMMA.1688.F32.TF32 R124, R20.reuse, R148, R124 ;  /* 0x00000094147c723c */ /* 0x040fe2000008107c */
[----:B------:R-:W3:Y:S01]  /*52110*/  LDL.LU R239, [R1+0x1f60] ;  /* 0x001f600001ef7983 */ /* 0x000ee20000300800 */
[----:B------:R-:W-:Y:S02]  /*52120*/  IMAD.MOV.U32 R195, RZ, RZ, R237 ;  /* 0x000000ffffc37224 */ /* 0x000fe400078e00ed */
[----:B------:R-:W-:Y:S01]  /*52130*/  IMAD.MOV.U32 R96, RZ, RZ, R79 ;  /* 0x000000ffff607224 */ /* 0x000fe200078e004f */
[----:B------:R-:W2:Y:S01]  /*52140*/  LDL.LU R238, [R1+0x1f5c] ;  /* 0x001f5c0001ee7983 */ /* 0x000ea20000300800 */
[----:B------:R-:W-:Y:S02]  /*52150*/  IMAD.MOV.U32 R97, RZ, RZ, R78 ;  /* 0x000000ffff617224 */ /* 0x000fe400078e004e */
[----:B------:R-:W-:Y:S01]  /*52160*/  HMMA.1688.F32.TF32 R4, R20, R144, R4 ;  /* 0x000000901404723c */ /* 0x000fe20000081004 */
[----:B------:R-:W2:Y:S01]  /*52170*/  LDL.LU R237, [R1+0x1f58] ;  /* 0x001f580001ed7983 */ /* 0x000ea20000300800 */
[----:B------:R-:W-:Y:S01]  /*52180*/  IMAD.MOV.U32 R78, RZ, RZ, R57 ;  /* 0x000000ffff4e7224 */ /* 0x000fe200078e0039 */
[----:B------:R-:W-:Y:S01]  /*52190*/  MOV R79, R56 ;  /* 0x00000038004f7202 */ /* 0x000fe20000000f00 */
[----:B------:R-:W-:-:S04]  /*521a0*/  IMAD.MOV.U32 R56, RZ, RZ, R25 ;  /* 0x000000ffff387224 */ /* 0x000fc800078e0019 */
[C---:B------:R-:W-:Y:S01]  /*521b0*/  HMMA.1688.F32.TF32 R8, R20.reuse, R140, R196 ;  /* 0x0000008c1408723c */ /* 0x040fe200000810c4 */
[----:B------:R-:W-:Y:S01]  /*521c0*/  IMAD.MOV.U32 R57, RZ, RZ, R24 ;  /* 0x000000ffff397224 */ /* 0x000fe200078e0018 */
[----:B------:R-:W-:Y:S01]  /*521d0*/  MOV R168, R33 ;  /* 0x0000002100a87202 */ /* 0x000fe20000000f00 */
[----:B------:R-:W-:Y:S01]  /*521e0*/  IMAD.MOV.U32 R169, RZ, RZ, R32 ;  /* 0x000000ffffa97224 */ /* 0x000fe200078e0020 */
[----:B------:R-:W-:Y:S01]  /*521f0*/  MOV R171, R28 ;  /* 0x0000001c00ab7202 */ /* 0x000fe20000000f00 */
[----:B------:R-:W-:Y:S01]  /*52200*/  IMAD.MOV.U32 R170, RZ, RZ, R29 ;  /* 0x000000ffffaa7224 */ /* 0x000fe200078e001d */
[----:B------:R-:W-:Y:S02]  /*52210*/  LDS R196, [R3+0x30400] ;  /* 0x0304000003c47984 */ /* 0x000fe40000000800 */
[C---:B------:R-:W-:Y:S02]  /*52220*/  HMMA.1688.F32.TF32 R12, R20.reuse, R136, R40 ;  /* 0x00000088140c723c */ /* 0x040fe40000081028 */
[----:B------:R-:W-:Y:S04]  /*52230*/  LDS R198, [R3+0x32400] ;  /* 0x0324000003c67984 */ /* 0x000fe80000000800 */
[----:B------:R-:W-:Y:S02]  /*52240*/  LDS R197, [R0+0x30400] ;  /* 0x0304000000c57984 */ /* 0x000fe40000000800 */
[----:B------:R-:W-:Y:S02]  /*52250*/  HMMA.1688.F32.TF32 R20, R20, R128, R188 ;  /* 0x000000801414723c */ /* 0x000fe400000810bc */
[----:B------:R-:W1:Y:S05]  /*52260*/  LDS R199, [R0+0x32400] ;  /* 0x0324000000c77984 */ /* 0x000e6a0000000800 */
[----:B------:R-:W-:Y:S01]  /*52270*/  IMAD.MOV.U32 R188, RZ, RZ, R232 ;  /* 0x000000ffffbc7224 */ /* 0x000fe200078e00e8 */
[----:B------:R-:W-:Y:S01]  /*52280*/  MOV R189, R230 ;  /* 0x000000e600bd7202 */ /* 0x000fe20000000f00 */
[----:B------:R-:W3:Y:S01]  /*52290*/  LDL.LU R232, [R1+0x1f54] ;  /* 0x001f540001e87983 */ /* 0x000ee20000300800 */
[----:B------:R-:W-:Y:S01]  /*522a0*/  IMAD.MOV.U32 R190, RZ, RZ, R228 ;  /* 0x000000ffffbe7224 */ /* 0x000fe200078e00e4 */
[----:B------:R-:W-:Y:S01]  /*522b0*/  HMMA.1688.F32.TF32 R24, R52, R156, R184 ;  /* 0x0000009c3418723c */ /* 0x000fe200000810b8 */
[----:B------:R-:W-:Y:S01]  /*522c0*/  IMAD.MOV.U32 R191, RZ, RZ, R229 ;  /* 0x000000ffffbf7224 */ /* 0x000fe200078e00e5 */
[----:B------:R-:W3:Y:S04]  /*522d0*/  LDL.LU R230, [R1+0x1f50] ;  /* 0x001f500001e67983 */ /* 0x000ee80000300800 */
[----:B------:R-:W3:Y:S04]  /*522e0*/  LDL.LU R228, [R1+0x1f4c] ;  /* 0x001f4c0001e47983 */ /* 0x000ee80000300800 */
[----:B------:R-:W3:Y:S01]  /*522f0*/  LDL.LU R229, [R1+0x1f48] ;  /* 0x001f480001e57983 */ /* 0x000ee20000300800 */
[----:B----4-:R-:W-:Y:S01]  /*52300*/  MOV R187, R234 ;  /* 0x000000ea00bb7202 */ /* 0x010fe20000000f00 */
[----:B------:R-:W-:-:S02]  /*52310*/  IMAD.MOV.U32 R186, RZ, RZ, R233 ;  /* 0x000000ffffba7224 */ /* 0x000fc400078e00e9 */
[----:B------:R-:W-:Y:S01]  /*52320*/  IMAD.MOV.U32 R185, RZ, RZ, R235 ;  /* 0x000000ffffb97224 */ /* 0x000fe200078e00eb */
[----:B------:R-:W-:Y:S02]  /*52330*/  MOV R184, R236 ;  /* 0x000000ec00b87202 */ /* 0x000fe40000000f00 */
[----:B------:R-:W4:Y:S04]  /*52340*/  LDL.LU R236, [R1+0x1f44] ;  /* 0x001f440001ec7983 */ /* 0x000f280000300800 */
[----:B------:R-:W4:Y:S04]  /*52350*/  LDL.LU R235, [R1+0x1f40] ;  /* 0x001f400001eb7983 */ /* 0x000f280000300800 */
[----:B------:R-:W4:Y:S04]  /*52360*/  LDL.LU R233, [R1+0x1f3c] ;  /* 0x001f3c0001e97983 */ /* 0x000f280000300800 */
[----:B------:R-:W4:Y:S01]  /*52370*/  LDL.LU R234, [R1+0x1f38] ;  /* 0x001f380001ea7983 */ /* 0x000f220000300800 */
[C---:B------:R-:W-:Y:S08]  /*52380*/  HMMA.1688.F32.TF32 R32, R52.reuse, R148, R176 ;  /* 0x000000943420723c */ /* 0x040ff000000810b0 */
[C---:B------:R-:W-:Y:S08]  /*52390*/  HMMA.1688.F32.TF32 R36, R52.reuse, R144, R172 ;  /* 0x000000903424723c */ /* 0x040ff000000810ac */
[C---:B------:R-:W-:Y:S08]  /*523a0*/  HMMA.1688.F32.TF32 R40, R52.reuse, R140, R168 ;  /* 0x0000008c3428723c */ /* 0x040ff000000810a8 */
[----:B------:R-:W-:Y:S07]  /*523b0*/  HMMA.1688.F32.TF32 R28, R52, R152, R180 ;  /* 0x00000098341c723c */ /* 0x000fee00000810b4 */
[----:B--2---:R-:W-:Y:S01]  /*523c0*/  MOV R180, R237 ;  /* 0x000000ed00b47202 */ /* 0x004fe20000000f00 */
[----:B------:R-:W-:-:S02]  /*523d0*/  IMAD.MOV.U32 R181, RZ, RZ, R238 ;  /* 0x000000ffffb57224 */ /* 0x000fc400078e00ee */
[----:B---3--:R-:W-:Y:S02]  /*523e0*/  IMAD.MOV.U32 R182, RZ, RZ, R239 ;  /* 0x000000ffffb67224 */ /* 0x008fe400078e00ef */
[----:B------:R-:W-:Y:S01]  /*523f0*/  IMAD.MOV.U32 R179, RZ, RZ, R232 ;  /* 0x000000ffffb37224 */ /* 0x000fe200078e00e8 */
[----:B------:R-:W-:Y:S01]  /*52400*/  MOV R178, R230 ;  /* 0x000000e600b27202 */ /* 0x000fe20000000f00 */
[----:B------:R-:W-:Y:S02]  /*52410*/  IMAD.MOV.U32 R176, RZ, RZ, R228 ;  /* 0x000000ffffb07224 */ /* 0x000fe400078e00e4 */
[----:B------:R-:W2:Y:S01]  /*52420*/  LDL.LU R228, [R1+0x1f34] ;  /* 0x001f340001e47983 */ /* 0x000ea20000300800 */
[----:B------:R-:W-:-:S03]  /*52430*/  IMAD.MOV.U32 R177, RZ, RZ, R229 ;  /* 0x000000ffffb17224 */ /* 0x000fc600078e00e5 */
[----:B------:R-:W2:Y:S04]  /*52440*/  LDL.LU R229, [R1+0x1f30] ;  /* 0x001f300001e57983 */ /* 0x000ea80000300800 */
[----:B------:R-:W2:Y:S04]  /*52450*/  LDL.LU R230, [R1+0x1f2c] ;  /* 0x001f2c0001e67983 */ /* 0x000ea80000300800 */
[----:B------:R-:W3:Y:S01]  /*52460*/  LDL.LU R232, [R1+0x1f28] ;  /* 0x001f280001e87983 */ /* 0x000ee20000300800 */
[----:B------:R-:W-:Y:S01]  /*52470*/  MOV R183, R231 ;  /* 0x000000e700b77202 */ /* 0x000fe20000000f00 */
[----:B----4-:R-:W-:-:S02]  /*52480*/  IMAD.MOV.U32 R175, RZ, RZ, R236 ;  /* 0x000000ffffaf7224 */ /* 0x010fc400078e00ec */
[----:B------:R-:W-:Y:S02]  /*52490*/  IMAD.MOV.U32 R174, RZ, RZ, R235 ;  /* 0x000000ffffae7224 */ /* 0x000fe400078e00eb */
[----:B------:R-:W-:Y:S02]  /*524a0*/  IMAD.MOV.U32 R172, RZ, RZ, R233 ;  /* 0x000000ffffac7224 */ /* 0x000fe400078e00e9 */
[----:B------:R-:W3:Y:S01]  /*524b0*/  LDL.LU R233, [R1+0x1f24] ;  /* 0x001f240001e97983 */ /* 0x000ee20000300800 */
[----:B------:R-:W-:-:S03]  /*524c0*/  MOV R173, R234 ;  /* 0x000000ea00ad7202 */ /* 0x000fc60000000f00 */
[----:B------:R-:W3:Y:S04]  /*524d0*/  LDL.LU R234, [R1+0x1f20] ;  /* 0x001f200001ea7983 */ /* 0x000ee80000300800 */
[----:B------:R-:W3:Y:S04]  /*524e0*/  LDL.LU R235, [R1+0x1f1c] ;  /* 0x001f1c0001eb7983 */ /* 0x000ee80000300800 */
[----:B------:R-:W4:Y:S04]  /*524f0*/  LDL.LU R236, [R1+0x1f18] ;  /* 0x001f180001ec7983 */ /* 0x000f280000300800 */
[----:B------:R-:W2:Y:S04]  /*52500*/  LDL.LU R168, [R1+0x310] ;  /* 0x0003100001a87983 */ /* 0x000ea80000300800 */
[----:B------:R-:W2:Y:S04]  /*52510*/  LDL.LU R169, [R1+0x314] ;  /* 0x0003140001a97983 */ /* 0x000ea80000300800 */
[----:B------:R-:W2:Y:S04]  /*52520*/  LDL.LU R170, [R1+0x318] ;  /* 0x0003180001aa7983 */ /* 0x000ea80000300800 */
[----:B------:R-:W2:Y:S04]  /*52530*/  LDL.LU R171, [R1+0x31c] ;  /* 0x00031c0001ab7983 */ /* 0x000ea80000300800 */
[----:B------:R-:W4:Y:S04]  /*52540*/  LDL.LU R237, [R1+0x1f14] ;  /* 0x001f140001ed7983 */ /* 0x000f280000300800 */
[----:B------:R-:W4:Y:S04]  /*52550*/  LDL.LU R238, [R1+0x1f10] ;  /* 0x001f100001ee7983 */ /* 0x000f280000300800 */
[----:B------:R-:W4:Y:S04]  /*52560*/  LDL.LU R239, [R1+0x1f0c] ;  /* 0x001f0c0001ef7983 */ /* 0x000f280000300800 */
[----:B------:R-:W2:Y:S01]  /*52570*/  LDL.LU R231, [R1+0x1f08] ;  /* 0x001f080001e77983 */ /* 0x000ea20000300800 */
[----:B------:R-:W-:Y:S01]  /*52580*/  IMAD.MOV.U32 R208, RZ, RZ, R111 ;  /* 0x000000ffffd07224 */ /* 0x000fe200078e006f */
[----:B------:R-:W-:Y:S01]  /*52590*/  MOV R209, R110 ;  /* 0x0000006e00d17202 */ /* 0x000fe20000000f00 */
[----:B------:R-:W-:-:S02]  /*525a0*/  IMAD.MOV.U32 R210, RZ, RZ, R109 ;  /* 0x000000ffffd27224 */ /* 0x000fc400078e006d */
[----:B------:R-:W-:Y:S01]  /*525b0*/  IMAD.MOV.U32 R211, RZ, RZ, R108 ;  /* 0x000000ffffd37224 */ /* 0x000fe200078e006c */
[----:B-1----:R-:W-:Y:S01]  /*525c0*/  HMMA.1688.F32.TF32 R192, R196, R132, R192 ;  /* 0x00000084c4c0723c */ /* 0x002fe200000810c0 */
[----:B------:R-:W-:Y:S01]  /*525d0*/  IMAD.MOV.U32 R200, RZ, RZ, R115 ;  /* 0x000000ffffc87224 */ /* 0x000fe200078e0073 */
[----:B------:R-:W-:Y:S01]  /*525e0*/  MOV R202, R113 ;  /* 0x0000007100ca7202 */ /* 0x000fe20000000f00 */
[----:B------:R-:W-:Y:S02]  /*525f0*/  IMAD.MOV.U32 R201, RZ, RZ, R114 ;  /* 0x000000ffffc97224 */ /* 0x000fe400078e0072 */
[----:B------:R-:W-:-:S03]  /*52600*/  IMAD.MOV.U32 R203, RZ, RZ, R112 ;  /* 0x000000ffffcb7224 */ /* 0x000fc600078e0070 */
[C---:B------:R-:W-:Y:S08]  /*52610*/  HMMA.1688.F32.TF32 R172, R196.reuse, R152, R172 ;  /* 0x00000098c4ac723c */ /* 0x040ff000000810ac */
[C---:B------:R-:W-:Y:S08]  /*52620*/  HMMA.1688.F32.TF32 R176, R196.reuse, R148, R176 ;  /* 0x00000094c4b0723c */ /* 0x040ff000000810b0 */
[C---:B------:R-:W-:Y:S08]  /*52630*/  HMMA.1688.F32.TF32 R180, R196.reuse, R144, R180 ;  /* 0x00000090c4b4723c */ /* 0x040ff000000810b4 */
[C---:B------:R-:W-:Y:S08]  /*52640*/  HMMA.1688.F32.TF32 R184, R196.reuse, R140, R184 ;  /* 0x0000008cc4b8723c */ /* 0x040ff000000810b8 */
[----:B------:R-:W-:Y:S01]  /*52650*/  HMMA.1688.F32.TF32 R188, R196, R136, R188 ;  /* 0x00000088c4bc723c */ /* 0x000fe200000810bc */
[----:B------:R-:W-:Y:S04]  /*52660*/  STL [R1+0x1e50], R192 ;  /* 0x001e50c001007387 */ /* 0x000fe80000100800 */
[----:B------:R-:W-:Y:S04]  /*52670*/  STL [R1+0x1e4c], R193 ;  /* 0x001e4cc101007387 */ /* 0x000fe80000100800 */
[----:B------:R-:W-:Y:S04]  /*52680*/  STL [R1+0x1e48], R194 ;  /* 0x001e48c201007387 */ /* 0x000fe80000100800 */
[----:B------:R-:W-:Y:S01]  /*52690*/  STL [R1+0x1e44], R195 ;  /* 0x001e44c301007387 */ /* 0x000fe20000100800 */
[----:B------:R-:W-:Y:S01]  /*526a0*/  IMAD.MOV.U32 R104, RZ, RZ, R87 ;  /* 0x000000ffff687224 */ /* 0x000fe200078e0057 */
[----:B------:R-:W-:Y:S01]  /*526b0*/  MOV R105, R86 ;  /* 0x0000005600697202 */ /* 0x000fe20000000f00 */
[----:B------:R-:W-:-:S02]  /*526c0*/  IMAD.MOV.U32 R106, RZ, RZ, R85 ;  /* 0x000000ffff6a7224 */ /* 0x000fc400078e0055 */
[----:B------:R-:W-:Y:S01]  /*526d0*/  IMAD.MOV.U32 R107, RZ, RZ, R84 ;  /* 0x000000ffff6b7224 */ /* 0x000fe200078e0054 */
[C---:B------:R-:W-:Y:S01]  /*526e0*/  HMMA.1688.F32.TF32 R88, R116.reuse, R156, R88 ;  /* 0x0000009c7458723c */ /* 0x040fe20000081058 */
[----:B------:R-:W-:Y:S04]  /*526f0*/  LDS R84, [R3+0x30200] ;  /* 0x0302000003547984 */ /* 0x000fe80000000800 */
[----:B------:R-:W-:Y:S03]  /*52700*/  LDS R86, [R3+0x32200] ;  /* 0x0322000003567984 */ /* 0x000fe60000000800 */
[C---:B------:R-:W-:Y:S01]  /*52710*/  HMMA.1688.F32.TF32 R92, R116.reuse, R152, R92 ;  /* 0x00000098745c723c */ /* 0x040fe2000008105c */
[----:B------:R-:W-:Y:S04]  /*52720*/  LDS R85, [R0+0x30200] ;  /* 0x0302000000557984 */ /* 0x000fe80000000800 */
[----:B------:R-:W-:Y:S03]  /*52730*/  LDS R87, [R0+0x32200] ;  /* 0x0322000000577984 */ /* 0x000fe60000000800 */
[C---:B------:R-:W-:Y:S08]  /*52740*/  HMMA.1688.F32.TF32 R96, R116.reuse, R148, R96 ;  /* 0x000000947460723c */ /* 0x040ff00000081060 */
[C---:B------:R-:W-:Y:S08]  /*52750*/  HMMA.1688.F32.TF32 R100, R116.reuse, R144, R100 ;  /* 0x000000907464723c */ /* 0x040ff00000081064 */
[C---:B------:R-:W-:Y:S08]  /*52760*/  HMMA.1688.F32.TF32 R104, R116.reuse, R140, R104 ;  /* 0x0000008c7468723c */ /* 0x040ff00000081068 */
[----:B----4-:R-:W-:Y:S01]  /*52770*/  HMMA.1688.F32.TF32 R108, R116, R136, R236 ;  /* 0x00000088746c723c */ /* 0x010fe200000810ec */
[----:B------:R-:W-:Y:S04]  /*52780*/  LDS R236, [R3+0x30500] ;  /* 0x0305000003ec7984 */ /* 0x000fe80000000800 */
[----:B------:R-:W-:Y:S04]  /*52790*/  LDS R238, [R3+0x32500] ;  /* 0x0325000003ee7984 */ /* 0x000fe80000000800 */
[----:B------:R-:W-:Y:S04]  /*527a0*/  LDS R237, [R0+0x30500] ;  /* 0x0305000000ed7984 */ /* 0x000fe80000000800 */
[----:B------:R-:W1:Y:S01]  /*527b0*/  LDS R239, [R0+0x32500] ;  /* 0x0325000000ef7984 */ /* 0x000e620000000800 */
[C---:B--2---:R-:W-:Y:S08]  /*527c0*/  HMMA.1688.F32.TF32 R168, R196.reuse, R156, R168 ;  /* 0x0000009cc4a8723c */ /* 0x044ff000000810a8 */
[----:B------:R-:W-:Y:S08]  /*527d0*/  HMMA.1688.F32.TF32 R196, R196, R128, R208 ;  /* 0x00000080c4c4723c */ /* 0x000ff000000810d0 */
[----:B-1----:R-:W-:Y:S11]  /*527e0*/  HMMA.1688.F32.TF32 R200, R236, R156, R200 ;  /* 0x0000009cecc8723c */ /* 0x002ff600000810c8 */
[----:B------:R-:W-:Y:S04]  /*527f0*/  @!UPT UIADD3 URZ, URZ, URZ, URZ ;  /* 0x0000003f3f3ff290 */ /* 0x000fe8000fffe03f */
        /* <DEDUP_REMOVED lines=24> */
[C---:B---3--:R-:W-:Y:S03]  /*52980*/  HMMA.1688.F32.TF32 R112, R116.reuse, R132, R232 ;  /* 0x000000847470723c */ /* 0x048fe600000810e8 */
[----:B------:R-:W4:Y:S04]  /*52990*/  LDL.LU R216, [R1+0x1d0] ;  /* 0x0001d00001d87983 */ /* 0x000f280000300800 */
[----:B------:R-:W4:Y:S04]  /*529a0*/  LDL.LU R217, [R1+0x1d4] ;  /* 0x0001d40001d97983 */ /* 0x000f280000300800 */
[----:B------:R-:W4:Y:S04]  /*529b0*/  LDL.LU R218, [R1+0x1d8] ;  /* 0x0001d80001da7983 */ /* 0x000f280000300800 */
[----:B------:R-:W4:Y:S01]  /*529c0*/  LDL.LU R219, [R1+0x1dc] ;  /* 0x0001dc0001db7983 */ /* 0x000f220000300800 */
[----:B------:R-:W-:Y:S03]  /*529d0*/  HMMA.1688.F32.TF32 R116, R116, R128, R228 ;  /* 0x000000807474723c */ /* 0x000fe600000810e4 */
        /* <DEDUP_REMOVED lines=24> */
[C---:B------:R-:W-:Y:S11]  /*52b60*/  HMMA.1688.F32.TF32 R204, R236.reuse, R152, R204 ;  /* 0x00000098eccc723c */ /* 0x040ff600000810cc */
[----:B------:R-:W-:Y:S11]  /*52b70*/  @!UPT UIADD3 URZ, URZ, URZ, URZ ;  /* 0x0000003f3f3ff290 */ /* 0x000ff6000fffe03f */
[----:B------:R-:W-:Y:S01]  /*52b80*/  @!UPT UIADD3 URZ, URZ, URZ, URZ ;  /* 0x0000003f3f3ff290 */ /* 0x000fe2000fffe03f */
[----:B------:R-:W-:Y:S04]  /*52b90*/  STL [R1+0x1e6c], R204 ;  /* 0x001e6ccc01007387 */ /* 0x000fe80000100800 */
[----:B------:R-:W-:Y:S04]  /*52ba0*/  STL [R1+0x1e68], R205 ;  /* 0x001e68cd01007387 */ /* 0x000fe80000100800 */
[----:B------:R-:W-:Y:S04]  /*52bb0*/  STL [R1+0x1e34], R206 ;  /* 0x001e34ce01007387 */ /* 0x000fe80000100800 */
[----:B------:R-:W-:Y:S04]  /*52bc0*/  STL [R1+0x1e30], R207 ;  /* 0x001e30cf01007387 */ /* 0x000fe80000100800 */
[----:B------:R-:W4:Y:S04]  /*52bd0*/  LDL.LU R220, [R1+0x150] ;  /* 0x0001500001dc7983 */ /* 0x000f280000300800 */
[----:B------:R-:W4:Y:S04]  /*52be0*/  LDL.LU R221, [R1+0x154] ;  /* 0x0001540001dd7983 */ /* 0x000f280000300800 */
[----:B------:R-:W4:Y:S04]  /*52bf0*/  LDL.LU R222, [R1+0x158] ;  /* 0x0001580001de7983 */ /* 0x000f280000300800 */
[----:B------:R-:W4:Y:S01]  /*52c00*/  LDL.LU R223, [R1+0x15c] ;  /* 0x00015c0001df7983 */ /* 0x000f220000300800 */
[C---:B--2---:R-:W-:Y:S08]  /*52c10*/  HMMA.1688.F32.TF32 R208, R236.reuse, R148, R208 ;  /* 0x00000094ecd0723c */ /* 0x044ff000000810d0 */
[C---:B----4-:R-:W-:Y:S11]  /*52c20*/  HMMA.1688.F32.TF32 R212, R236.reuse, R144, R212 ;  /* 0x00000090ecd4723c */ /* 0x050ff600000810d4 */
[----:B------:R-:W-:Y:S04]  /*52c30*/  @!UPT UIADD3 URZ, URZ, URZ, URZ ;  /* 0x0000003f3f3ff290 */ /* 0x000fe8000fffe03f */
[----:B------:R-:W-:Y:S04]  /*52c40*/  STL [R1+0x1e7c], R208 ;  /* 0x001e7cd001007387 */ /* 0x000fe80000100800 */
[----:B------:R-:W-:Y:S04]  /*52c50*/  STL [R1+0x1e78], R209 ;  /* 0x001e78d101007387 */ /* 0x000fe80000100800 */
[----:B------:R-:W-:Y:S04]  /*52c60*/  STL [R1+0x1e74], R210 ;  /* 0x001e74d201007387 */ /* 0x000fe80000100800 */
[----:B------:R-:W-:Y:S01]  /*52c70*/  STL [R1+0x1e70], R211 ;  /* 0x001e70d301007387 */ /* 0x000fe20000100800 */
[----:B------:R-:W-:Y:S03]  /*52c80*/  HMMA.1688.F32.TF32 R216, R236, R140, R216 ;  /* 0x0000008cecd8723c */ /* 0x000fe600000810d8 */
[----:B------:R2:W-:Y:S04]  /*52c90*/  STL [R1+0x1e8c], R212 ;  /* 0x001e8cd401007387 */ /* 0x0005e80000100800 */
[----:B------:R4:W-:Y:S04]  /*52ca0*/  STL [R1+0x1e88], R213 ;  /* 0x001e88d501007387 */ /* 0x0009e80000100800 */
[----:B------:R1:W-:Y:S04]  /*52cb0*/  STL [R1+0x1e84], R214 ;  /* 0x001e84d601007387 */ /* 0x0003e80000100800 */
[----:B------:R1:W-:Y:S04]  /*52cc0*/  STL [R1+0x1e80], R215 ;  /* 0x001e80d701007387 */ /* 0x0003e80000100800 */
[----:B------:R-:W3:Y:S04]  /*52cd0*/  LDL.LU R244, [R1+0x140] ;  /* 0x0001400001f47983 */ /* 0x000ee80000300800 */
[----:B------:R-:W3:Y:S04]  /*52ce0*/  LDL.LU R245, [R1+0x144] ;  /* 0x0001440001f57983 */ /* 0x000ee80000300800 */
[----:B------:R-:W3:Y:S04]  /*52cf0*/  LDL.LU R246, [R1+0x148] ;  /* 0x0001480001f67983 */ /* 0x000ee80000300800 */
[----:B------:R-:W3:Y:S01]  /*52d00*/  LDL.LU R247, [R1+0x14c] ;  /* 0x00014c0001f77983 */ /* 0x000ee20000300800 */
[C---:B-1----:R-:W-:Y:S03]  /*52d10*/  HMMA.1688.F32.TF32 R196, R160.reuse, R156, R224 ;  /* 0x0000009ca0c4723c */ /* 0x042fe600000810e0 */
[----:B------:R-:W-:Y:S04]  /*52d20*/  STL [R1+0x1e9c], R216 ;  /* 0x001e9cd801007387 */ /* 0x000fe80000100800 */
[----:B------:R-:W-:Y:S04]  /*52d30*/  STL [R1+0x1e98], R217 ;  /* 0x001e98d901007387 */ /* 0x000fe80000100800 */
[----:B------:R-:W-:Y:S01]  /*52d40*/  STL [R1+0x1e94], R218 ;  /* 0x001e94da01007387 */ /* 0x000fe20000100800 */
[----:B------:R-:W-:Y:S03]  /*52d50*/  HMMA.1688.F32.TF32 R192, R160, R152, R248 ;  /* 0x00000098a0c0723c */ /* 0x000fe600000810f8 */
[----:B------:R-:W-:Y:S08]  /*52d60*/  STL [R1+0x1e90], R219 ;  /* 0x001e90db01007387 */ /* 0x000ff00000100800 */
[----:B------:R1:W-:Y:S04]  /*52d70*/  STL.64 [R1+0x30], R196 ;  /* 0x000030c401007387 */ /* 0x0003e80000100a00 */
[----:B------:R1:W-:Y:S04]  /*52d80*/  STL.64 [R1+0x38], R198 ;  /* 0x000038c601007387 */ /* 0x0003e80000100a00 */
[----:B------:R-:W3:Y:S04]  /*52d90*/  LDL.LU R248, [R1+0x130] ;  /* 0x0001300001f87983 */ /* 0x000ee80000300800 */
[----:B------:R-:W3:Y:S04]  /*52da0*/  LDL.LU R249, [R1+0x134] ;  /* 0x0001340001f97983 */ /* 0x000ee80000300800 */
[----:B------:R-:W3:Y:S04]  /*52db0*/  LDL.LU R250, [R1+0x138] ;  /* 0x0001380001fa7983 */ /* 0x000ee80000300800 */
[----:B------:R-:W3:Y:S01]  /*52dc0*/  LDL.LU R251, [R1+0x13c] ;  /* 0x00013c0001fb7983 */ /* 0x000ee20000300800 */
[C---:B------:R-:W-:Y:S03]  /*52dd0*/  HMMA.1688.F32.TF32 R228, R236.reuse, R136, R228 ;  /* 0x00000088ece4723c */ /* 0x040fe600000810e4 */
[----:B--2---:R-:W2:Y:S04]  /*52de0*/  LDL.LU R212, [R1+0x120] ;  /* 0x0001200001d47983 */ /* 0x004ea80000300800 */
[----:B----4-:R-:W2:Y:S01]  /*52df0*/  LDL.LU R213, [R1+0x124] ;  /* 0x0001240001d57983 */ /* 0x010ea20000300800 */
[C---:B------:R-:W-:Y:S03]  /*52e00*/  HMMA.1688.F32.TF32 R232, R236.reuse, R132, R232 ;  /* 0x00000084ece8723c */ /* 0x040fe600000810e8 */
[----:B------:R-:W2:Y:S04]  /*52e10*/  LDL.LU R214, [R1+0x128] ;  /* 0x0001280001d67983 */ /* 0x000ea80000300800 */
[----:B------:R-:W2:Y:S01]  /*52e20*/  LDL.LU R215, [R1+0x12c] ;  /* 0x00012c0001d77983 */ /* 0x000ea20000300800 */
        /* <DEDUP_REMOVED lines=9> */
[C---:B------:R-:W-:Y:S01]  /*52ec0*/  HMMA.1688.F32.TF32 R208, R160.reuse, R148, R220 ;  /* 0x00000094a0d0723c */ /* 0x040fe200000810dc */
[----:B------:R-:W-:Y:S01]  /*52ed0*/  MOV R202, R192 ;  /* 0x000000c000ca7202 */ /* 0x000fe20000000f00 */
[----:B-1----:R-:W-:Y:S01]  /*52ee0*/  IMAD.MOV.U32 R196, RZ, RZ, R193 ;  /* 0x000000ffffc47224 */ /* 0x002fe200078e00c1 */
[----:B------:R-:W4:Y:S11]  /*52ef0*/  LDL.LU R220, [R1+0x50] ;  /* 0x0000500001dc7983 */ /* 0x000f360000300800 */
[----:B------:R-:W-:Y:S10]  /*52f00*/  @!UPT UIADD3 URZ, URZ, URZ, URZ ;  /* 0x0000003f3f3ff290 */ /* 0x000ff4000fffe03f */
[----:B------:R-:W-:Y:S01]  /*52f10*/  IMAD.MOV.U32 R204, RZ, RZ, R208 ;  /* 0x000000ffffcc7224 */ /* 0x000fe200078e00d0 */
[----:B------:R-:W-:Y:S01]  /*52f20*/  MOV R200, R210 ;  /* 0x000000d200c87202 */ /* 0x000fe20000000f00 */
[----:B------:R-:W-:Y:S02]  /*52f30*/  IMAD.MOV.U32 R205, RZ, RZ, R209 ;  /* 0x000000ffffcd7224 */ /* 0x000fe400078e00d1 */
[----:B------:R-:W-:Y:S01]  /*52f40*/  IMAD.MOV.U32 R201, RZ, RZ, R211 ;  /* 0x000000ffffc97224 */ /* 0x000fe200078e00d3 */
[----:B------:R-:W-:Y:S01]  /*52f50*/  MOV R192, R195 ;  /* 0x000000c300c07202 */ /* 0x000fe20000000f00 */
[----:B------:R-:W-:Y:S01]  /*52f60*/  IMAD.MOV.U32 R197, RZ, RZ, R194 ;  /* 0x000000ffffc57224 */ /* 0x000fe200078e00c2 */
[----:B------:R-:W4:Y:S04]  /*52f70*/  LDL.LU R221, [R1+0x54] ;  /* 0x0000540001dd7983 */ /* 0x000f280000300800 */
[----:B------:R-:W4:Y:S04]  /*52f80*/  LDL.LU R222, [R1+0x58] ;  /* 0x0000580001de7983 */ /* 0x000f280000300800 */
[----:B------:R-:W4:Y:S01]  /*52f90*/  LDL.LU R223, [R1+0x5c] ;  /* 0x00005c0001df7983 */ /* 0x000f220000300800 */
[----:B---3--:R-:W-:Y:S03]  /*52fa0*/  HMMA.1688.F32.TF32 R208, R160, R144, R244 ;  /* 0x00000090a0d0723c */ /* 0x008fe600000810f4 */
[----:B------:R-:W3:Y:S04]  /*52fb0*/  LDL.LU R244, [R1+0x20] ;  /* 0x0000200001f47983 */ /* 0x000ee80000300800 */
[----:B------:R-:W3:Y:S04]  /*52fc0*/  LDL.LU R245, [R1+0x24] ;  /* 0x0000240001f57983 */ /* 0x000ee80000300800 */
[----:B------:R-:W3:Y:S04]  /*52fd0*/  LDL.LU R246, [R1+0x28] ;  /* 0x0000280001f67983 */ /* 0x000ee80000300800 */
[----:B------:R-:W3:Y:S09]  /*52fe0*/  LDL.LU R247, [R1+0x2c] ;  /* 0x00002c0001f77983 */ /* 0x000ef20000300800 */
[----:B------:R-:W-:Y:S01]  /*52ff0*/  IMAD.MOV.U32 R193, RZ, RZ, R208 ;  /* 0x000000ffffc17224 */ /* 0x000fe200078e00d0 */
[----:B------:R-:W-:Y:S01]  /*53000*/  MOV R194, R209 ;  /* 0x000000d100c27202 */ /* 0x000fe20000000f00 */
[----:B------:R-:W-:-:S02]  /*53010*/  IMAD.MOV.U32 R195, RZ, RZ, R210 ;  /* 0x000000ffffc37224 */ /* 0x000fc400078e00d2 */
[----:B------:R-:W-:Y:S01]  /*53020*/  IMAD.MOV.U32 R198, RZ, RZ, R211 ;  /* 0x000000ffffc67224 */ /* 0x000fe200078e00d3 */
[----:B------:R-:W-:Y:S01]  /*53030*/  HMMA.1688.F32.TF32 R216, R160, R140, R248 ;  /* 0x0000008ca0d8723c */ /* 0x000fe200000810f8 */
[----:B------:R-:W3:Y:S04]  /*53040*/  LDL.LU R248, [R1] ;  /* 0x0000000001f87983 */ /* 0x000ee80000300800 */
[----:B------:R-:W3:Y:S04]  /*53050*/  LDL.LU R249, [R1+0x4] ;  /* 0x0000040001f97983 */ /* 0x000ee80000300800 */
[----:B------:R-:W3:Y:S04]  /*53060*/  LDL.LU R250, [R1+0x8] ;  /* 0x0000080001fa7983 */ /* 0x000ee80000300800 */
[----:B------:R-:W3:Y:S11]  /*53070*/  LDL.LU R251, [R1+0xc] ;  /* 0x00000c0001fb7983 */ /* 0x000ef60000300800 */
[----:B------:R-:W-:Y:S01]  /*53080*/  MOV R208, R216 ;  /* 0x000000d800d07202 */ /* 0x000fe20000000f00 */
[----:B------:R-:W-:Y:S01]  /*53090*/  IMAD.MOV.U32 R209, RZ, RZ, R217 ;  /* 0x000000ffffd17224 */ /* 0x000fe200078e00d9 */
[----:B------:R-:W-:Y:S01]  /*530a0*/  MOV R211, R219 ;  /* 0x000000db00d37202 */ /* 0x000fe20000000f00 */
[----:B------:R-:W-:-:S02]  /*530b0*/  IMAD.MOV.U32 R210, RZ, RZ, R218 ;  /* 0x000000ffffd27224 */ /* 0x000fc400078e00da */
[C---:B--2---:R-:W-:Y:S08]  /*530c0*/  HMMA.1688.F32.TF32 R216, R160.reuse, R136, R212 ;  /* 0x00000088a0d8723c */ /* 0x044ff000000810d4 */
[C---:B----4-:R-:W-:Y:S08]  /*530d0*/  HMMA.1688.F32.TF32 R240, R160.reuse, R132, R240 ;  /* 0x00000084a0f0723c */ /* 0x050ff000000810f0 */
[----:B------:R-:W-:Y:S08]  /*530e0*/  HMMA.1688.F32.TF32 R160, R160, R128, R224 ;  /* 0x00000080a0a0723c */ /* 0x000ff000000810e0 */
[----:B------:R-:W-:Y:S01]  /*530f0*/  MOV R214, R218 ;  /* 0x000000da00d67202 */ /* 0x000fe20000000f00 */
[----:B------:R-:W-:-:S02]  /*53100*/  IMAD.MOV.U32 R215, RZ, RZ, R219 ;  /* 0x000000ffffd77224 */ /* 0x000fc400078e00db */
[----:B------:R-:W-:Y:S02]  /*53110*/  IMAD.MOV.U32 R212, RZ, RZ, R216 ;  /* 0x000000ffffd47224 */ /* 0x000fe400078e00d8 */
[----:B------:R-:W-:-:S03]  /*53120*/  IMAD.MOV.U32 R213, RZ, RZ, R217 ;  /* 0x000000ffffd57224 */ /* 0x000fc600078e00d9 */
[----:B------:R-:W-:Y:S01]  /*53130*/  IMAD.MOV.U32 R218, RZ, RZ, R242 ;  /* 0x000000ffffda7224 */ /* 0x000fe200078e00f2 */
[----:B------:R-:W-:Y:S01]  /*53140*/  MOV R217, R241 ;  /* 0x000000f100d97202 */ /* 0x000fe20000000f00 */
[----:B------:R-:W-:Y:S02]  /*53150*/  IMAD.MOV.U32 R219, RZ, RZ, R243 ;  /* 0x000000ffffdb7224 */ /* 0x000fe400078e00f3 */
[----:B------:R-:W-:Y:S01]  /*53160*/  IMAD.MOV.U32 R216, RZ, RZ, R240 ;  /* 0x000000ffffd87224 */ /* 0x000fe200078e00f0 */
[----:B------:R-:W2:Y:S04]  /*53170*/  LDL.LU.64 R242, [R1+0x1f00] ;  /* 0x001f000001f27983 */ /* 0x000ea80000300a00 */
[----:B------:R-:W2:Y:S01]  /*53180*/  LDL.LU.64 R240, [R1+0x1ef8] ;  /* 0x001ef80001f07983 */ /* 0x000ea20000300a00 */
[----:B------:R-:W-:-:S03]  /*53190*/  MOV R199, R160 ;  /* 0x000000a000c77202 */ /* 0x000fc60000000f00 */
[----:B------:R-:W4:Y:S01]  /*531a0*/  LDL.LU.64 R226, [R1+0x1ef0] ;  /* 0x001ef00001e27983 */ /* 0x000f220000300a00 */
[----:B------:R-:W-:-:S03]  /*531b0*/  IMAD.MOV.U32 R203, RZ, RZ, R161 ;  /* 0x000000ffffcb7224 */ /* 0x000fc600078e00a1 */
[----:B------:R-:W4:Y:S04]  /*531c0*/  LDL.LU.64 R224, [R1+0x1ee8] ;  /* 0x001ee80001e07983 */ /* 0x000f280000300a00 */
[----:B------:R-:W2:Y:S04]  /*531d0*/  LDL.LU R160, [R1+0x10] ;  /* 0x0000100001a07983 */ /* 0x000ea80000300800 */
[----:B------:R-:W2:Y:S01]  /*531e0*/  LDL.LU R161, [R1+0x14] ;  /* 0x0000140001a17983 */ /* 0x000ea20000300800 */
[C---:B------:R-:W-:Y:S08]  /*531f0*/  HMMA.1688.F32.TF32 R44, R52.reuse, R136, R44 ;  /* 0x00000088342c723c */ /* 0x040ff0000008102c */
[C---:B------:R-:W-:Y:S08]  /*53200*/  HMMA.1688.F32.TF32 R48, R52.reuse, R132, R48 ;  /* 0x000000843430723c */ /* 0x040ff00000081030 */
[----:B------:R-:W-:Y:S01]  /*53210*/  HMMA.1688.F32.TF32 R52, R52, R128, R164 ;  /* 0x000000803434723c */ /* 0x000fe200000810a4 */
[----:B------:R-:W-:Y:S04]  /*53220*/  LDS R164, [R3+0x30700] ;  /* 0x0307000003a47984 */ /* 0x000fe80000000800 */
[----:B------:R-:W-:Y:S04]  /*53230*/  LDS R166, [R3+0x32700] ;  /* 0x0327000003a67984 */ /* 0x000fe80000000800 */
[----:B------:R-:W-:Y:S04]  /*53240*/  LDS R165, [R0+0x30700] ;  /* 0x0307000000a57984 */ /* 0x000fe80000000800 */
[----:B------:R-:W1:Y:S01]  /*53250*/  LDS R167, [R0+0x32700] ;  /* 0x0327000000a77984 */ /* 0x000e620000000800 */
[----:B------:R-:W-:Y:S01]  /*53260*/  IMAD.MOV.U32 R206, RZ, RZ, R162 ;  /* 0x000000ffffce7224 */ /* 0x000fe200078e00a2 */
[----:B------:R-:W-:Y:S01]  /*53270*/  MOV R207, R163 ;  /* 0x000000a300cf7202 */ /* 0x000fe20000000f00 */
[----:B------:R-:W-:-:S02]  /*53280*/  IMAD.MOV.U32 R162, RZ, RZ, R252 ;  /* 0x000000ffffa27224 */ /* 0x000fc400078e00fc */
[----:B------:R-:W-:Y:S01]  /*53290*/  IMAD.MOV.U32 R163, RZ, RZ, R2 ;  /* 0x000000ffffa37224 */ /* 0x000fe200078e0002 */
[C---:B-1----:R-:W-:Y:S11]  /*532a0*/  HMMA.1688.F32.TF32 R220, R164.reuse, R156, R220 ;  /* 0x0000009ca4dc723c */ /* 0x042ff600000810dc */
[----:B------:R-:W-:Y:S11]  /*532b0*/  @!UPT UIADD3 URZ, URZ, URZ, URZ ;  /* 0x0000003f3f3ff290 */ /* 0x000ff6000fffe03f */
[----:B------:R-:W-:Y:S02]  /*532c0*/  @!UPT UIADD3 URZ, URZ, URZ, URZ ;  /* 0x0000003f3f3ff290 */ /* 0x000fe4000fffe03f */
[----:B------:R-:W-:Y:S01]  /*532d0*/  IMAD.MOV.U32 R157, RZ, RZ, R222 ;  /* 0x000000ffff9d7224 */ /* 0x000fe200078e00de */
[----:B------:R-:W-:Y:S01]  /*532e0*/  MOV R156, R223 ;  /* 0x000000df009c7202 */ /* 0x000fe20000000f00 */
[----:B------:R-:W-:Y:S01]  /*532f0*/  IMAD.MOV.U32 R134, RZ, RZ, R221 ;  /* 0x000000ffff867224 */ /* 0x000fe200078e00dd */
[----:B------:R-:W-:Y:S01]  /*53300*/  MOV R135, R220 ;  /* 0x000000dc00877202 */ /* 0x000fe20000000f00 */
[----:B------:R-:W4:Y:S04]  /*53310*/  LDL.LU.64 R222, [R1+0x1ee0] ;  /* 0x001ee00001de7983 */ /* 0x000f280000300a00 */
[----:B------:R-:W4:Y:S01]  /*53320*/  LDL.LU.64 R220, [R1+0x1ed8] ;  /* 0x001ed80001dc7983 */ /* 0x000f220000300a00 */
[----:B---3--:R-:W-:Y:S11]  /*53330*/  HMMA.1688.F32.TF32 R244, R164, R152, R244 ;  /* 0x00000098a4f4723c */ /* 0x008ff600000810f4 */
[----:B------:R-:W-:Y:S11]  /*53340*/  @!UPT UIADD3 URZ, URZ, URZ, URZ ;  /* 0x0000003f3f3ff290 */ /* 0x000ff6000fffe03f */
[----:B------:R-:W-:Y:S02]  /*53350*/  @!UPT UIADD3 URZ, URZ, URZ, URZ ;  /* 0x0000003f3f3ff290 */ /* 0x000fe4000fffe03f */
[----:B------:R-:W-:Y:S01]  /*53360*/  MOV R252, R246 ;  /* 0x000000f600fc7202 */ /* 0x000fe20000000f00 */
[----:B------:R-:W-:Y:S02]  /*53370*/  IMAD.MOV.U32 R2, RZ, RZ, R247 ;  /* 0x000000ffff027224 */ /* 0x000fe400078e00f7 */
[----:B------:R-:W-:Y:S01]  /*53380*/  IMAD.MOV.U32 R153, RZ, RZ, R245 ;  /* 0x000000ffff997224 */ /* 0x000fe200078e00f5 */
[----:B------:R-:W3:Y:S01]  /*53390*/  LDL.LU.64 R246, [R1+0x1ed0] ;  /* 0x001ed00001f67983 */ /* 0x000ee20000300a00 */
[----:B------:R-:W-:-:S03]  /*533a0*/  IMAD.MOV.U32 R152, RZ, RZ, R244 ;  /* 0x000000ffff987224 */ /* 0x000fc600078e00f4 */
[----:B------:R-:W3:Y:S01]  /*533b0*/  LDL.LU.64 R244, [R1+0x1ec8] ;  /* 0x001ec80001f47983 */ /* 0x000ee20000300a00 */
[C---:B------:R-:W-:Y:S11]  /*533c0*/  HMMA.1688.F32.TF32 R248, R164.reuse, R144, R248 ;  /* 0x00000090a4f8723c */ /* 0x040ff600000810f8 */
[----:B------:R-:W-:Y:S11]  /*533d0*/  @!UPT UIADD3 URZ, URZ, URZ, URZ ;  /* 0x0000003f3f3ff290 */ /* 0x000ff6000fffe03f */
[----:B------:R-:W-:Y:S02]  /*533e0*/  @!UPT UIADD3 URZ, URZ, URZ, URZ ;  /* 0x0000003f3f3ff290 */ /* 0x000fe4000fffe03f */
[----:B------:R-:W-:Y:S01]  /*533f0*/  IMAD.MOV.U32 R151, RZ, RZ, R250 ;  /* 0x000000ffff977224 */ /* 0x000fe200078e00fa */
[----:B------:R-:W-:Y:S02]  /*53400*/  MOV R150, R251 ;  /* 0x000000fb00967202 */ /* 0x000fe40000000f00 */
[----:B------:R-:W3:Y:S01]  /*53410*/  LDL.LU.64 R250, [R1+0x1ec0] ;  /* 0x001ec00001fa7983 */ /* 0x000ee20000300a00 */
[----:B--2---:R-:W-:Y:S11]  /*53420*/  HMMA.1688.F32.TF32 R160, R164, R148, R160 ;  /* 0x00000094a4a0723c */ /* 0x004ff600000810a0 */
[----:B------:R-:W-:Y:S11]  /*53430*/  @!UPT UIADD3 URZ, URZ, URZ, URZ ;  /* 0x0000003f3f3ff290 */ /* 0x000ff6000fffe03f */
[----:B------:R-:W-:Y:S02]  /*53440*/  @!UPT UIADD3 URZ, URZ, URZ, URZ ;  /* 0x0000003f3f3ff290 */ /* 0x000fe4000fffe03f */
[----:B------:R-:W-:Y:S02]  /*53450*/  IMAD.MOV.U32 R147, RZ, RZ, R160 ;  /* 0x000000ffff937224 */ /* 0x000fe400078e00a0 */
[----:B------:R-:W-:Y:S01]  /*53460*/  IMAD.MOV.U32 R146, RZ, RZ, R161 ;  /* 0x000000ffff927224 */ /* 0x000fe200078e00a1 */
[----:B------:R-:W-:Y:S01]  /*53470*/  MOV R161, R248 ;  /* 0x000000f800a17202 */ /* 0x000fe20000000f00 */
[----:B------:R-:W-:Y:S02]  /*53480*/  IMAD.MOV.U32 R160, RZ, RZ, R249 ;  /* 0x000000ffffa07224 */ /* 0x000fe400078e00f9 */
[----:B------:R-:W2:Y:S01]  /*53490*/  LDL.LU.64 R248, [R1+0x1eb8] ;  /* 0x001eb80001f87983 */ /* 0x000ea20000300a00 */
[----:B------:R-:W-:-:S04]  /*534a0*/  IMAD.MOV.U32 R149, RZ, RZ, R163 ;  /* 0x000000ffff957224 */ /* 0x000fc800078e00a3 */
[----:B------:R-:W-:Y:S01]  /*534b0*/  IMAD.MOV.U32 R145, RZ, RZ, R149 ;  /* 0x000000ffff917224 */ /* 0x000fe200078e0095 */
[----:B------:R-:W-:Y:S02]  /*534c0*/  MOV R149, R153 ;  /* 0x0000009900957202 */ /* 0x000fe40000000f00 */
[----:B------:R-:W-:Y:S02]  /*534d0*/  MOV R153, R134 ;  /* 0x0000008600997202 */ /* 0x000fe40000000f00 */
[----:B------:R-:W-:Y:S01]  /*534e0*/  MOV R148, R162 ;  /* 0x000000a200947202 */ /* 0x000fe20000000f00 */
[C---:B----4-:R-:W-:Y:S08]  /*534f0*/  HMMA.1688.F32.TF32 R220, R164.reuse, R132, R220 ;  /* 0x00000084a4dc723c */ /* 0x050ff000000810dc */
[----:B---3--:R-:W-:Y:S01]  /*53500*/  HMMA.1688.F32.TF32 R244, R164, R136, R244 ;  /* 0x00000088a4f4723c */ /* 0x008fe200000810f4 */
[----:B------:R-:W-:-:S02]  /*53510*/  IMAD.MOV.U32 R144, RZ, RZ, R148 ;  /* 0x000000ffff907224 */ /* 0x000fc400078e0094 */
[----:B------:R-:W-:Y:S02]  /*53520*/  IMAD.MOV.U32 R148, RZ, RZ, R152 ;  /* 0x000000ffff947224 */ /* 0x000fe400078e0098 */
[----:B------:R-:W-:-:S03]  /*53530*/  IMAD.MOV.U32 R152, RZ, RZ, R135 ;  /* 0x000000ffff987224 */ /* 0x000fc600078e0087 */
[----:B--2---:R-:W-:Y:S07]  /*53540*/  HMMA.1688.F32.TF32 R248, R164, R140, R248 ;  /* 0x0000008ca4f8723c */ /* 0x004fee00000810f8 */
[----:B------:R-:W-:Y:S01]  /*53550*/  IMAD.MOV.U32 R140, RZ, RZ, R161 ;  /* 0x000000ffff8c7224 */ /* 0x000fe200078e00a1 */
[----:B------:R-:W-:-:S08]  /*53560*/  MOV R141, R160 ;  /* 0x000000a0008d7202 */ /* 0x000fd00000000f00 */
[----:B------:R-:W-:Y:S01]  /*53570*/  IMAD.MOV.U32 R161, RZ, RZ, R246 ;  /* 0x000000ffffa17224 */ /* 0x000fe200078e00f6 */
[----:B------:R-:W-:Y:S01]  /*53580*/  MOV R160, R247 ;  /* 0x000000f700a07202 */ /* 0x000fe20000000f00 */
[----:B------:R-:W-:Y:S01]  /*53590*/  HMMA.1688.F32.TF32 R164, R164, R128, R224 ;  /* 0x00000080a4a4723c */ /* 0x000fe200000810e0 */
[----:B------:R-:W-:Y:S04]  /*535a0*/  LDS R224, [R3+0x34300] ;  /* 0x0343000003e07984 */ /* 0x000fe80000000800 */
[----:B------:R-:W-:Y:S01]  /*535b0*/  LDS R226, [R3+0x36300] ;  /* 0x0363000003e27984 */ /* 0x000fe20000000800 */
[----:B------:R-:W-:Y:S01]  /*535c0*/  IMAD.MOV.U32 R134, RZ, RZ, R248 ;  /* 0x000000ffff867224 */ /* 0x000fe200078e00f8 */
[----:B------:R-:W-:Y:S01]  /*535d0*/  MOV R163, R249 ;  /* 0x000000f900a37202 */ /* 0x000fe20000000f00 */
[----:B------:R-:W-:Y:S01]  /*535e0*/  IMAD.MOV.U32 R162, RZ, RZ, R250 ;  /* 0x000000ffffa27224 */ /* 0x000fe200078e00fa */
[----:B------:R-:W-:Y:S01]  /*535f0*/  LDS R225, [R0+0x34300] ;  /* 0x0343000000e17984 */ /* 0x000fe20000000800 */
[----:B------:R-:W-:-:S02]  /*53600*/  IMAD.MOV.U32 R136, RZ, RZ, R134 ;  /* 0x000000ffff887224 */ /* 0x000fc400078e0086 */
[----:B------:R-:W-:Y:S01]  /*53610*/  IMAD.MOV.U32 R133, RZ, RZ, R163 ;  /* 0x000000ffff857224 */ /* 0x000fe200078e00a3 */
[----:B------:R-:W-:Y:S01]  /*53620*/  LDS R227, [R0+0x36300] ;  /* 0x0363000000e37984 */ /* 0x000fe20000000800 */
        /* <DEDUP_REMOVED lines=8> */
[----:B------:R-:W-:Y:S02]  /*536b0*/  IMAD.MOV.U32 R249, RZ, RZ, R150 ;  /* 0x000000fffff97224 */ /* 0x000fe400078e0096 */
[----:B------:R-:W-:-:S02]  /*536c0*/  IMAD.MOV.U32 R248, RZ, RZ, R151 ;  /* 0x000000fffff87224 */ /* 0x000fc400078e0097 */
[----:B------:R-:W-:Y:S02]  /*536d0*/  IMAD.MOV.U32 R150, RZ, RZ, R244 ;  /* 0x000000ffff967224 */ /* 0x000fe400078e00f4 */
[----:B------:R-:W-:Y:S01]  /*536e0*/  IMAD.MOV.U32 R151, RZ, RZ, R245 ;  /* 0x000000ffff977224 */ /* 0x000fe200078e00f5 */
[C---:B-1----:R-:W-:Y:S01]  /*536f0*/  HMMA.1688.F32.TF32 R240, R160.reuse, R158, R240 ;  /* 0x0000009ea0f0723c */ /* 0x042fe200000810f0 */
[----:B------:R-:W-:Y:S11]  /*53700*/  IMAD.MOV.U32 R135, RZ, RZ, R251 ;  /* 0x000000ffff877224 */ /* 0x000ff600078e00fb */
[----:B------:R-:W-:Y:S11]  /*53710*/  @!UPT UIADD3 URZ, URZ, URZ, URZ ;  /* 0x0000003f3f3ff290 */ /* 0x000ff6000fffe03f */
[----:B------:R-:W-:Y:S04]  /*53720*/  STL.64 [R1+0x300], R240 ;  /* 0x000300f001007387 */ /* 0x000fe80000100a00 */
[----:B------:R1:W-:Y:S02]  /*53730*/  STL.64 [R1+0x308], R242 ;  /* 0x000308f201007387 */ /* 0x0003e40000100a00 */
[----:B-1----:R-:W-:Y:S01]  /*53740*/  MOV R242, R150 ;  /* 0x0000009600f27202 */ /* 0x002fe20000000f00 */
[----:B------:R-:W-:Y:S01]  /*53750*/  IMAD.MOV.U32 R243, RZ, RZ, R151 ;  /* 0x000000fffff37224 */ /* 0x000fe200078e0097 */
[----:B------:R-:W2:Y:S04]  /*53760*/  LDL.LU R150, [R1+0x1eb4] ;  /* 0x001eb40001967983 */ /* 0x000ea80000300800 */
[----:B------:R-:W2:Y:S01]  /*53770*/  LDL.LU R151, [R1+0x1eb0] ;  /* 0x001eb00001977983 */ /* 0x000ea20000300800 */
[----:B------:R-:W-:Y:S01]  /*53780*/  IMAD.MOV.U32 R251, RZ, RZ, R146 ;  /* 0x000000fffffb7224 */ /* 0x000fe200078e0092 */
[----:B------:R-:W-:Y:S01]  /*53790*/  MOV R250, R147 ;  /* 0x0000009300fa7202 */ /* 0x000fe20000000f00 */
[----:B------:R-:W-:Y:S01]  /*537a0*/  IMAD.MOV.U32 R146, RZ, RZ, R222 ;  /* 0x000000ffff927224 */ /* 0x000fe200078e00de */
[----:B------:R-:W-:Y:S01]  /*537b0*/  MOV R147, R223 ;  /* 0x000000df00937202 */ /* 0x000fe20000000f00 */
[----:B------:R-:W-:Y:S01]  /*537c0*/  HMMA.1688.F32.TF32 R120, R160, R154, R120 ;  /* 0x0000009aa078723c */ /* 0x000fe20000081078 */
[----:B------:R-:W-:Y:S01]  /*537d0*/  MOV R137, R135 ;  /* 0x0000008700897202 */ /* 0x000fe20000000f00 */
[----:B------:R-:W-:Y:S01]  /*537e0*/  IMAD.MOV.U32 R240, RZ, RZ, R146 ;  /* 0x000000fffff07224 */ /* 0x000fe200078e0092 */
[----:B------:R-:W-:Y:S01]  /*537f0*/  MOV R241, R147 ;  /* 0x0000009300f17202 */ /* 0x000fe20000000f00 */
[----:B------:R-:W3:Y:S04]  /*53800*/  LDL.LU R146, [R1+0x1eac] ;  /* 0x001eac0001927983 */ /* 0x000ee80000300800 */
[----:B------:R-:W3:Y:S01]  /*53810*/  LDL.LU R147, [R1+0x1ea8] ;  /* 0x001ea80001937983 */ /* 0x000ee20000300800 */
[----:B------:R-:W-:-:S02]  /*53820*/  IMAD.MOV.U32 R134, RZ, RZ, R220 ;  /* 0x000000ffff867224 */ /* 0x000fc400078e00dc */
[----:B------:R-:W-:Y:S01]  /*53830*/  IMAD.MOV.U32 R135, RZ, RZ, R221 ;  /* 0x000000ffff877224 */ /* 0x000fe200078e00dd */
[----:B------:R-:W-:Y:S01]  /*53840*/  HMMA.1688.F32.TF32 R8, R160, R142, R8 ;  /* 0x0000008ea008723c */ /* 0x000fe20000081008 */
[----:B------:R-:W-:Y:S01]  /*53850*/  MOV R247, R165 ;  /* 0x000000a500f77202 */ /* 0x000fe20000000f00 */
[----:B------:R-:W-:Y:S01]  /*53860*/  IMAD.MOV.U32 R246, RZ, RZ, R166 ;  /* 0x000000fffff67224 */ /* 0x000fe200078e00a6 */
[----:B------:R-:W-:Y:S01]  /*53870*/  MOV R244, R164 ;  /* 0x000000a400f47202 */ /* 0x000fe20000000f00 */
[----:B------:R-:W-:Y:S01]  /*53880*/  IMAD.MOV.U32 R245, RZ, RZ, R167 ;  /* 0x000000fffff57224 */ /* 0x000fe200078e00a7 */
[----:B------:R-:W-:Y:S04]  /*53890*/  LDS R164, [R3+0x34100] ;  /* 0x0341000003a47984 */ /* 0x000fe80000000800 */
[----:B------:R-:W-:Y:S04]  /*538a0*/  LDS R166, [R3+0x36100] ;  /* 0x0361000003a67984 */ /* 0x000fe80000000800 */
[----:B------:R-:W-:Y:S04]  /*538b0*/  STL.64 [R1+0x2f0], R120 ;  /* 0x0002f07801007387 */ /* 0x000fe80000100a00 */
[----:B------:R1:W-:Y:S04]  /*538c0*/  STL.64 [R1+0x2f8], R122 ;  /* 0x0002f87a01007387 */ /* 0x0003e80000100a00 */
[----:B------:R-:W-:Y:S04]  /*538d0*/  LDS R165, [R0+0x34100] ;  /* 0x0341000000a57984 */ /* 0x000fe80000000800 */
[----:B------:R-:W4:Y:S01]  /*538e0*/  LDS R167, [R0+0x36100] ;  /* 0x0361000000a77984 */ /* 0x000f220000000800 */
[----:B-1----:R-:W-:-:S03]  /*538f0*/  IMAD.MOV.U32 R122, RZ, RZ, R134 ;  /* 0x000000ffff7a7224 */ /* 0x002fc600078e0086 */
[----:B------:R-:W-:Y:S01]  /*53900*/  LDS R220, [R3+0x34200] ;  /* 0x0342000003dc7984 */ /* 0x000fe20000000800 */
[----:B------:R-:W-:-:S03]  /*53910*/  IMAD.MOV.U32 R123, RZ, RZ, R135 ;  /* 0x000000ffff7b7224 */ /* 0x000fc600078e0087 */
[----:B------:R-:W4:Y:S04]  /*53920*/  LDL.LU R134, [R1+0x1ea4] ;  /* 0x001ea40001867983 */ /* 0x000f280000300800 */
[----:B------:R-:W4:Y:S04]  /*53930*/  LDL.LU R135, [R1+0x1ea0] ;  /* 0x001ea00001877983 */ /* 0x000f280000300800 */
[----:B------:R-:W-:Y:S04]  /*53940*/  LDS R222, [R3+0x36200] ;  /* 0x0362000003de7984 */ /* 0x000fe80000000800 */
[----:B------:R-:W-:Y:S04]  /*53950*/  LDS R221, [R0+0x34200] ;  /* 0x0342000000dd7984 */ /* 0x000fe80000000800 */
[----:B------:R-:W1:Y:S01]  /*53960*/  LDS R223, [R0+0x36200] ;  /* 0x0362000000df7984 */ /* 0x000e620000000800 */
[C---:B--2---:R-:W-:Y:S11]  /*53970*/  HMMA.1688.F32.TF32 R124, R160.reuse, R150, R124 ;  /* 0x00000096a07c723c */ /* 0x044ff6000008107c */
[----:B------:R-:W-:Y:S11]  /*53980*/  @!UPT UIADD3 URZ, URZ, URZ, URZ ;  /* 0x0000003f3f3ff290 */ /* 0x000ff6000fffe03f */
[----:B------:R-:W-:Y:S01]  /*53990*/  @!UPT UIADD3 URZ, URZ, URZ, URZ ;  /* 0x0000003f3f3ff290 */ /* 0x000fe2000fffe03f */
[----:B------:R-:W-:Y:S04]  /*539a0*/  STL.64 [R1+0x2e0], R124 ;  /* 0x0002e07c01007387 */ /* 0x000fe80000100a00 */
[----:B------:R3:W-:Y:S02]  /*539b0*/  STL.64 [R1+0x2e8], R126 ;  /* 0x0002e87e01007387 */ /* 0x0007e40000100a00 */
[C---:B---3--:R-:W-:Y:S08]  /*539c0*/  HMMA.1688.F32.TF32 R124, R160.reuse, R146, R4 ;  /* 0x00000092a07c723c */ /* 0x048ff00000081004 */
[C---:B------:R-:W-:Y:S11]  /*539d0*/  HMMA.1688.F32.TF32 R4, R160.reuse, R138, R12 ;  /* 0x0000008aa004723c */ /* 0x040ff6000008100c */
[----:B------:R-:W-:Y:S04]  /*539e0*/  @!UPT UIADD3 URZ, URZ, URZ, URZ ;  /* 0x0000003f3f3ff290 */ /* 0x000fe8000fffe03f */
[----:B------:R-:W-:Y:S04]  /*539f0*/  STL.64 [R1+0x2d0], R124 ;  /* 0x0002d07c01007387 */ /* 0x000fe80000100a00 */
[----:B------:R-:W-:Y:S04]  /*53a00*/  STL.64 [R1+0x2d8], R126 ;  /* 0x0002d87e01007387 */ /* 0x000fe80000100a00 */
[----:B------:R-:W-:Y:S04]  /*53a10*/  STL.64 [R1+0x2c0], R8 ;  /* 0x0002c00801007387 */ /* 0x000fe80000100a00 */
[----:B------:R-:W-:Y:S04]  /*53a20*/  STL.64 [R1+0x2c8], R10 ;  /* 0x0002c80a01007387 */ /* 0x000fe80000100a00 */
[----:B------:R-:W-:Y:S04]  /*53a30*/  STL.64 [R1+0x2b0], R4 ;  /* 0x0002b00401007387 */ /* 0x000fe80000100a00 */
[----:B------:R4:W-:Y:S02]  /*53a40*/  STL.64 [R1+0x2b8], R6 ;  /* 0x0002b80601007387 */ /* 0x0009e40000100a00 */
[C---:B----4-:R-:W-:Y:S08]  /*53a50*/  HMMA.1688.F32.TF32 R4, R160.reuse, R134, R16 ;  /* 0x00000086a004723c */ /* 0x050ff00000081010 */
[----:B------:R-:W-:Y:S08]  /*53a60*/  HMMA.1688.F32.TF32 R12, R160, R130, R20 ;  /* 0x00000082a00c723c */ /* 0x000ff00000081014 */
[C---:B------:R-:W-:Y:S07]  /*53a70*/  HMMA.1688.F32.TF32 R8, R164.reuse, R158, R24 ;  /* 0x0000009ea408723c */ /* 0x040fee0000081018 */
[----:B------:R-:W-:Y:S04]  /*53a80*/  STL.64 [R1+0x2a0], R4 ;  /* 0x0002a00401007387 */ /* 0x000fe80000100a00 */
[----:B------:R2:W-:Y:S02]  /*53a90*/  STL.64 [R1+0x2a8], R6 ;  /* 0x0002a80601007387 */ /* 0x0005e40000100a00 */
[C---:B--2---:R-:W-:Y:S02]  /*53aa0*/  HMMA.1688.F32.TF32 R4, R164.reuse, R154, R28 ;  /* 0x0000009aa404723c */ /* 0x044fe4000008101c */
[----:B------:R-:W-:Y:S04]  /*53ab0*/  STL.64 [R1+0x230], R12 ;  /* 0x0002300c01007387 */ /* 0x000fe80000100a00 */
[----:B------:R2:W-:Y:S04]  /*53ac0*/  STL.64 [R1+0x238], R14 ;  /* 0x0002380e01007387 */ /* 0x0005e80000100a00 */
[----:B------:R-:W-:Y:S04]  /*53ad0*/  STL.64 [R1+0x220], R8 ;  /* 0x0002200801007387 */ /* 0x000fe80000100a00 */
[----:B------:R3:W-:Y:S01]  /*53ae0*/  STL.64 [R1+0x228], R10 ;  /* 0x0002280a01007387 */ /* 0x0007e20000100a00 */
[C---:B--2---:R-:W-:Y:S08]  /*53af0*/  HMMA.1688.F32.TF32 R12, R164.reuse, R150, R32 ;  /* 0x00000096a40c723c */ /* 0x044ff00000081020 */
[C---:B------:R-:W-:Y:S01]  /*53b00*/  HMMA.1688.F32.TF32 R124, R164.reuse, R134, R48 ;  /* 0x00000086a47c723c */ /* 0x040fe20000081030 */
[----:B------:R-:W-:Y:S04]  /*53b10*/  STL.64 [R1+0x210], R4 ;  /* 0x0002100401007387 */ /* 0x000fe80000100a00 */
[----:B------:R2:W-:Y:S03]  /*53b20*/  STL.64 [R1+0x218], R6 ;  /* 0x0002180601007387 */ /* 0x0005e60000100a00 */
[----:B---3--:R-:W-:Y:S08]  /*53b30*/  HMMA.1688.F32.TF32 R8, R164, R146, R36 ;  /* 0x00000092a408723c */ /* 0x008ff00000081024 */
[----:B-1----:R-:W-:Y:S01]  /*53b40*/  HMMA.1688.F32.TF32 R16, R220, R138, R76 ;  /* 0x0000008adc10723c */ /* 0x002fe2000008104c */
[----:B------:R-:W-:Y:S01]  /*53b50*/  IMAD.MOV.U32 R28, RZ, RZ, R216 ;  /* 0x000000ffff1c7224 */ /* 0x000fe200078e00d8 */
[----:B------:R-:W-:Y:S01]  /*53b60*/  MOV R29, R217 ;  /* 0x000000d9001d7202 */ /* 0x000fe20000000f00 */
[----:B------:R-:W-:Y:S01]  /*53b70*/  IMAD.MOV.U32 R30, RZ, RZ, R218 ;  /* 0x000000ffff1e7224 */ /* 0x000fe200078e00da */
[----:B------:R-:W-:Y:S01]  /*53b80*/  MOV R24, R212 ;  /* 0x000000d400187202 */ /* 0x000fe20000000f00 */
[----:B------:R-:W-:-:S02]  /*53b90*/  IMAD.MOV.U32 R31, RZ, RZ, R219 ;  /* 0x000000ffff1f7224 */ /* 0x000fc400078e00db */
[----:B------:R-:W-:Y:S01]  /*53ba0*/  IMAD.MOV.U32 R25, RZ, RZ, R213 ;  /* 0x000000ffff197224 */ /* 0x000fe200078e00d5 */
[C---:B--2---:R-:W-:Y:S01]  /*53bb0*/  HMMA.1688.F32.TF32 R4, R164.reuse, R142, R40 ;  /* 0x0000008ea404723c */ /* 0x044fe20000081028 */
[----:B------:R-:W-:Y:S04]  /*53bc0*/  STL.64 [R1+0x200], R12 ;  /* 0x0002000c01007387 */ /* 0x000fe80000100a00 */
[----:B------:R-:W-:Y:S04]  /*53bd0*/  STL.64 [R1+0x208], R14 ;  /* 0x0002080e01007387 */ /* 0x000fe80000100a00 */
[----:B------:R-:W-:Y:S04]  /*53be0*/  STL.64 [R1+0x1f0], R8 ;  /* 0x0001f00801007387 */ /* 0x000fe80000100a00 */
[----:B------:R1:W-:Y:S01]  /*53bf0*/  STL.64 [R1+0x1f8], R10 ;  /* 0x0001f80a01007387 */ /* 0x0003e20000100a00 */
[----:B------:R-:W-:Y:S01]  /*53c00*/  IMAD.MOV.U32 R26, RZ, RZ, R214 ;  /* 0x000000ffff1a7224 */ /* 0x000fe200078e00d6 */
[----:B------:R-:W-:Y:S01]  /*53c10*/  MOV R27, R215 ;  /* 0x000000d7001b7202 */ /* 0x000fe20000000f00 */
[----:B------:R-:W-:Y:S01]  /*53c20*/  IMAD.MOV.U32 R20, RZ, RZ, R208 ;  /* 0x000000ffff147224 */ /* 0x000fe200078e00d0 */
[----:B------:R-:W-:Y:S01]  /*53c30*/  MOV R22, R210 ;  /* 0x000000d200167202 */ /* 0x000fe20000000f00 */
[----:B------:R-:W-:Y:S01]  /*53c40*/  IMAD.MOV.U32 R21, RZ, RZ, R209 ;  /* 0x000000ffff157224 */ /* 0x000fe200078e00d1 */
[----:B------:R-:W-:Y:S04]  /*53c50*/  LDS R32, [R3+0x34600] ;  /* 0x0346000003207984 */ /* 0x000fe80000000800 */
[----:B------:R-:W-:Y:S04]  /*53c60*/  STL.64 [R1+0x1e0], R4 ;  /* 0x0001e00401007387 */ /* 0x000fe80000100a00 */
[----:B------:R2:W-:Y:S01]  /*53c70*/  STL.64 [R1+0x1e8], R6 ;  /* 0x0001e80601007387 */ /* 0x0005e20000100a00 */
[----:B-1----:R-:W-:Y:S01]  /*53c80*/  HMMA.1688.F32.TF32 R8, R164, R130, R52 ;  /* 0x00000082a408723c */ /* 0x002fe20000081034 */
[----:B------:R-:W-:-:S02]  /*53c90*/  IMAD.MOV.U32 R23, RZ, RZ, R211 ;  /* 0x000000ffff177224 */ /* 0x000fc400078e00d3 */
[----:B------:R-:W-:Y:S04]  /*53ca0*/  LDS R4, [R3+0x34500] ;  /* 0x0345000003047984 */ /* 0x000fe80000000800 */
[----:B------:R-:W-:Y:S01]  /*53cb0*/  LDS R5, [R0+0x34500] ;  /* 0x0345000000057984 */ /* 0x000fe20000000800 */
[----:B--2---:R-:W-:Y:S01]  /*53cc0*/  MOV R7, R122 ;  /* 0x0000007a00077202 */ /* 0x004fe20000000f00 */
[----:B------:R-:W-:Y:S02]  /*53cd0*/  IMAD.MOV.U32 R6, RZ, RZ, R123 ;  /* 0x000000ffff067224 */ /* 0x000fe400078e007b */
[----:B------:R-:W-:Y:S01]  /*53ce0*/  LDS R34, [R3+0x36600] ;  /* 0x0366000003227984 */ /* 0x000fe20000000800 */
[----:B------:R-:W-:Y:S03]  /*53cf0*/  HMMA.1688.F32.TF32 R120, R164, R138, R44 ;  /* 0x0000008aa478723c */ /* 0x000fe6000008102c */
[----:B------:R-:W-:Y:S04]  /*53d00*/  LDS R33, [R0+0x34600] ;  /* 0x0346000000217984 */ /* 0x000fe80000000800 */
[----:B------:R-:W1:Y:S01]  /*53d10*/  LDS R35, [R0+0x36600] ;  /* 0x0366000000237984 */ /* 0x000e620000000800 */
[C---:B------:R-:W-:Y:S03]  /*53d20*/  HMMA.1688.F32.TF32 R164, R220.reuse, R158, R56 ;  /* 0x0000009edca4723c */ /* 0x040fe60000081038 */
[----:B------:R-:W-:Y:S04]  /*53d30*/  LDS R36, [R3+0x34700] ;  /* 0x0347000003247984 */ /* 0x000fe80000000800 */
[----:B------:R-:W-:Y:S04]  /*53d40*/  LDS R38, [R3+0x36700] ;  /* 0x0367000003267984 */ /* 0x000fe80000000800 */
[----:B------:R-:W-:Y:S04]  /*53d50*/  LDS R37, [R0+0x34700] ;  /* 0x0347000000257984 */ /* 0x000fe80000000800 */
[----:B------:R-:W-:Y:S04]  /*53d60*/  STL [R1+0x1e10], R120 ;  /* 0x001e107801007387 */ /* 0x000fe80000100800 */
[----:B------:R-:W-:Y:S04]  /*53d70*/  STL [R1+0x1e0c], R121 ;  /* 0x001e0c7901007387 */ /* 0x000fe80000100800 */
[----:B------:R-:W-:Y:S04]  /*53d80*/  STL [R1+0x1e08], R122 ;  /* 0x001e087a01007387 */ /* 0x000fe80000100800 */
[----:B------:R-:W-:Y:S04]  /*53d90*/  STL [R1+0x1e04], R123 ;  /* 0x001e047b01007387 */ /* 0x000fe80000100800 */
[----:B------:R-:W-:Y:S01]  /*53da0*/  STL [R1+0x1e20], R124 ;  /* 0x001e207c01007387 */ /* 0x000fe20000100800 */
[C---:B------:R-:W-:Y:S03]  /*53db0*/  HMMA.1688.F32.TF32 R12, R220.reuse, R154, R60 ;  /* 0x0000009adc0c723c */ /* 0x040fe6000008103c */
[----:B------:R-:W-:Y:S04]  /*53dc0*/  STL [R1+0x1e1c], R125 ;  /* 0x001e1c7d01007387 */ /* 0x000fe80000100800 */
[----:B------:R-:W-:Y:S04]  /*53dd0*/  STL [R1+0x1e18], R126 ;  /* 0x001e187e01007387 */ /* 0x000fe80000100800 */
[----:B------:R-:W-:Y:S04]  /*53de0*/  STL [R1+0x1e14], R127 ;  /* 0x001e147f01007387 */ /* 0x000fe80000100800 */
[----:B------:R-:W-:Y:S04]  /*53df0*/  STL.64 [R1+0x1d0], R8 ;  /* 0x0001d00801007387 */ /* 0x000fe80000100a00 */
[----:B------:R2:W-:Y:S04]  /*53e00*/  STL.64 [R1+0x1d8], R10 ;  /* 0x0001d80a01007387 */ /* 0x0005e80000100a00 */
[----:B------:R-:W-:Y:S01]  /*53e10*/  LDS R39, [R0+0x36700] ;  /* 0x0367000000277984 */ /* 0x000fe20000000800 */
[C---:B--2---:R-:W-:Y:S03]  /*53e20*/  HMMA.1688.F32.TF32 R8, R220.reuse, R150, R64 ;  /* 0x00000096dc08723c */ /* 0x044fe60000081040 */
[----:B------:R-:W-:Y:S04]  /*53e30*/  STL [R1+0x1e2c], R164 ;  /* 0x001e2ca401007387 */ /* 0x000fe80000100800 */
[----:B------:R-:W-:Y:S04]  /*53e40*/  STL [R1+0x1e28], R165 ;  /* 0x001e28a501007387 */ /* 0x000fe80000100800 */
[----:B------:R-:W-:Y:S04]  /*53e50*/  STL [R1+0x1e24], R166 ;  /* 0x001e24a601007387 */ /* 0x000fe80000100800 */
[----:B------:R-:W-:Y:S04]  /*53e60*/  STL [R1+0x1e00], R167 ;  /* 0x001e00a701007387 */ /* 0x000fe80000100800 */
[----:B------:R-:W-:Y:S04]  /*53e70*/  STL.64 [R1+0x1c0], R12 ;  /* 0x0001c00c01007387 */ /* 0x000fe80000100a00 */
[----:B------:R2:W-:Y:S04]  /*53e80*/  STL.64 [R1+0x1c8], R14 ;  /* 0x0001c80e01007387 */ /* 0x0005e80000100a00 */
[----:B------:R-:W-:Y:S04]  /*53e90*/  STL.64 [R1+0x1b0], R8 ;  /* 0x0001b00801007387 */ /* 0x000fe80000100a00 */
[----:B------:R3:W-:Y:S01]  /*53ea0*/  STL.64 [R1+0x1b8], R10 ;  /* 0x0001b80a01007387 */ /* 0x0007e20000100a00 */
[C---:B--2---:R-:W-:Y:S08]  /*53eb0*/  HMMA.1688.F32.TF32 R12, R220.reuse, R146, R68 ;  /* 0x00000092dc0c723c */ /* 0x044ff00000081044 */
[C---:B---3--:R-:W-:Y:S11]  /*53ec0*/  HMMA.1688.F32.TF32 R8, R220.reuse, R142, R72 ;  /* 0x0000008edc08723c */ /* 0x048ff60000081048 */
[----:B------:R-:W-:Y:S04]  /*53ed0*/  @!UPT UIADD3 URZ, URZ, URZ, URZ ;  /* 0x0000003f3f3ff290 */ /* 0x000fe8000fffe03f */
[----:B------:R-:W-:Y:S04]  /*53ee0*/  STL.64 [R1+0x1a0], R12 ;  /* 0x0001a00c01007387 */ /* 0x000fe80000100a00 */
[----:B------:R2:W-:Y:S04]  /*53ef0*/  STL.64 [R1+0x1a8], R14 ;  /* 0x0001a80e01007387 */ /* 0x0005e80000100a00 */
[----:B------:R-:W-:Y:S04]  /*53f00*/  STL.64 [R1+0x190], R8 ;  /* 0x0001900801007387 */ /* 0x000fe80000100a00 */
[----:B------:R3:W-:Y:S01]  /*53f10*/  STL.64 [R1+0x198], R10 ;  /* 0x0001980a01007387 */ /* 0x0007e20000100a00 */
[C---:B--2---:R-:W-:Y:S08]  /*53f20*/  HMMA.1688.F32.TF32 R12, R220.reuse, R134, R80 ;  /* 0x00000086dc0c723c */ /* 0x044ff00000081050 */
[----:B---3--:R-:W-:Y:S01]  /*53f30*/  HMMA.1688.F32.TF32 R8, R220, R130, R84 ;  /* 0x00000082dc08723c */ /* 0x008fe20000081054 */
[----:B------:R-:W-:Y:S04]  /*53f40*/  STL.64 [R1+0x180], R16 ;  /* 0x0001801001007387 */ /* 0x000fe80000100a00 */
[----:B------:R-:W-:Y:S10]  /*53f50*/  STL.64 [R1+0x188], R18 ;  /* 0x0001881201007387 */ /* 0x000ff40000100a00 */
        /* <DEDUP_REMOVED lines=8> */
[----:B------:R-:W-:Y:S04]  /*53fe0*/  STL.64 [R1+0x158], R14 ;  /* 0x0001580e01007387 */ /* 0x000fe80000100a00 */
[----:B------:R-:W-:Y:S04]  /*53ff0*/  STL.64 [R1+0x140], R8 ;  /* 0x0001400801007387 */ /* 0x000fe80000100a00 */
[----:B------:R2:W-:Y:S02]  /*54000*/  STL.64 [R1+0x148], R10 ;  /* 0x0001480a01007387 */ /* 0x0005e40000100a00 */
[C---:B--2---:R-:W-:Y:S01]  /*54010*/  HMMA.1688.F32.TF32 R8, R224.reuse, R150, R96 ;  /* 0x00000096e008723c */ /* 0x044fe20000081060 */
[----:B------:R-:W-:Y:S01]  /*54020*/  IMAD.MOV.U32 R15, RZ, RZ, R247 ;  /* 0x000000ffff0f7224 */ /* 0x000fe200078e00f7 */
[----:B------:R-:W-:Y:S01]  /*54030*/  MOV R73, R203 ;  /* 0x000000cb00497202 */ /* 0x000fe20000000f00 */
[----:B------:R-:W-:Y:S01]  /*54040*/  IMAD.MOV.U32 R14, RZ, RZ, R244 ;  /* 0x000000ffff0e7224 */ /* 0x000fe200078e00f4 */
[----:B------:R-:W-:Y:S04]  /*54050*/  LDS R247, [R0+0x36400] ;  /* 0x0364000000f77984 */ /* 0x000fe80000000800 */
[----:B------:R-:W-:Y:S01]  /*54060*/  LDS R244, [R3+0x34400] ;  /* 0x0344000003f47984 */ /* 0x000fe20000000800 */
[----:B------:R-:W-:Y:S01]  /*54070*/  HMMA.1688.F32.TF32 R220, R224, R134, R112 ;  /* 0x00000086e0dc723c */ /* 0x000fe20000081070 */
[----:B------:R-:W-:-:S02]  /*54080*/  IMAD.MOV.U32 R72, RZ, RZ, R199 ;  /* 0x000000ffff487224 */ /* 0x000fc400078e00c7 */
[----:B------:R-:W-:-:S05]  /*54090*/  IMAD.MOV.U32 R74, RZ, RZ, R206 ;  /* 0x000000ffff4a7224 */ /* 0x000fca00078e00ce */
[C---:B-1----:R-:W-:Y:S01]  /*540a0*/  HMMA.1688.F32.TF32 R20, R32.reuse, R142, R20 ;  /* 0x0000008e2014723c */ /* 0x042fe20000081014 */
[----:B------:R-:W-:Y:S02]  /*540b0*/  IMAD.MOV.U32 R75, RZ, RZ, R207 ;  /* 0x000000ffff4b7224 */ /* 0x000fe400078e00cf */
[----:B------:R-:W-:Y:S02]  /*540c0*/  IMAD.MOV.U32 R68, RZ, RZ, R152 ;  /* 0x000000ffff447224 */ /* 0x000fe400078e0098 */
[----:B------:R-:W-:Y:S01]  /*540d0*/  IMAD.MOV.U32 R69, RZ, RZ, R153 ;  /* 0x000000ffff457224 */ /* 0x000fe200078e0099 */
[----:B------:R-:W-:Y:S01]  /*540e0*/  MOV R70, R157 ;  /* 0x0000009d00467202 */ /* 0x000fe20000000f00 */
[----:B------:R-:W-:Y:S01]  /*540f0*/  IMAD.MOV.U32 R164, RZ, RZ, R8 ;  /* 0x000000ffffa47224 */ /* 0x000fe200078e0008 */
[----:B------:R-:W-:Y:S01]  /*54100*/  MOV R165, R9 ;  /* 0x0000000900a57202 */ /* 0x000fe20000000f00 */
[----:B------:R-:W-:Y:S01]  /*54110*/  IMAD.MOV.U32 R166, RZ, RZ, R10 ;  /* 0x000000ffffa67224 */ /* 0x000fe200078e000a */
[----:B------:R-:W-:Y:S01]  /*54120*/  HMMA.1688.F32.TF32 R24, R32, R138, R24 ;  /* 0x0000008a2018723c */ /* 0x000fe20000081018 */
[----:B------:R-:W-:Y:S01]  /*54130*/  IMAD.MOV.U32 R124, RZ, RZ, R11 ;  /* 0x000000ffff7c7224 */ /* 0x000fe200078e000b */
[----:B------:R-:W-:Y:S01]  /*54140*/  LDS R96, [R3+0x38000] ;  /* 0x0380000003607984 */ /* 0x000fe20000000800 */
[----:B------:R-:W-:-:S03]  /*54150*/  IMAD.MOV.U32 R71, RZ, RZ, R156 ;  /* 0x000000ffff477224 */ /* 0x000fc600078e009c */
[----:B------:R-:W-:Y:S02]  /*54160*/  LDS R98, [R3+0x3a000] ;  /* 0x03a0000003627984 */ /* 0x000fe40000000800 */
[C---:B------:R-:W-:Y:S02]  /*54170*/  HMMA.1688.F32.TF32 R8, R224.reuse, R146, R100 ;  /* 0x00000092e008723c */ /* 0x040fe40000081064 */
[----:B------:R-:W-:Y:S04]  /*54180*/  LDS R97, [R0+0x38000] ;  /* 0x0380000000617984 */ /* 0x000fe80000000800 */
[----:B------:R-:W-:Y:S11]  /*54190*/  LDS R99, [R0+0x3a000] ;  /* 0x03a0000000637984 */ /* 0x000ff60000000800 */
[----:B------:R-:W-:Y:S07]  /*541a0*/  @!UPT UIADD3 URZ, URZ, URZ, URZ ;  /* 0x0000003f3f3ff290 */ /* 0x000fee000fffe03f */
        /* <DEDUP_REMOVED lines=13> */
[----:B------:R-:W-:Y:S01]  /*54280*/  @!UPT UIADD3 URZ, URZ, URZ, URZ ;  /* 0x0000003f3f3ff290 */ /* 0x000fe2000fffe03f */
[----:B------:R1:W-:Y:S02]  /*54290*/  STL.64 [R1+0x100], R8 ;  /* 0x0001000801007387 */ /* 0x0003e40000100a00 */
[----:B-1----:R-:W-:Y:S01]  /*542a0*/  IMAD.MOV.U32 R8, RZ, RZ, R246 ;  /* 0x000000ffff087224 */ /* 0x002fe200078e00f6 */
[----:B------:R-:W-:Y:S01]  /*542b0*/  MOV R9, R245 ;  /* 0x000000f500097202 */ /* 0x000fe20000000f00 */
[----:B------:R-:W-:Y:S04]  /*542c0*/  LDS R246, [R3+0x36400] ;  /* 0x0364000003f67984 */ /* 0x000fe80000000800 */
[----:B------:R-:W1:Y:S01]  /*542d0*/  LDS R245, [R0+0x34400] ;  /* 0x0344000000f57984 */ /* 0x000e620000000800 */
[----:B------:R-:W-:Y:S03]  /*542e0*/  HMMA.1688.F32.TF32 R224, R224, R130, R116 ;  /* 0x00000082e0e0723c */ /* 0x000fe60000081074 */
[----:B------:R-:W-:Y:S04]  /*542f0*/  STL.64 [R1+0x108], R10 ;  /* 0x0001080a01007387 */ /* 0x000fe80000100a00 */
[----:B------:R-:W-:Y:S04]  /*54300*/  STL [R1+0x1dcc], R220 ;  /* 0x001dccdc01007387 */ /* 0x000fe80000100800 */
[----:B------:R-:W-:Y:S04]  /*54310*/  STL [R1+0x1dc8], R221 ;  /* 0x001dc8dd01007387 */ /* 0x000fe80000100800 */
[----:B------:R-:W-:Y:S04]  /*54320*/  STL [R1+0x1dc4], R222 ;  /* 0x001dc4de01007387 */ /* 0x000fe80000100800 */
[----:B------:R-:W-:Y:S01]  /*54330*/  STL [R1+0x1dc0], R223 ;  /* 0x001dc0df01007387 */ /* 0x000fe20000100800 */
[C---:B-1----:R-:W-:Y:S03]  /*54340*/  HMMA.1688.F32.TF32 R16, R244.reuse, R158, R168 ;  /* 0x0000009ef410723c */ /* 0x042fe600000810a8 */
[----:B------:R-:W-:Y:S04]  /*54350*/  STL [R1+0x1ddc], R224 ;  /* 0x001ddce001007387 */ /* 0x000fe80000100800 */
[----:B------:R-:W-:Y:S04]  /*54360*/  STL [R1+0x1dd8], R225 ;  /* 0x001dd8e101007387 */ /* 0x000fe80000100800 */
[----:B------:R-:W-:Y:S04]  /*54370*/  STL [R1+0x1dd4], R226 ;  /* 0x001dd4e201007387 */ /* 0x000fe80000100800 */
[----:B------:R-:W-:Y:S08]  /*54380*/  STL [R1+0x1dd0], R227 ;  /* 0x001dd0e301007387 */ /* 0x000ff00000100800 */
[----:B------:R-:W-:Y:S04]  /*54390*/  STL.64 [R1+0x290], R16 ;  /* 0x0002901001007387 */ /* 0x000fe80000100a00 */
[----:B------:R1:W-:Y:S02]  /*543a0*/  STL.64 [R1+0x298], R18 ;  /* 0x0002981201007387 */ /* 0x0003e40000100a00 */
[C---:B-1----:R-:W-:Y:S11]  /*543b0*/  HMMA.1688.F32.TF32 R16, R244.reuse, R154, R172 ;  /* 0x0000009af410723c */ /* 0x042ff600000810ac */
[----:B------:R-:W-:Y:S11]  /*543c0*/  @!UPT UIADD3 URZ, URZ, URZ, URZ ;  /* 0x0000003f3f3ff290 */ /* 0x000ff6000fffe03f */
[----:B------:R-:W-:Y:S02]  /*543d0*/  @!UPT UIADD3 URZ, URZ, URZ, URZ ;  /* 0x0000003f3f3ff290 */ /* 0x000fe4000fffe03f */
[----:B------:R-:W-:Y:S01]  /*543e0*/  IMAD.MOV.U32 R220, RZ, RZ, R16 ;  /* 0x000000ffffdc7224 */ /* 0x000fe200078e0010 */
[----:B------:R-:W-:Y:S01]  /*543f0*/  MOV R221, R17 ;  /* 0x0000001100dd7202 */ /* 0x000fe20000000f00 */
[----:B------:R-:W-:Y:S02]  /*54400*/  IMAD.MOV.U32 R222, RZ, RZ, R18 ;  /* 0x000000ffffde7224 */ /* 0x000fe400078e0012 */
[----:B------:R-:W-:Y:S02]  /*54410*/  IMAD.MOV.U32 R223, RZ, RZ, R19 ;  /* 0x000000ffffdf7224 */ /* 0x000fe400078e0013 */
[C---:B------:R-:W-:Y:S03]  /*54420*/  HMMA.1688.F32.TF32 R16, R244.reuse, R150, R176 ;  /* 0x00000096f410723c */ /* 0x040fe600000810b0 */
[----:B------:R1:W-:Y:S11]  /*54430*/  STL [R1+0x1dec], R223 ;  /* 0x001decdf01007387 */ /* 0x0003f60000100800 */
[----:B------:R-:W-:Y:S10]  /*54440*/  @!UPT UIADD3 URZ, URZ, URZ, URZ ;  /* 0x0000003f3f3ff290 */ /* 0x000ff4000fffe03f */
[----:B------:R-:W-:Y:S01]  /*54450*/  MOV R224, R16 ;  /* 0x0000001000e07202 */ /* 0x000fe20000000f00 */
[----:B------:R-:W-:Y:S01]  /*54460*/  IMAD.MOV.U32 R225, RZ, RZ, R17 ;  /* 0x000000ffffe17224 */ /* 0x000fe200078e0011 */
[----:B------:R-:W-:Y:S01]  /*54470*/  MOV R227, R19 ;  /* 0x0000001300e37202 */ /* 0x000fe20000000f00 */
[----:B------:R-:W-:Y:S02]  /*54480*/  IMAD.MOV.U32 R226, RZ, RZ, R18 ;  /* 0x000000ffffe27224 */ /* 0x000fe400078e0012 */
[----:B------:R-:W-:Y:S01]  /*54490*/  HMMA.1688.F32.TF32 R16, R244, R146, R180 ;  /* 0x00000092f410723c */ /* 0x000fe200000810b4 */
[----:B------:R-:W-:Y:S04]  /*544a0*/  STL [R1+0x1de8], R222 ;  /* 0x001de8de01007387 */ /* 0x000fe80000100800 */
[----:B------:R2:W-:Y:S04]  /*544b0*/  STL [R1+0x1de4], R220 ;  /* 0x001de4dc01007387 */ /* 0x0005e80000100800 */
[----:B------:R3:W-:Y:S01]  /*544c0*/  STL [R1+0x1de0], R221 ;  /* 0x001de0dd01007387 */ /* 0x0007e20000100800 */
[----:B------:R-:W-:Y:S01]  /*544d0*/  IMAD.MOV.U32 R11, RZ, RZ, R6 ;  /* 0x000000ffff0b7224 */ /* 0x000fe200078e0006 */
[----:B------:R-:W-:Y:S01]  /*544e0*/  MOV R10, R7 ;  /* 0x00000007000a7202 */ /* 0x000fe20000000f00 */
[----:B------:R-:W-:Y:S01]  /*544f0*/  IMAD.MOV.U32 R12, RZ, RZ, R14 ;  /* 0x000000ffff0c7224 */ /* 0x000fe200078e000e */
[----:B------:R-:W-:-:S11]  /*54500*/  MOV R13, R15 ;  /* 0x0000000f000d7202 */ /* 0x000fd60000000f00 */
[----:B-1----:R-:W-:Y:S01]  /*54510*/  IMAD.MOV.U32 R223, RZ, RZ, R16 ;  /* 0x000000ffffdf7224 */ /* 0x002fe200078e0010 */
[----:B--2---:R-:W-:Y:S01]  /*54520*/  MOV R220, R18 ;  /* 0x0000001200dc7202 */ /* 0x004fe20000000f00 */
[----:B------:R-:W-:Y:S02]  /*54530*/  IMAD.MOV.U32 R222, RZ, RZ, R17 ;  /* 0x000000ffffde7224 */ /* 0x000fe400078e0011 */
[----:B---3--:R-:W-:Y:S01]  /*54540*/  IMAD.MOV.U32 R221, RZ, RZ, R19 ;  /* 0x000000ffffdd7224 */ /* 0x008fe200078e0013 */
[----:B------:R-:W-:Y:S01]  /*54550*/  STL [R1+0x1dfc], R227 ;  /* 0x001dfce301007387 */ /* 0x000fe20000100800 */
[----:B------:R-:W-:Y:S01]  /*54560*/  HMMA.1688.F32.TF32 R16, R244, R142, R184 ;  /* 0x0000008ef410723c */ /* 0x000fe200000810b8 */
[----:B------:R-:W-:Y:S01]  /*54570*/  IMAD.MOV.U32 R14, RZ, RZ, R8 ;  /* 0x000000ffff0e7224 */ /* 0x000fe200078e0008 */
[----:B------:R-:W-:Y:S01]  /*54580*/  MOV R8, R10 ;  /* 0x0000000a00087202 */ /* 0x000fe20000000f00 */
[----:B------:R-:W-:Y:S01]  /*54590*/  IMAD.MOV.U32 R15, RZ, RZ, R9 ;  /* 0x000000ffff0f7224 */ /* 0x000fe200078e0009 */
[----:B------:R-:W-:Y:S01]  /*545a0*/  LDS R6, [R3+0x36500] ;  /* 0x0365000003067984 */ /* 0x000fe20000000800 */
[----:B------:R-:W-:Y:S01]  /*545b0*/  IMAD.MOV.U32 R9, RZ, RZ, R11 ;  /* 0x000000ffff097224 */ /* 0x000fe200078e000b */
[----:B------:R-:W-:Y:S01]  /*545c0*/  MOV R11, R241 ;  /* 0x000000f1000b7202 */ /* 0x000fe20000000f00 */
[----:B------:R-:W-:Y:S01]  /*545d0*/  IMAD.MOV.U32 R10, RZ, RZ, R240 ;  /* 0x000000ffff0a7224 */ /* 0x000fe200078e00f0 */
[----:B------:R-:W1:Y:S01]  /*545e0*/  LDS R7, [R0+0x36500] ;  /* 0x0365000000077984 */ /* 0x000e620000000800 */
[----:B------:R-:W-:Y:S01]  /*545f0*/  IMAD.MOV.U32 R240, RZ, RZ, R242 ;  /* 0x000000fffff07224 */ /* 0x000fe200078e00f2 */
[----:B------:R-:W-:Y:S01]  /*54600*/  MOV R242, R128 ;  /* 0x0000008000f27202 */ /* 0x000fe20000000f00 */
[----:B------:R-:W-:-:S02]  /*54610*/  IMAD.MOV.U32 R241, RZ, RZ, R243 ;  /* 0x000000fffff17224 */ /* 0x000fc400078e00f3 */
[----:B------:R-:W-:Y:S01]  /*54620*/  IMAD.MOV.U32 R243, RZ, RZ, R129 ;  /* 0x000000fffff37224 */ /* 0x000fe200078e0081 */
[----:B------:R-:W-:Y:S01]  /*54630*/  MOV R129, R133 ;  /* 0x0000008500817202 */ /* 0x000fe20000000f00 */
[----:B------:R-:W-:Y:S02]  /*54640*/  IMAD.MOV.U32 R128, RZ, RZ, R132 ;  /* 0x000000ffff807224 */ /* 0x000fe400078e0084 */
[----:B------:R-:W-:Y:S01]  /*54650*/  IMAD.MOV.U32 R132, RZ, RZ, R136 ;  /* 0x000000ffff847224 */ /* 0x000fe200078e0088 */
[----:B------:R-:W-:Y:S01]  /*54660*/  MOV R136, R140 ;  /* 0x0000008c00887202 */ /* 0x000fe20000000f00 */
[----:B------:R-:W-:Y:S02]  /*54670*/  IMAD.MOV.U32 R133, RZ, RZ, R137 ;  /* 0x000000ffff857224 */ /* 0x000fe400078e0089 */
[----:B------:R-:W-:Y:S01]  /*54680*/  IMAD.MOV.U32 R137, RZ, RZ, R141 ;  /* 0x000000ffff897224 */ /* 0x000fe200078e008d */
[----:B------:R-:W-:Y:S01]  /*54690*/  MOV R141, R249 ;  /* 0x000000f9008d7202 */ /* 0x000fe20000000f00 */
[----:B------:R-:W-:Y:S01]  /*546a0*/  IMAD.MOV.U32 R140, RZ, RZ, R248 ;  /* 0x000000ffff8c7224 */ /* 0x000fe200078e00f8 */
[----:B------:R-:W-:Y:S01]  /*546b0*/  STL [R1+0x1df8], R226 ;  /* 0x001df8e201007387 */ /* 0x000fe20000100800 */
        /* <DEDUP_REMOVED lines=11> */
[----:B------:R2:W-:Y:S01]  /*54770*/  STL.64 [R1+0x250], R16 ;  /* 0x0002501001007387 */ /* 0x0005e20000100a00 */
[----:B------:R-:W-:-:S03]  /*54780*/  IMAD.MOV.U32 R2, RZ, RZ, R19 ;  /* 0x000000ffff027224 */ /* 0x000fc600078e0013 */
[----:B------:R-:W3:Y:S04]  /*54790*/  LDL.LU R216, [R1+0x1e9c] ;  /* 0x001e9c0001d87983 */ /* 0x000ee80000300800 */
[----:B------:R-:W3:Y:S01]  /*547a0*/  LDL.LU R217, [R1+0x1e98] ;  /* 0x001e980001d97983 */ /* 0x000ee20000300800 */
[----:B--2---:R-:W-:Y:S03]  /*547b0*/  HMMA.1688.F32.TF32 R16, R244, R138, R188 ;  /* 0x0000008af410723c */ /* 0x004fe600000810bc */
[----:B------:R-:W3:Y:S04]  /*547c0*/  LDL.LU R218, [R1+0x1e94] ;  /* 0x001e940001da7983 */ /* 0x000ee80000300800 */
[----:B------:R-:W3:Y:S04]  /*547d0*/  LDL.LU R219, [R1+0x1e90] ;  /* 0x001e900001db7983 */ /* 0x000ee80000300800 */
[----:B------:R-:W2:Y:S04]  /*547e0*/  LDL.LU R212, [R1+0x1e8c] ;  /* 0x001e8c0001d47983 */ /* 0x000ea80000300800 */
[----:B------:R-:W2:Y:S04]  /*547f0*/  LDL.LU R213, [R1+0x1e88] ;  /* 0x001e880001d57983 */ /* 0x000ea80000300800 */
[----:B------:R-:W2:Y:S01]  /*54800*/  LDL.LU R214, [R1+0x1e84] ;  /* 0x001e840001d67983 */ /* 0x000ea20000300800 */
[----:B------:R-:W-:-:S03]  /*54810*/  MOV R160, R12 ;  /* 0x0000000c00a07202 */ /* 0x000fc60000000f00 */
[----:B------:R-:W2:Y:S01]  /*54820*/  LDL.LU R215, [R1+0x1e80] ;  /* 0x001e800001d77983 */ /* 0x000ea20000300800 */
[----:B------:R-:W-:-:S03]  /*54830*/  IMAD.MOV.U32 R161, RZ, RZ, R13 ;  /* 0x000000ffffa17224 */ /* 0x000fc600078e000d */
[----:B------:R-:W4:Y:S01]  /*54840*/  LDL.LU R208, [R1+0x1e7c] ;  /* 0x001e7c0001d07983 */ /* 0x000f220000300800 */
[----:B------:R-:W-:-:S03]  /*54850*/  IMAD.MOV.U32 R12, RZ, RZ, R204 ;  /* 0x000000ffff0c7224 */ /* 0x000fc600078e00cc */
[----:B------:R-:W4:Y:S01]  /*54860*/  LDL.LU R209, [R1+0x1e78] ;  /* 0x001e780001d17983 */ /* 0x000f220000300800 */
[----:B------:R-:W-:Y:S01]  /*54870*/  IMAD.MOV.U32 R162, RZ, RZ, R14 ;  /* 0x000000ffffa27224 */ /* 0x000fe200078e000e */
[----:B------:R-:W-:Y:S02]  /*54880*/  MOV R13, R205 ;  /* 0x000000cd000d7202 */ /* 0x000fe40000000f00 */
[----:B------:R-:W4:Y:S01]  /*54890*/  LDL.LU R210, [R1+0x1e74] ;  /* 0x001e740001d27983 */ /* 0x000f220000300800 */
[----:B------:R-:W-:Y:S01]  /*548a0*/  MOV R163, R15 ;  /* 0x0000000f00a37202 */ /* 0x000fe20000000f00 */
[----:B------:R-:W-:Y:S02]  /*548b0*/  IMAD.MOV.U32 R14, RZ, RZ, R200 ;  /* 0x000000ffff0e7224 */ /* 0x000fe400078e00c8 */
[----:B------:R-:W4:Y:S01]  /*548c0*/  LDL.LU R211, [R1+0x1e70] ;  /* 0x001e700001d37983 */ /* 0x000f220000300800 */
[----:B------:R-:W-:-:S03]  /*548d0*/  IMAD.MOV.U32 R40, RZ, RZ, R8 ;  /* 0x000000ffff287224 */ /* 0x000fc600078e0008 */
[----:B------:R-:W4:Y:S01]  /*548e0*/  LDL.LU R204, [R1+0x1e6c] ;  /* 0x001e6c0001cc7983 */ /* 0x000f220000300800 */
[----:B------:R-:W-:Y:S01]  /*548f0*/  IMAD.MOV.U32 R15, RZ, RZ, R201 ;  /* 0x000000ffff0f7224 */ /* 0x000fe200078e00c9 */
[----:B------:R-:W-:Y:S02]  /*54900*/  MOV R8, R202 ;  /* 0x000000ca00087202 */ /* 0x000fe40000000f00 */
[----:B------:R-:W4:Y:S01]  /*54910*/  LDL.LU R205, [R1+0x1e68] ;  /* 0x001e680001cd7983 */ /* 0x000f220000300800 */
[----:B------:R-:W-:Y:S01]  /*54920*/  IMAD.MOV.U32 R41, RZ, RZ, R9 ;  /* 0x000000ffff297224 */ /* 0x000fe200078e0009 */
[----:B------:R-:W-:Y:S02]  /*54930*/  MOV R42, R10 ;  /* 0x0000000a002a7202 */ /* 0x000fe40000000f00 */
[----:B------:R-:W4:Y:S01]  /*54940*/  LDL.LU R200, [R1+0x1e64] ;  /* 0x001e640001c87983 */ /* 0x000f220000300800 */
[----:B------:R-:W-:-:S03]  /*54950*/  IMAD.MOV.U32 R9, RZ, RZ, R196 ;  /* 0x000000ffff097224 */ /* 0x000fc600078e00c4 */
[----:B------:R-:W4:Y:S01]  /*54960*/  LDL.LU R201, [R1+0x1e60] ;  /* 0x001e600001c97983 */ /* 0x000f220000300800 */
[----:B------:R-:W-:Y:S01]  /*54970*/  IMAD.MOV.U32 R43, RZ, RZ, R11 ;  /* 0x000000ffff2b7224 */ /* 0x000fe200078e000b */
[----:B------:R-:W-:Y:S01]  /*54980*/  MOV R11, R192 ;  /* 0x000000c0000b7202 */ /* 0x000fe20000000f00 */
[----:B------:R-:W-:Y:S01]  /*54990*/  IMAD.MOV.U32 R10, RZ, RZ, R197 ;  /* 0x000000ffff0a7224 */ /* 0x000fe200078e00c5 */
[----:B------:R-:W4:Y:S04]  /*549a0*/  LDL.LU R202, [R1+0x1e5c] ;  /* 0x001e5c0001ca7983 */ /* 0x000f280000300800 */
[----:B------:R-:W4:Y:S04]  /*549b0*/  LDL.LU R196, [R1+0x1e58] ;  /* 0x001e580001c47983 */ /* 0x000f280000300800 */
        /* <DEDUP_REMOVED lines=28> */
[----:B------:R-:W-:-:S02]  /*54b80*/  IMAD.MOV.U32 R52, RZ, RZ, R136 ;  /* 0x000000ffff347224 */ /* 0x000fc400078e0088 */
[----:B------:R-:W-:Y:S02]  /*54b90*/  IMAD.MOV.U32 R53, RZ, RZ, R137 ;  /* 0x000000ffff357224 */ /* 0x000fe400078e0089 */
[----:B------:R-:W-:Y:S01]  /*54ba0*/  IMAD.MOV.U32 R55, RZ, RZ, R141 ;  /* 0x000000ffff377224 */ /* 0x000fe200078e008d */
[----:B------:R-:W-:Y:S01]  /*54bb0*/  MOV R57, R249 ;  /* 0x000000f900397202 */ /* 0x000fe20000000f00 */
        /* <DEDUP_REMOVED lines=9> */
[----:B------:R-:W-:-:S06]  /*54c50*/  MOV R45, R241 ;  /* 0x000000f1002d7202 */ /* 0x000fcc0000000f00 */
[----:B------:R-:W-:Y:S01]  /*54c60*/  HMMA.1688.F32.TF32 R12, R32, R150, R12 ;  /* 0x00000096200c723c */ /* 0x000fe2000008100c */
[----:B------:R-:W-:Y:S02]  /*54c70*/  IMAD.MOV.U32 R46, RZ, RZ, R242 ;  /* 0x000000ffff2e7224 */ /* 0x000fe400078e00f2 */
[----:B------:R-:W-:-:S05]  /*54c80*/  IMAD.MOV.U32 R47, RZ, RZ, R243 ;  /* 0x000000ffff2f7224 */ /* 0x000fca00078e00f3 */
[----:B------:R-:W-:Y:S08]  /*54c90*/  HMMA.1688.F32.TF32 R8, R32, R154, R8 ;  /* 0x0000009a2008723c */ /* 0x000ff00000081008 */
[C---:B-1----:R-:W-:Y:S08]  /*54ca0*/  HMMA.1688.F32.TF32 R228, R4.reuse, R138, R228 ;  /* 0x0000008a04e4723c */ /* 0x042ff000000810e4 */
[C---:B------:R-:W-:Y:S08]  /*54cb0*/  HMMA.1688.F32.TF32 R232, R4.reuse, R134, R232 ;  /* 0x0000008604e8723c */ /* 0x040ff000000810e8 */
[----:B------:R-:W-:Y:S08]  /*54cc0*/  HMMA.1688.F32.TF32 R236, R4, R130, R236 ;  /* 0x0000008204ec723c */ /* 0x000ff000000810ec */
[----:B------:R-:W-:Y:S08]  /*54cd0*/  HMMA.1688.F32.TF32 R28, R32, R134, R28 ;  /* 0x00000086201c723c */ /* 0x000ff0000008101c */
[-C--:B---3--:R-:W-:Y:S08]  /*54ce0*/  HMMA.1688.F32.TF32 R216, R4, R142.reuse, R216 ;  /* 0x0000008e04d8723c */ /* 0x088ff000000810d8 */
[----:B------:R-:W-:Y:S08]  /*54cf0*/  HMMA.1688.F32.TF32 R140, R36, R142, R48 ;  /* 0x0000008e248c723c */ /* 0x000ff00000081030 */
[-C--:B--2---:R-:W-:Y:S08]  /*54d00*/  HMMA.1688.F32.TF32 R212, R4, R146.reuse, R212 ;  /* 0x0000009204d4723c */ /* 0x084ff000000810d4 */
[----:B------:R-:W-:Y:S08]  /*54d10*/  HMMA.1688.F32.TF32 R144, R36, R146, R52 ;  /* 0x000000922490723c */ /* 0x000ff00000081034 */
[-C--:B----4-:R-:W-:Y:S08]  /*54d20*/  HMMA.1688.F32.TF32 R208, R4, R150.reuse, R208 ;  /* 0x0000009604d0723c */ /* 0x090ff000000810d0 */
[----:B------:R-:W-:Y:S08]  /*54d30*/  HMMA.1688.F32.TF32 R148, R36, R150, R56 ;  /* 0x000000962494723c */ /* 0x000ff00000081038 */
[C---:B------:R-:W-:Y:S01]  /*54d40*/  HMMA.1688.F32.TF32 R248, R244.reuse, R134, R192 ;  /* 0x00000086f4f8723c */ /* 0x040fe200000810c0 */
[----:B------:R-:W-:Y:S04]  /*54d50*/  LDS R192, [R3+0x38200] ;  /* 0x0382000003c07984 */ /* 0x000fe80000000800 */
[----:B------:R-:W-:Y:S03]  /*54d60*/  LDS R194, [R3+0x3a200] ;  /* 0x03a2000003c27984 */ /* 0x000fe60000000800 */
[----:B------:R-:W-:Y:S01]  /*54d70*/  HMMA.1688.F32.TF32 R244, R244, R130, R196 ;  /* 0x00000082f4f4723c */ /* 0x000fe200000810c4 */
[----:B------:R-:W-:Y:S04]  /*54d80*/  LDS R196, [R3+0x38300] ;  /* 0x0383000003c47984 */ /* 0x000fe80000000800 */
[----:B------:R-:W-:Y:S03]  /*54d90*/  LDS R198, [R3+0x3a300] ;  /* 0x03a3000003c67984 */ /* 0x000fe60000000800 */
[-C--:B------:R-:W-:Y:S01]  /*54da0*/  HMMA.1688.F32.TF32 R204, R4, R154.reuse, R204 ;  /* 0x0000009a04cc723c */ /* 0x080fe200000810cc */
[----:B------:R-:W-:Y:S04]  /*54db0*/  LDS R197, [R0+0x38300] ;  /* 0x0383000000c57984 */ /* 0x000fe80000000800 */
[----:B------:R-:W1:Y:S04]  /*54dc0*/  LDSM.16.M88.4 R48, [R67+0x143180] ;  /* 0x143180004330783b */ /* 0x000e680000000200 */
[----:B------:R-:W2:Y:S01]  /*54dd0*/  LDSM.16.M88.4 R52, [R67+0x144180] ;  /* 0x144180004334783b */ /* 0x000ea20000000200 */
[----:B------:R-:W-:Y:S03]  /*54de0*/  HMMA.1688.F32.TF32 R152, R36, R154, R60 ;  /* 0x0000009a2498723c */ /* 0x000fe6000008103c */
[----:B------:R-:W3:Y:S04]  /*54df0*/  LDSM.16.M88.4 R56, [R67+0x145180] ;  /* 0x145180004338783b */ /* 0x000ee80000000200 */
[----:B------:R-:W4:Y:S01]  /*54e00*/  LDSM.16.M88.4 R60, [R67+0x146180] ;  /* 0x14618000433c783b */ /* 0x000f220000000200 */
[----:B------:R-:W-:Y:S03]  /*54e10*/  HMMA.1688.F32.TF32 R240, R4, R158, R200 ;  /* 0x0000009e04f0723c */ /* 0x000fe600000810c8 */
[----:B------:R-:W-:Y:S04]  /*54e20*/  STL.64 [R1+0x1d68], R250 ;  /* 0x001d68fa01007387 */ /* 0x000fe80000100a00 */
[----:B------:R-:W-:Y:S04]  /*54e30*/  STL.64 [R1+0x1d60], R248 ;  /* 0x001d60f801007387 */ /* 0x000fe80000100a00 */
[----:B------:R-:W-:Y:S04]  /*54e40*/  STL.64 [R1+0x1d78], R246 ;  /* 0x001d78f601007387 */ /* 0x000fe80000100a00 */
[----:B------:R-:W-:Y:S01]  /*54e50*/  STL.64 [R1+0x1d70], R244 ;  /* 0x001d70f401007387 */ /* 0x000fe20000100a00 */
[----:B------:R-:W-:Y:S03]  /*54e60*/  HMMA.1688.F32.TF32 R136, R36, R138, R44 ;  /* 0x0000008a2488723c */ /* 0x000fe6000008102c */
[----:B------:R-:W-:Y:S04]  /*54e70*/  LDSM.16.M88.4 R44, [R67+0x142180] ;  /* 0x14218000432c783b */ /* 0x000fe80000000200 */
        /* <DEDUP_REMOVED lines=8> */
[----:B-1----:R-:W-:Y:S04]  /*54f00*/  STL [R1+0x1d04], R50 ;  /* 0x001d043201007387 */ /* 0x002fe80000100800 */
[----:B------:R-:W-:Y:S04]  /*54f10*/  STL [R1+0x1d00], R51 ;  /* 0x001d003301007387 */ /* 0x000fe80000100800 */
[----:B--2---:R-:W-:Y:S04]  /*54f20*/  STL [R1+0x1d0c], R54 ;  /* 0x001d0c3601007387 */ /* 0x004fe80000100800 */
[----:B------:R-:W-:Y:S04]  /*54f30*/  STL [R1+0x1d08], R55 ;  /* 0x001d083701007387 */ /* 0x000fe80000100800 */
[----:B---3--:R-:W-:Y:S04]  /*54f40*/  STL [R1+0x1cf8], R58 ;  /* 0x001cf83a01007387 */ /* 0x008fe80000100800 */
[----:B------:R-:W-:Y:S04]  /*54f50*/  STL [R1+0x1cf4], R59 ;  /* 0x001cf43b01007387 */ /* 0x000fe80000100800 */
[----:B----4-:R-:W-:Y:S04]  /*54f60*/  STL [R1+0x1d10], R62 ;  /* 0x001d103e01007387 */ /* 0x010fe80000100800 */
[----:B------:R-:W-:Y:S04]  /*54f70*/  STL [R1+0x1cfc], R63 ;  /* 0x001cfc3f01007387 */ /* 0x000fe80000100800 */
[----:B------:R-:W2:Y:S04]  /*54f80*/  LDL.LU R108, [R1+0x200] ;  /* 0x00020000016c7983 */ /* 0x000ea80000300800 */
[----:B------:R-:W2:Y:S04]  /*54f90*/  LDL.LU R109, [R1+0x204] ;  /* 0x00020400016d7983 */ /* 0x000ea80000300800 */
[----:B------:R-:W2:Y:S04]  /*54fa0*/  LDL.LU R110, [R1+0x208] ;  /* 0x00020800016e7983 */ /* 0x000ea80000300800 */
[----:B------:R-:W2:Y:S04]  /*54fb0*/  LDL.LU R111, [R1+0x20c] ;  /* 0x00020c00016f7983 */ /* 0x000ea80000300800 */
[----:B------:R-:W3:Y:S04]  /*54fc0*/  LDL.LU R104, [R1+0x210] ;  /* 0x0002100001687983 */ /* 0x000ee80000300800 */
[----:B------:R-:W3:Y:S04]  /*54fd0*/  LDL.LU R105, [R1+0x214] ;  /* 0x0002140001697983 */ /* 0x000ee80000300800 */
[----:B------:R-:W3:Y:S04]  /*54fe0*/  LDL.LU R106, [R1+0x218] ;  /* 0x00021800016a7983 */ /* 0x000ee80000300800 */
[----:B------:R-:W3:Y:S01]  /*54ff0*/  LDL.LU R107, [R1+0x21c] ;  /* 0x00021c00016b7983 */ /* 0x000ee20000300800 */
[C---:B------:R-:W-:Y:S03]  /*55000*/  HMMA.1688.F32.TF32 R4, R32.reuse, R158, R76 ;  /* 0x0000009e2004723c */ /* 0x040fe6000008104c */
[----:B------:R-:W4:Y:S04]  /*55010*/  LDL.LU R80, [R1+0x2d0] ;  /* 0x0002d00001507983 */ /* 0x000f280000300800 */
[----:B------:R-:W4:Y:S04]  /*55020*/  LDL.LU R81, [R1+0x2d4] ;  /* 0x0002d40001517983 */ /* 0x000f280000300800 */
[----:B------:R-:W4:Y:S04]  /*55030*/  LDL.LU R82, [R1+0x2d8] ;  /* 0x0002d80001527983 */ /* 0x000f280000300800 */
[----:B------:R-:W4:Y:S01]  /*55040*/  LDL.LU R83, [R1+0x2dc] ;  /* 0x0002dc0001537983 */ /* 0x000f220000300800 */
[----:B------:R-:W-:Y:S03]  /*55050*/  HMMA.1688.F32.TF32 R32, R32, R130, R72 ;  /* 0x000000822020723c */ /* 0x000fe60000081048 */
[----:B------:R-:W2:Y:S04]  /*55060*/  LDL.LU R76, [R1+0x2e0] ;  /* 0x0002e000014c7983 */ /* 0x000ea80000300800 */
[----:B------:R-:W2:Y:S04]  /*55070*/  LDL.LU R77, [R1+0x2e4] ;  /* 0x0002e400014d7983 */ /* 0x000ea80000300800 */
[----:B------:R-:W2:Y:S04]  /*55080*/  LDL.LU R78, [R1+0x2e8] ;  /* 0x0002e800014e7983 */ /* 0x000ea80000300800 */
[----:B------:R-:W2:Y:S01]  /*55090*/  LDL.LU R79, [R1+0x2ec] ;  /* 0x0002ec00014f7983 */ /* 0x000ea20000300800 */
[C---:B------:R-:W-:Y:S03]  /*550a0*/  HMMA.1688.F32.TF32 R156, R36.reuse, R158, R68 ;  /* 0x0000009e249c723c */ /* 0x040fe60000081044 */
        /* <DEDUP_REMOVED lines=28> */
[C---:B------:R-:W-:Y:S03]  /*55270*/  HMMA.1688.F32.TF32 R132, R36.reuse, R134, R40 ;  /* 0x000000862484723c */ /* 0x040fe60000081028 */
[----:B------:R-:W-:Y:S04]  /*55280*/  LDSM.16.M88.4 R40, [R67+0x141180] ;  /* 0x141180004328783b */ /* 0x000fe80000000200 */
[----:B------:R-:W-:Y:S01]  /*55290*/  LDS R199, [R0+0x3a300] ;  /* 0x03a3000000c77984 */ /* 0x000fe20000000800 */
[----:B------:R-:W-:Y:S03]  /*552a0*/  HMMA.1688.F32.TF32 R128, R36, R130, R160 ;  /* 0x000000822480723c */ /* 0x000fe600000810a0 */
[----:B------:R-:W-:Y:S04]  /*552b0*/  LDSM.16.M88.4 R36, [R67+0x140180] ;  /* 0x140180004324783b */ /* 0x000fe80000000200 */
[----:B------:R-:W1:Y:S04]  /*552c0*/  LDSM.16.M88.4 R64, [R67+0x147180] ;  /* 0x147180004340783b */ /* 0x000e680000000200 */
[----:B------:R-:W-:Y:S04]  /*552d0*/  LDS R160, [R3+0x38100] ;  /* 0x0381000003a07984 */ /* 0x000fe80000000800 */
[----:B------:R-:W-:Y:S04]  /*552e0*/  LDS R162, [R3+0x3a100] ;  /* 0x03a1000003a27984 */ /* 0x000fe80000000800 */
[----:B------:R-:W-:Y:S04]  /*552f0*/  LDS R161, [R0+0x38100] ;  /* 0x0381000000a17984 */ /* 0x000fe80000000800 */
[----:B------:R-:W3:Y:S04]  /*55300*/  LDS R163, [R0+0x3a100] ;  /* 0x03a1000000a37984 */ /* 0x000ee80000000800 */
[----:B------:R-:W-:Y:S04]  /*55310*/  LDS R193, [R0+0x38200] ;  /* 0x0382000000c17984 */ /* 0x000fe80000000800 */
[----:B------:R-:W2:Y:S04]  /*55320*/  LDS R195, [R0+0x3a200] ;  /* 0x03a2000000c37984 */ /* 0x000ea80000000800 */
[----:B-1----:R-:W-:Y:S04]  /*55330*/  STL [R1+0x1d14], R66 ;  /* 0x001d144201007387 */ /* 0x002fe80000100800 */
[----:B------:R-:W-:Y:S01]  /*55340*/  STL [R1+0x1cf0], R67 ;  /* 0x001cf04301007387 */ /* 0x000fe20000100800 */
[----:B------:R-:W-:Y:S01]  /*55350*/  MOV R240, R164 ;  /* 0x000000a400f07202 */ /* 0x000fe20000000f00 */
[----:B------:R-:W-:Y:S01]  /*55360*/  IMAD.MOV.U32 R241, RZ, RZ, R165 ;  /* 0x000000fffff17224 */ /* 0x000fe200078e00a5 */
[----:B------:R-:W-:Y:S01]  /*55370*/  MOV R243, R124 ;  /* 0x0000007c00f37202 */ /* 0x000fe20000000f00 */
[----:B------:R-:W-:-:S02]  /*55380*/  IMAD.MOV.U32 R242, RZ, RZ, R166 ;  /* 0x000000fffff27224 */ /* 0x000fc400078e00a6 */
[----:B------:R-:W-:Y:S01]  /*55390*/  IMAD.MOV.U32 R200, RZ, RZ, R125 ;  /* 0x000000ffffc87224 */ /* 0x000fe200078e007d */
[----:B------:R-:W-:Y:S01]  /*553a0*/  MOV R202, R127 ;  /* 0x0000007f00ca7202 */ /* 0x000fe20000000f00 */
[----:B------:R-:W-:Y:S01]  /*553b0*/  IMAD.MOV.U32 R201, RZ, RZ, R126 ;  /* 0x000000ffffc97224 */ /* 0x000fe200078e007e */
[----:B----4-:R-:W-:Y:S08]  /*553c0*/  HMMA.1688.F32.TF32 R80, R96, R48, R80 ;  /* 0x000000306050723c */ /* 0x010ff00000081050 */
[----:B---3--:R-:W-:Y:S08]  /*553d0*/  HMMA.1688.F32.TF32 R104, R160, R40, R104 ;  /* 0x00000028a068723c */ /* 0x008ff00000081068 */
[C---:B--2---:R-:W-:Y:S07]  /*553e0*/  HMMA.1688.F32.TF32 R76, R96.reuse, R44, R76 ;  /* 0x0000002c604c723c */ /* 0x044fee000008104c */
[----:B------:R1:W-:Y:S01]  /*553f0*/  STL [R1+0x1d24], R80 ;  /* 0x001d245001007387 */ /* 0x0003e20000100800 */
[C---:B------:R-:W-:Y:S03]  /*55400*/  HMMA.1688.F32.TF32 R72, R96.reuse, R40, R72 ;  /* 0x000000286048723c */ /* 0x040fe60000081048 */
[----:B------:R2:W-:Y:S04]  /*55410*/  STL [R1+0x1d20], R81 ;  /* 0x001d205101007387 */ /* 0x0005e80000100800 */
[----:B------:R3:W-:Y:S01]  /*55420*/  STL [R1+0x1d1c], R82 ;  /* 0x001d1c5201007387 */ /* 0x0007e20000100800 */
[C---:B------:R-:W-:Y:S03]  /*55430*/  HMMA.1688.F32.TF32 R68, R96.reuse, R36, R68 ;  /* 0x000000246044723c */ /* 0x040fe60000081044 */
[----:B------:R2:W-:Y:S05]  /*55440*/  STL [R1+0x1d18], R83 ;  /* 0x001d185301007387 */ /* 0x0005ea0000100800 */
[C---:B------:R-:W-:Y:S08]  /*55450*/  HMMA.1688.F32.TF32 R84, R96.reuse, R52, R84 ;  /* 0x000000346054723c */ /* 0x040ff00000081054 */
[C---:B------:R-:W-:Y:S08]  /*55460*/  HMMA.1688.F32.TF32 R88, R96.reuse, R56, R88 ;  /* 0x000000386058723c */ /* 0x040ff00000081058 */
[C---:B------:R-:W-:Y:S07]  /*55470*/  HMMA.1688.F32.TF32 R92, R96.reuse, R60, R92 ;  /* 0x0000003c605c723c */ /* 0x040fee000008105c */
[----:B------:R-:W-:Y:S01]  /*55480*/  STL [R1+0x1d34], R84 ;  /* 0x001d345401007387 */ /* 0x000fe20000100800 */
[----:B------:R-:W-:Y:S03]  /*55490*/  HMMA.1688.F32.TF32 R96, R96, R64, R112 ;  /* 0x000000406060723c */ /* 0x000fe60000081070 */
[----:B------:R-:W-:Y:S04]  /*554a0*/  STL [R1+0x1d30], R85 ;  /* 0x001d305501007387 */ /* 0x000fe80000100800 */
[----:B------:R-:W-:Y:S04]  /*554b0*/  STL [R1+0x1d2c], R86 ;  /* 0x001d2c5601007387 */ /* 0x000fe80000100800 */
[----:B------:R-:W-:Y:S04]  /*554c0*/  STL [R1+0x1d28], R87 ;  /* 0x001d285701007387 */ /* 0x000fe80000100800 */
[----:B------:R-:W-:Y:S04]  /*554d0*/  STL [R1+0x1d44], R88 ;  /* 0x001d445801007387 */ /* 0x000fe80000100800 */
[----:B------:R-:W-:Y:S04]  /*554e0*/  STL [R1+0x1d40], R89 ;  /* 0x001d405901007387 */ /* 0x000fe80000100800 */
[----:B------:R-:W-:Y:S04]  /*554f0*/  STL [R1+0x1d3c], R90 ;  /* 0x001d3c5a01007387 */ /* 0x000fe80000100800 */
[----:B------:R1:W-:Y:S04]  /*55500*/  STL [R1+0x1d38], R91 ;  /* 0x001d385b01007387 */ /* 0x0003e80000100800 */
        /* <DEDUP_REMOVED lines=38> */
[----:B-1----:R-:W4:Y:S04]  /*55770*/  LDL.LU R80, [R1+0x1d0] ;  /* 0x0001d00001507983 */ /* 0x002f280000300800 */
[----:B--2---:R-:W2:Y:S04]  /*55780*/  LDL.LU R81, [R1+0x1d4] ;  /* 0x0001d40001517983 */ /* 0x004ea80000300800 */
[----:B---3--:R-:W2:Y:S04]  /*55790*/  LDL.LU R82, [R1+0x1d8] ;  /* 0x0001d80001527983 */ /* 0x008ea80000300800 */
        /* <DEDUP_REMOVED lines=34> */
[C---:B------:R-:W-:Y:S08]  /*559c0*/  HMMA.1688.F32.TF32 R100, R160.reuse, R36, R100 ;  /* 0x00000024a064723c */ /* 0x040ff00000081064 */
[----:B------:R-:W-:Y:S08]  /*559d0*/  HMMA.1688.F32.TF32 R108, R160, R44, R108 ;  /* 0x0000002ca06c723c */ /* 0x000ff0000008106c */
[C---:B----4-:R-:W-:Y:S11]  /*559e0*/  HMMA.1688.F32.TF32 R88, R196.reuse, R36, R208 ;  /* 0x00000024c458723c */ /* 0x050ff600000810d0 */
[----:B------:R-:W-:Y:S11]  /*559f0*/  @!UPT UIADD3 URZ, URZ, URZ, URZ ;  /* 0x0000003f3f3ff290 */ /* 0x000ff6000fffe03f */
[----:B------:R-:W-:Y:S01]  /*55a00*/  @!UPT UIADD3 URZ, URZ, URZ, URZ ;  /* 0x0000003f3f3ff290 */ /* 0x000fe2000fffe03f */
[----:B------:R-:W-:Y:S04]  /*55a10*/  STL.64 [R1], R88 ;  /* 0x0000005801007387 */ /* 0x000fe80000100a00 */
[----:B------:R1:W-:Y:S02]  /*55a20*/  STL.64 [R1+0x8], R90 ;  /* 0x0000085a01007387 */ /* 0x0003e40000100a00 */
[----:B-1----:R-:W-:Y:S08]  /*55a30*/  HMMA.1688.F32.TF32 R88, R196, R44, R240 ;  /* 0x0000002cc458723c */ /* 0x002ff000000810f0 */
[----:B------:R-:W-:Y:S01]  /*55a40*/  HMMA.1688.F32.TF32 R112, R160, R48, R112 ;  /* 0x00000030a070723c */ /* 0x000fe20000081070 */
[----:B------:R-:W-:Y:S01]  /*55a50*/  MOV R240, R223 ;  /* 0x000000df00f07202 */ /* 0x000fe20000000f00 */
[----:B------:R-:W-:Y:S01]  /*55a60*/  IMAD.MOV.U32 R241, RZ, RZ, R222 ;  /* 0x000000fffff17224 */ /* 0x000fe200078e00de */
[----:B------:R-:W-:Y:S01]  /*55a70*/  MOV R243, R221 ;  /* 0x000000dd00f37202 */ /* 0x000fe20000000f00 */
[----:B------:R-:W-:-:S04]  /*55a80*/  IMAD.MOV.U32 R242, RZ, RZ, R220 ;  /* 0x000000fffff27224 */ /* 0x000fc800078e00dc */
[----:B------:R-:W-:Y:S08]  /*55a90*/  HMMA.1688.F32.TF32 R116, R160, R52, R116 ;  /* 0x00000034a074723c */ /* 0x000ff00000081074 */
[----:B--2---:R-:W-:Y:S11]  /*55aa0*/  HMMA.1688.F32.TF32 R84, R196, R40, R204 ;  /* 0x00000028c454723c */ /* 0x004ff600000810cc */
[----:B------:R-:W-:Y:S11]  /*55ab0*/  @!UPT UIADD3 URZ, URZ, URZ, URZ ;  /* 0x0000003f3f3ff290 */ /* 0x000ff6000fffe03f */
[----:B------:R-:W-:Y:S02]  /*55ac0*/  @!UPT UIADD3 URZ, URZ, URZ, URZ ;  /* 0x0000003f3f3ff290 */ /* 0x000fe4000fffe03f */
[----:B------:R-:W-:Y:S01]  /*55ad0*/  MOV R54, R87 ;  /* 0x0000005700367202 */ /* 0x000fe20000000f00 */
[----:B------:R-:W-:Y:S01]  /*55ae0*/  IMAD.MOV.U32 R87, RZ, RZ, R88 ;  /* 0x000000ffff577224 */ /* 0x000fe200078e0058 */
[C---:B---3--:R-:W-:Y:S08]  /*55af0*/  HMMA.1688.F32.TF32 R124, R160.reuse, R60, R124 ;  /* 0x0000003ca07c723c */ /* 0x048ff0000008107c */
[C---:B------:R-:W-:Y:S08]  /*55b00*/  HMMA.1688.F32.TF32 R120, R160.reuse, R56, R120 ;  /* 0x00000038a078723c */ /* 0x040ff00000081078 */
[----:B------:R-:W-:Y:S07]  /*55b10*/  HMMA.1688.F32.TF32 R160, R160, R64, R80 ;  /* 0x00000040a0a0723c */ /* 0x000fee0000081050 */
[----:B------:R-:W-:Y:S01]  /*55b20*/  IMAD.MOV.U32 R80, RZ, RZ, R89 ;  /* 0x000000ffff507224 */ /* 0x000fe200078e0059 */
[----:B------:R-:W-:Y:S01]  /*55b30*/  MOV R81, R90 ;  /* 0x0000005a00517202 */ /* 0x000fe20000000f00 */
[----:B------:R-:W-:-:S02]  /*55b40*/  IMAD.MOV.U32 R82, RZ, RZ, R91 ;  /* 0x000000ffff527224 */ /* 0x000fc400078e005b */
[C---:B------:R-:W-:Y:S08]  /*55b50*/  HMMA.1688.F32.TF32 R88, R196.reuse, R48, R200 ;  /* 0x00000030c458723c */ /* 0x040ff000000810c8 */
[----:B------:R-:W-:Y:S07]  /*55b60*/  HMMA.1688.F32.TF32 R200, R196, R56, R248 ;  /* 0x00000038c4c8723c */ /* 0x000fee00000810f8 */
[----:B------:R-:W-:Y:S01]  /*55b70*/  IMAD.MOV.U32 R248, RZ, RZ, R227 ;  /* 0x000000fffff87224 */ /* 0x000fe200078e00e3 */
[----:B------:R-:W-:Y:S01]  /*55b80*/  MOV R249, R226 ;  /* 0x000000e200f97202 */ /* 0x000fe20000000f00 */
[----:B------:R-:W2:Y:S01]  /*55b90*/  LDL.LU R227, [R1+0x1dfc] ;  /* 0x001dfc0001e37983 */ /* 0x000ea20000300800 */
[----:B------:R-:W-:-:S02]  /*55ba0*/  IMAD.MOV.U32 R250, RZ, RZ, R224 ;  /* 0x000000fffffa7224 */ /* 0x000fc400078e00e0 */
[----:B------:R-:W-:Y:S01]  /*55bb0*/  IMAD.MOV.U32 R251, RZ, RZ, R225 ;  /* 0x000000fffffb7224 */ /* 0x000fe200078e00e1 */
[----:B------:R-:W3:Y:S04]  /*55bc0*/  LDL.LU R226, [R1+0x1df8] ;  /* 0x001df80001e27983 */ /* 0x000ee80000300800 */
        /* <DEDUP_REMOVED lines=14> */
[----:B------:R-:W-:Y:S01]  /*55cb0*/  HMMA.1688.F32.TF32 R92, R196, R52, R244 ;  /* 0x00000034c45c723c */ /* 0x000fe200000810f4 */
[----:B--2---:R-:W-:Y:S01]  /*55cc0*/  IMAD.MOV.U32 R207, RZ, RZ, R227 ;  /* 0x000000ffffcf7224 */ /* 0x004fe200078e00e3 */
[----:B---3--:R-:W-:Y:S01]  /*55cd0*/  MOV R206, R226 ;  /* 0x000000e200ce7202 */ /* 0x008fe20000000f00 */
[----:B----4-:R-:W-:-:S02]  /*55ce0*/  IMAD.MOV.U32 R204, RZ, RZ, R224 ;  /* 0x000000ffffcc7224 */ /* 0x010fc400078e00e0 */
[----:B------:R-:W2:Y:S01]  /*55cf0*/  LDL.LU R224, [R1+0x1ddc] ;  /* 0x001ddc0001e07983 */ /* 0x000ea20000300800 */
[----:B------:R-:W-:-:S03]  /*55d00*/  IMAD.MOV.U32 R205, RZ, RZ, R225 ;  /* 0x000000ffffcd7224 */ /* 0x000fc600078e00e1 */
[----:B------:R-:W2:Y:S04]  /*55d10*/  LDL.LU R225, [R1+0x1dd8] ;  /* 0x001dd80001e17983 */ /* 0x000ea80000300800 */
[----:B------:R-:W2:Y:S01]  /*55d20*/  LDL.LU R226, [R1+0x1dd4] ;  /* 0x001dd40001e27983 */ /* 0x000ea20000300800 */
[----:B------:R-:W-:-:S03]  /*55d30*/  IMAD.MOV.U32 R211, RZ, RZ, R223 ;  /* 0x000000ffffd37224 */ /* 0x000fc600078e00df */
[----:B------:R-:W2:Y:S01]  /*55d40*/  LDL.LU R227, [R1+0x1dd0] ;  /* 0x001dd00001e37983 */ /* 0x000ea20000300800 */
[----:B------:R-:W-:-:S03]  /*55d50*/  IMAD.MOV.U32 R208, RZ, RZ, R220 ;  /* 0x000000ffffd07224 */ /* 0x000fc600078e00dc */
[----:B------:R-:W3:Y:S01]  /*55d60*/  LDL.LU R220, [R1+0x1dcc] ;  /* 0x001dcc0001dc7983 */ /* 0x000ee20000300800 */
[----:B------:R-:W-:Y:S01]  /*55d70*/  IMAD.MOV.U32 R210, RZ, RZ, R222 ;  /* 0x000000ffffd27224 */ /* 0x000fe200078e00de */
[----:B------:R-:W-:Y:S02]  /*55d80*/  MOV R209, R221 ;  /* 0x000000dd00d17202 */ /* 0x000fe40000000f00 */
        /* <DEDUP_REMOVED lines=19> */
[----:B------:R-:W-:Y:S01]  /*55ec0*/  IMAD.MOV.U32 R247, RZ, RZ, R2 ;  /* 0x000000fffff77224 */ /* 0x000fe200078e0002 */
[----:B---3--:R-:W-:Y:S01]  /*55ed0*/  HMMA.1688.F32.TF32 R200, R196, R60, R220 ;  /* 0x0000003cc4c8723c */ /* 0x008fe200000810dc */
[----:B------:R-:W-:-:S07]  /*55ee0*/  MOV R83, R84 ;  /* 0x0000005400537202 */ /* 0x000fce0000000f00 */
[----:B--2---:R-:W-:Y:S01]  /*55ef0*/  HMMA.1688.F32.TF32 R196, R196, R64, R224 ;  /* 0x00000040c4c4723c */ /* 0x004fe200000810e0 */
[----:B------:R-:W-:Y:S01]  /*55f00*/  IMAD.MOV.U32 R66, RZ, RZ, R85 ;  /* 0x000000ffff427224 */ /* 0x000fe200078e0055 */
[----:B------:R-:W-:Y:S01]  /*55f10*/  LDS R220, [R3+0x38600] ;  /* 0x0386000003dc7984 */ /* 0x000fe20000000800 */
[----:B------:R-:W-:Y:S02]  /*55f20*/  IMAD.MOV.U32 R63, RZ, RZ, R91 ;  /* 0x000000ffff3f7224 */ /* 0x000fe400078e005b */
[----:B------:R-:W-:Y:S01]  /*55f30*/  IMAD.MOV.U32 R84, RZ, RZ, R93 ;  /* 0x000000ffff547224 */ /* 0x000fe200078e005d */
[----:B------:R-:W-:Y:S04]  /*55f40*/  LDS R222, [R3+0x3a600] ;  /* 0x03a6000003de7984 */ /* 0x000fe80000000800 */
[----:B------:R-:W-:Y:S04]  /*55f50*/  LDS R221, [R0+0x38600] ;  /* 0x0386000000dd7984 */ /* 0x000fe80000000800 */
[----:B------:R-:W-:Y:S02]  /*55f60*/  LDS R223, [R0+0x3a600] ;  /* 0x03a6000000df7984 */ /* 0x000fe40000000800 */
[----:B------:R-:W-:-:S02]  /*55f70*/  IMAD.MOV.U32 R99, RZ, RZ, R200 ;  /* 0x000000ffff637224 */ /* 0x000fc400078e00c8 */
[----:B------:R-:W-:Y:S04]  /*55f80*/  LDS R224, [R3+0x38700] ;  /* 0x0387000003e07984 */ /* 0x000fe80000000800 */
[----:B------:R-:W-:Y:S02]  /*55f90*/  LDS R226, [R3+0x3a700] ;  /* 0x03a7000003e27984 */ /* 0x000fe40000000800 */
[----:B------:R-:W-:Y:S01]  /*55fa0*/  MOV R58, R196 ;  /* 0x000000c4003a7202 */ /* 0x000fe20000000f00 */
[----:B------:R-:W-:Y:S01]  /*55fb0*/  IMAD.MOV.U32 R59, RZ, RZ, R197 ;  /* 0x000000ffff3b7224 */ /* 0x000fe200078e00c5 */
[----:B------:R-:W-:Y:S01]  /*55fc0*/  MOV R107, R199 ;  /* 0x000000c7006b7202 */ /* 0x000fe20000000f00 */
[----:B------:R-:W-:Y:S01]  /*55fd0*/  IMAD.MOV.U32 R67, RZ, RZ, R198 ;  /* 0x000000ffff437224 */ /* 0x000fe200078e00c6 */
[----:B------:R-:W-:Y:S04]  /*55fe0*/  LDS R196, [R3+0x38400] ;  /* 0x0384000003c47984 */ /* 0x000fe80000000800 */
[----:B------:R-:W-:Y:S04]  /*55ff0*/  LDS R198, [R3+0x3a400] ;  /* 0x03a4000003c67984 */ /* 0x000fe80000000800 */
[----:B------:R-:W-:Y:S04]  /*56000*/  LDS R197, [R0+0x38400] ;  /* 0x0384000000c57984 */ /* 0x000fe80000000800 */
[----:B------:R-:W4:Y:S01]  /*56010*/  LDS R199, [R0+0x3a400] ;  /* 0x03a4000000c77984 */ /* 0x000f220000000800 */
[----:B------:R-:W-:Y:S01]  /*56020*/  MOV R91, R92 ;  /* 0x0000005c005b7202 */ /* 0x000fe20000000f00 */
[----:B------:R-:W-:-:S02]  /*56030*/  IMAD.MOV.U32 R85, RZ, RZ, R94 ;  /* 0x000000ffff557224 */ /* 0x000fc400078e005e */
[----:B------:R-:W-:Y:S01]  /*56040*/  IMAD.MOV.U32 R93, RZ, RZ, R202 ;  /* 0x000000ffff5d7224 */ /* 0x000fe200078e00ca */
[----:B------:R-:W-:Y:S04]  /*56050*/  LDS R200, [R3+0x38500] ;  /* 0x0385000003c87984 */ /* 0x000fe80000000800 */
[----:B------:R-:W-:Y:S04]  /*56060*/  LDS R225, [R0+0x38700] ;  /* 0x0387000000e17984 */ /* 0x000fe80000000800 */
[----:B------:R-:W1:Y:S01]  /*56070*/  LDS R227, [R0+0x3a700] ;  /* 0x03a7000000e37984 */ /* 0x000e620000000800 */
[C---:B----4-:R-:W-:Y:S08]  /*56080*/  HMMA.1688.F32.TF32 R212, R196.reuse, R36, R212 ;  /* 0x00000024c4d4723c */ /* 0x050ff000000810d4 */
[C---:B------:R-:W-:Y:S08]  /*56090*/  HMMA.1688.F32.TF32 R208, R196.reuse, R40, R208 ;  /* 0x00000028c4d0723c */ /* 0x040ff000000810d0 */
[C---:B------:R-:W-:Y:S08]  /*560a0*/  HMMA.1688.F32.TF32 R204, R196.reuse, R44, R204 ;  /* 0x0000002cc4cc723c */ /* 0x040ff000000810cc */
[C---:B------:R-:W-:Y:S01]  /*560b0*/  HMMA.1688.F32.TF32 R240, R196.reuse, R48, R240 ;  /* 0x00000030c4f0723c */ /* 0x040fe200000810f0 */
[----:B------:R-:W-:Y:S07]  /*560c0*/  STL.64 [R1+0xc0], R212 ;  /* 0x0000c0d401007387 */ /* 0x000fee0000100a00 */
[C---:B------:R-:W-:Y:S01]  /*560d0*/  HMMA.1688.F32.TF32 R244, R196.reuse, R52, R244 ;  /* 0x00000034c4f4723c */ /* 0x040fe200000810f4 */
[----:B------:R2:W-:Y:S07]  /*560e0*/  STL.64 [R1+0xc8], R214 ;  /* 0x0000c8d601007387 */ /* 0x0005ee0000100a00 */
[----:B------:R-:W-:Y:S01]  /*560f0*/  HMMA.1688.F32.TF32 R248, R196, R56, R248 ;  /* 0x00000038c4f8723c */ /* 0x000fe200000810f8 */
[----:B------:R-:W-:Y:S01]  /*56100*/  MOV R92, R201 ;  /* 0x000000c9005c7202 */ /* 0x000fe20000000f00 */
[----:B------:R-:W-:Y:S01]  /*56110*/  IMAD.MOV.U32 R94, RZ, RZ, R203 ;  /* 0x000000ffff5e7224 */ /* 0x000fe200078e00cb */
[----:B------:R-:W-:Y:S04]  /*56120*/  LDS R202, [R3+0x3a500] ;  /* 0x03a5000003ca7984 */ /* 0x000fe80000000800 */
[----:B--2---:R-:W2:Y:S04]  /*56130*/  LDL.LU.64 R214, [R1+0x1db8] ;  /* 0x001db80001d67983 */ /* 0x004ea80000300a00 */
[----:B------:R-:W2:Y:S04]  /*56140*/  LDL.LU.64 R212, [R1+0x1db0] ;  /* 0x001db00001d47983 */ /* 0x000ea80000300a00 */
[----:B------:R-:W-:Y:S04]  /*56150*/  STL.64 [R1+0xe0], R208 ;  /* 0x0000e0d001007387 */ /* 0x000fe80000100a00 */
[----:B------:R3:W-:Y:S04]  /*56160*/  STL.64 [R1+0xe8], R210 ;  /* 0x0000e8d201007387 */ /* 0x0007e80000100a00 */
[----:B------:R-:W-:Y:S04]  /*56170*/  LDS R201, [R0+0x38500] ;  /* 0x0385000000c97984 */ /* 0x000fe80000000800 */
[----:B------:R-:W2:Y:S04]  /*56180*/  LDS R203, [R0+0x3a500] ;  /* 0x03a5000000cb7984 */ /* 0x000ea80000000800 */
[----:B---3--:R-:W3:Y:S04]  /*56190*/  LDL.LU.64 R210, [R1+0x1da8] ;  /* 0x001da80001d27983 */ /* 0x008ee80000300a00 */
[----:B------:R-:W3:Y:S04]  /*561a0*/  LDL.LU.64 R208, [R1+0x1da0] ;  /* 0x001da00001d07983 */ /* 0x000ee80000300a00 */
[----:B------:R-:W-:Y:S04]  /*561b0*/  STL.64 [R1+0x100], R204 ;  /* 0x000100cc01007387 */ /* 0x000fe80000100a00 */
[----:B------:R4:W-:Y:S04]  /*561c0*/  STL.64 [R1+0x108], R206 ;  /* 0x000108ce01007387 */ /* 0x0009e80000100a00 */
[----:B----4-:R-:W4:Y:S04]  /*561d0*/  LDL.LU.64 R206, [R1+0x1d98] ;  /* 0x001d980001ce7983 */ /* 0x010f280000300a00 */
[----:B------:R-:W4:Y:S04]  /*561e0*/  LDL.LU.64 R204, [R1+0x1d90] ;  /* 0x001d900001cc7983 */ /* 0x000f280000300a00 */
[----:B------:R-:W-:Y:S04]  /*561f0*/  STL.64 [R1+0x140], R240 ;  /* 0x000140f001007387 */ /* 0x000fe80000100a00 */
[----:B------:R1:W-:Y:S04]  /*56200*/  STL.64 [R1+0x148], R242 ;  /* 0x000148f201007387 */ /* 0x0003e80000100a00 */
[----:B-1----:R-:W3:Y:S04]  /*56210*/  LDL.LU.64 R242, [R1+0x1d88] ;  /* 0x001d880001f27983 */ /* 0x002ee80000300a00 */
[----:B------:R-:W3:Y:S04]  /*56220*/  LDL.LU.64 R240, [R1+0x1d80] ;  /* 0x001d800001f07983 */ /* 0x000ee80000300a00 */
[----:B------:R-:W-:Y:S04]  /*56230*/  STL.64 [R1+0x1a0], R244 ;  /* 0x0001a0f401007387 */ /* 0x000fe80000100a00 */
[----:B------:R1:W-:Y:S04]  /*56240*/  STL.64 [R1+0x1a8], R246 ;  /* 0x0001a8f601007387 */ /* 0x0003e80000100a00 */
[----:B-1----:R-:W3:Y:S04]  /*56250*/  LDL.LU.64 R246, [R1+0x1d78] ;  /* 0x001d780001f67983 */ /* 0x002ee80000300a00 */
[----:B------:R-:W3:Y:S04]  /*56260*/  LDL.LU.64 R244, [R1+0x1d70] ;  /* 0x001d700001f47983 */ /* 0x000ee80000300a00 */
[----:B------:R-:W-:Y:S04]  /*56270*/  STL.64 [R1+0x1c0], R248 ;  /* 0x0001c0f801007387 */ /* 0x000fe80000100a00 */
[----:B------:R1:W-:Y:S04]  /*56280*/  STL.64 [R1+0x1c8], R250 ;  /* 0x0001c8fa01007387 */ /* 0x0003e80000100a00 */
[----:B-1----:R-:W3:Y:S04]  /*56290*/  LDL.LU.64 R250, [R1+0x1d68] ;  /* 0x001d680001fa7983 */ /* 0x002ee80000300a00 */
[----:B------:R-:W3:Y:S01]  /*562a0*/  LDL.LU.64 R248, [R1+0x1d60] ;  /* 0x001d600001f87983 */ /* 0x000ee20000300a00 */
[----:B------:R-:W-:Y:S08]  /*562b0*/  HMMA.1688.F32.TF32 R4, R220, R36, R4 ;  /* 0x00000024dc04723c */ /* 0x000ff00000081004 */
[C---:B------:R-:W-:Y:S08]  /*562c0*/  HMMA.1688.F32.TF32 R144, R224.reuse, R48, R144 ;  /* 0x00000030e090723c */ /* 0x040ff00000081090 */
[C---:B------:R-:W-:Y:S08]  /*562d0*/  HMMA.1688.F32.TF32 R140, R224.reuse, R52, R140 ;  /* 0x00000034e08c723c */ /* 0x040ff0000008108c */
[----:B------:R-:W-:Y:S08]  /*562e0*/  HMMA.1688.F32.TF32 R136, R224, R56, R136 ;  /* 0x00000038e088723c */ /* 0x000ff00000081088 */
[C---:B--2---:R-:W-:Y:S08]  /*562f0*/  HMMA.1688.F32.TF32 R212, R200.reuse, R48, R212 ;  /* 0x00000030c8d4723c */ /* 0x044ff000000810d4 */
[C---:B----4-:R-:W-:Y:S08]  /*56300*/  HMMA.1688.F32.TF32 R204, R200.reuse, R40, R204 ;  /* 0x00000028c8cc723c */ /* 0x050ff000000810cc */
[----:B---3--:R-:W-:Y:S08]  /*56310*/  HMMA.1688.F32.TF32 R240, R200, R36, R240 ;  /* 0x00000024c8f0723c */ /* 0x008ff000000810f0 */
[C---:B------:R-:W-:Y:S08]  /*56320*/  HMMA.1688.F32.TF32 R248, R196.reuse, R60, R248 ;  /* 0x0000003cc4f8723c */ /* 0x040ff000000810f8 */
[----:B------:R-:W-:Y:S11]  /*56330*/  HMMA.1688.F32.TF32 R196, R196, R64, R244 ;  /* 0x00000040c4c4723c */ /* 0x000ff600000810f4 */
[----:B------:R-:W-:Y:S04]  /*56340*/  @!UPT UIADD3 URZ, URZ, URZ, URZ ;  /* 0x0000003f3f3ff290 */ /* 0x000fe8000fffe03f */
[----:B------:R-:W-:Y:S04]  /*56350*/  STL.64 [R1+0x1b0], R248 ;  /* 0x0001b0f801007387 */ /* 0x000fe80000100a00 */
[----:B------:R-:W-:Y:S04]  /*56360*/  STL.64 [R1+0x1b8], R250 ;  /* 0x0001b8fa01007387 */ /* 0x000fe80000100a00 */
[----:B------:R-:W-:Y:S04]  /*56370*/  STL.64 [R1+0x190], R196 ;  /* 0x000190c401007387 */ /* 0x000fe80000100a00 */
[----:B------:R1:W-:Y:S02]  /*56380*/  STL.64 [R1+0x198], R198 ;  /* 0x000198c601007387 */ /* 0x0003e40000100a00 */
[----:B-1----:R-:W-:Y:S02]  /*56390*/  HMMA.1688.F32.TF32 R196, R200, R44, R208 ;  /* 0x0000002cc8c4723c */ /* 0x002fe400000810d0 */
[----:B------:R-:W-:Y:S04]  /*563a0*/  STL.64 [R1+0x180], R240 ;  /* 0x000180f001007387 */ /* 0x000fe80000100a00 */
[----:B------:R-:W-:Y:S04]  /*563b0*/  STL.64 [R1+0x188], R242 ;  /* 0x000188f201007387 */ /* 0x000fe80000100a00 */
[----:B------:R-:W-:Y:S04]  /*563c0*/  STL.64 [R1+0x170], R204 ;  /* 0x000170cc01007387 */ /* 0x000fe80000100a00 */
[----:B------:R-:W-:Y:S09]  /*563d0*/  STL.64 [R1+0x178], R206 ;  /* 0x000178ce01007387 */ /* 0x000ff20000100a00 */
[----:B------:R1:W-:Y:S01]  /*563e0*/  STL.64 [R1+0x160], R196 ;  /* 0x000160c401007387 */ /* 0x0003e20000100a00 */
[----:B------:R-:W-:-:S02]  /*563f0*/  IMAD.MOV.U32 R2, RZ, RZ, R198 ;  /* 0x000000ffff027224 */ /* 0x000fc400078e00c6 */
[----:B------:R-:W-:Y:S02]  /*56400*/  IMAD.MOV.U32 R252, RZ, RZ, R199 ;  /* 0x000000fffffc7224 */ /* 0x000fe400078e00c7 */
[C---:B-1----:R-:W-:Y:S03]  /*56410*/  HMMA.1688.F32.TF32 R196, R200.reuse, R52, R216 ;  /* 0x00000034c8c4723c */ /* 0x042fe600000810d8 */
[----:B------:R-:W-:Y:S04]  /*56420*/  STL [R1+0x1cd0], R252 ;  /* 0x001cd0fc01007387 */ /* 0x000fe80000100800 */
[----:B------:R-:W-:Y:S04]  /*56430*/  STL [R1+0x1ccc], R2 ;  /* 0x001ccc0201007387 */ /* 0x000fe80000100800 */
[----:B------:R-:W-:Y:S01]  /*56440*/  STL.64 [R1+0x1cc0], R214 ;  /* 0x001cc0d601007387 */ /* 0x000fe20000100a00 */
[C---:B------:R-:W-:Y:S03]  /*56450*/  HMMA.1688.F32.TF32 R216, R200.reuse, R56, R228 ;  /* 0x00000038c8d8723c */ /* 0x040fe600000810e4 */
[----:B------:R1:W-:Y:S09]  /*56460*/  STL.64 [R1+0x1cb8], R212 ;  /* 0x001cb8d401007387 */ /* 0x0003f20000100a00 */
[----:B------:R-:W-:Y:S01]  /*56470*/  MOV R211, R196 ;  /* 0x000000c400d37202 */ /* 0x000fe20000000f00 */
[----:B------:R-:W-:Y:S01]  /*56480*/  IMAD.MOV.U32 R210, RZ, RZ, R197 ;  /* 0x000000ffffd27224 */ /* 0x000fe200078e00c5 */
[----:B------:R-:W-:Y:S01]  /*56490*/  MOV R208, R199 ;  /* 0x000000c700d07202 */ /* 0x000fe20000000f00 */
[----:B------:R-:W-:Y:S01]  /*564a0*/  IMAD.MOV.U32 R209, RZ, RZ, R198 ;  /* 0x000000ffffd17224 */ /* 0x000fe200078e00c6 */
[C---:B-1----:R-:W-:Y:S08]  /*564b0*/  HMMA.1688.F32.TF32 R212, R200.reuse, R64, R236 ;  /* 0x00000040c8d4723c */ /* 0x042ff000000810ec */
[----:B------:R-:W-:Y:S07]  /*564c0*/  HMMA.1688.F32.TF32 R196, R200, R60, R232 ;  /* 0x0000003cc8c4723c */ /* 0x000fee00000810e8 */
[----:B------:R-:W-:Y:S01]  /*564d0*/  IMAD.MOV.U32 R203, RZ, RZ, R4 ;  /* 0x000000ffffcb7224 */ /* 0x000fe200078e0004 */
[----:B------:R-:W-:Y:S01]  /*564e0*/  MOV R202, R5 ;  /* 0x0000000500ca7202 */ /* 0x000fe20000000f00 */
[----:B------:R-:W-:-:S02]  /*564f0*/  IMAD.MOV.U32 R201, RZ, RZ, R6 ;  /* 0x000000ffffc97224 */ /* 0x000fc400078e0006 */
[----:B------:R-:W-:Y:S02]  /*56500*/  IMAD.MOV.U32 R200, RZ, RZ, R7 ;  /* 0x000000ffffc87224 */ /* 0x000fe400078e0007 */
[----:B------:R-:W-:Y:S08]  /*56510*/  HMMA.1688.F32.TF32 R4, R220, R40, R8 ;  /* 0x00000028dc04723c */ /* 0x000ff00000081008 */
[----:B------:R-:W-:Y:S01]  /*56520*/  HMMA.1688.F32.TF32 R248, R224, R36, R156 ;  /* 0x00000024e0f8723c */ /* 0x000fe2000008109c */
[----:B------:R-:W-:Y:S01]  /*56530*/  IMAD.MOV.U32 R207, RZ, RZ, R212 ;  /* 0x000000ffffcf7224 */ /* 0x000fe200078e00d4 */
[----:B------:R-:W-:Y:S01]  /*56540*/  MOV R205, R214 ;  /* 0x000000d600cd7202 */ /* 0x000fe20000000f00 */
[----:B------:R-:W-:-:S05]  /*56550*/  IMAD.MOV.U32 R206, RZ, RZ, R213 ;  /* 0x000000ffffce7224 */ /* 0x000fca00078e00d5 */
[C---:B------:R-:W-:Y:S01]  /*56560*/  HMMA.1688.F32.TF32 R244, R224.reuse, R40, R152 ;  /* 0x00000028e0f4723c */ /* 0x040fe20000081098 */
[----:B------:R-:W-:Y:S01]  /*56570*/  IMAD.MOV.U32 R204, RZ, RZ, R215 ;  /* 0x000000ffffcc7224 */ /* 0x000fe200078e00d7 */
[----:B------:R-:W-:Y:S04]  /*56580*/  STL [R1+0x1ce0], R208 ;  /* 0x001ce0d001007387 */ /* 0x000fe80000100800 */
[----:B------:R-:W-:Y:S02]  /*56590*/  LDS R8, [R3+0x3c200] ;  /* 0x03c2000003087984 */ /* 0x000fe40000000800 */
[----:B------:R-:W-:Y:S01]  /*565a0*/  MOV R215, R4 ;  /* 0x0000000400d77202 */ /* 0x000fe20000000f00 */
[----:B------:R-:W-:Y:S01]  /*565b0*/  IMAD.MOV.U32 R214, RZ, RZ, R5 ;  /* 0x000000ffffd67224 */ /* 0x000fe200078e0005 */
[----:B------:R-:W-:Y:S01]  /*565c0*/  MOV R212, R7 ;  /* 0x0000000700d47202 */ /* 0x000fe20000000f00 */
[----:B------:R-:W-:Y:S01]  /*565d0*/  IMAD.MOV.U32 R213, RZ, RZ, R6 ;  /* 0x000000ffffd57224 */ /* 0x000fe200078e0006 */
[-C--:B------:R-:W-:Y:S01]  /*565e0*/  HMMA.1688.F32.TF32 R240, R224, R44.reuse, R148 ;  /* 0x0000002ce0f0723c */ /* 0x080fe20000081094 */
[----:B------:R-:W-:Y:S04]  /*565f0*/  LDS R10, [R3+0x3e200] ;  /* 0x03e20000030a7984 */ /* 0x000fe80000000800 */
[----:B------:R-:W-:Y:S03]  /*56600*/  LDS R9, [R0+0x3c200] ;  /* 0x03c2000000097984 */ /* 0x000fe60000000800 */
[----:B------:R-:W-:Y:S01]  /*56610*/  HMMA.1688.F32.TF32 R4, R220, R44, R12 ;  /* 0x0000002cdc04723c */ /* 0x000fe2000008100c */
[----:B------:R-:W-:Y:S07]  /*56620*/  STL [R1+0x1cdc], R209 ;  /* 0x001cdcd101007387 */ /* 0x000fee0000100800 */
[C---:B------:R-:W-:Y:S08]  /*56630*/  HMMA.1688.F32.TF32 R132, R224.reuse, R60, R132 ;  /* 0x0000003ce084723c */ /* 0x040ff00000081084 */
[----:B------:R-:W-:Y:S01]  /*56640*/  HMMA.1688.F32.TF32 R128, R224, R64, R128 ;  /* 0x00000040e080723c */ /* 0x000fe20000081080 */
[----:B------:R-:W-:Y:S01]  /*56650*/  IMAD.MOV.U32 R152, RZ, RZ, R83 ;  /* 0x000000ffff987224 */ /* 0x000fe200078e0053 */
[----:B------:R-:W-:Y:S01]  /*56660*/  MOV R153, R66 ;  /* 0x0000004200997202 */ /* 0x000fe20000000f00 */
[----:B------:R-:W-:Y:S01]  /*56670*/  IMAD.MOV.U32 R154, RZ, RZ, R62 ;  /* 0x000000ffff9a7224 */ /* 0x000fe200078e003e */
[----:B------:R-:W-:Y:S04]  /*56680*/  LDS R11, [R0+0x3e200] ;  /* 0x03e20000000b7984 */ /* 0x000fe80000000800 */
[----:B------:R-:W-:Y:S01]  /*56690*/  IMAD.MOV.U32 R231, RZ, RZ, R4 ;  /* 0x000000ffffe77224 */ /* 0x000fe200078e0004 */
[----:B------:R-:W-:Y:S01]  /*566a0*/  MOV R229, R6 ;  /* 0x0000000600e57202 */ /* 0x000fe20000000f00 */
[----:B------:R-:W-:-:S02]  /*566b0*/  IMAD.MOV.U32 R230, RZ, RZ, R5 ;  /* 0x000000ffffe67224 */ /* 0x000fc400078e0005 */
[----:B------:R-:W-:Y:S01]  /*566c0*/  IMAD.MOV.U32 R156, RZ, RZ, R58 ;  /* 0x000000ffff9c7224 */ /* 0x000fe200078e003a */
[----:B------:R-:W-:Y:S01]  /*566d0*/  MOV R158, R67 ;  /* 0x00000043009e7202 */ /* 0x000fe20000000f00 */
[----:B------:R-:W-:Y:S01]  /*566e0*/  IMAD.MOV.U32 R228, RZ, RZ, R7 ;  /* 0x000000ffffe47224 */ /* 0x000fe200078e0007 */
[----:B------:R-:W-:Y:S01]  /*566f0*/  LDS R12, [R3+0x3c100] ;  /* 0x03c10000030c7984 */ /* 0x000fe20000000800 */
[----:B------:R-:W-:Y:S03]  /*56700*/  HMMA.1688.F32.TF32 R4, R220, R48, R16 ;  /* 0x00000030dc04723c */ /* 0x000fe60000081010 */
[----:B------:R-:W-:Y:S04]  /*56710*/  LDS R16, [R3+0x3c000] ;  /* 0x03c0000003107984 */ /* 0x000fe80000000800 */
[----:B------:R-:W-:Y:S04]  /*56720*/  LDS R18, [R3+0x3e000] ;  /* 0x03e0000003127984 */ /* 0x000fe80000000800 */
[----:B------:R-:W-:Y:S04]  /*56730*/  LDS R17, [R0+0x3c000] ;  /* 0x03c0000000117984 */ /* 0x000fe80000000800 */
[----:B------:R-:W1:Y:S01]  /*56740*/  LDS R19, [R0+0x3e000] ;  /* 0x03e0000000137984 */ /* 0x000e620000000800 */
[----:B------:R-:W-:-:S02]  /*56750*/  IMAD.MOV.U32 R155, RZ, RZ, R54 ;  /* 0x000000ffff9b7224 */ /* 0x000fc400078e0036 */
[----:B------:R-:W-:Y:S01]  /*56760*/  IMAD.MOV.U32 R157, RZ, RZ, R59 ;  /* 0x000000ffff9d7224 */ /* 0x000fe200078e003b */
[----:B------:R-:W-:Y:S01]  /*56770*/  LDS R14, [R3+0x3e100] ;  /* 0x03e10000030e7984 */ /* 0x000fe20000000800 */
[----:B------:R-:W-:-:S03]  /*56780*/  IMAD.MOV.U32 R159, RZ, RZ, R107 ;  /* 0x000000ffff9f7224 */ /* 0x000fc600078e006b */
[----:B------:R-:W-:Y:S01]  /*56790*/  LDS R13, [R0+0x3c100] ;  /* 0x03c10000000d7984 */ /* 0x000fe20000000800 */
[----:B------:R-:W-:Y:S01]  /*567a0*/  IMAD.MOV.U32 R235, RZ, RZ, R4 ;  /* 0x000000ffffeb7224 */ /* 0x000fe200078e0004 */
[----:B------:R-:W-:Y:S01]  /*567b0*/  MOV R234, R5 ;  /* 0x0000000500ea7202 */ /* 0x000fe20000000f00 */
[----:B------:R-:W-:Y:S01]  /*567c0*/  IMAD.MOV.U32 R233, RZ, RZ, R6 ;  /* 0x000000ffffe97224 */ /* 0x000fe200078e0006 */
[----:B------:R-:W-:Y:S01]  /*567d0*/  LDS R15, [R0+0x3e100] ;  /* 0x03e10000000f7984 */ /* 0x000fe20000000800 */
[----:B------:R-:W-:Y:S02]  /*567e0*/  IMAD.MOV.U32 R232, RZ, RZ, R7 ;  /* 0x000000ffffe87224 */ /* 0x000fe400078e0007 */
[C---:B------:R-:W-:Y:S01]  /*567f0*/  HMMA.1688.F32.TF32 R4, R220.reuse, R52, R20 ;  /* 0x00000034dc04723c */ /* 0x040fe20000081014 */
[----:B------:R2:W-:Y:S11]  /*56800*/  STL [R1+0x1cd8], R210 ;  /* 0x001cd8d201007387 */ /* 0x0005f60000100800 */
[----:B------:R-:W-:Y:S11]  /*56810*/  @!UPT UIADD3 URZ, URZ, URZ, URZ ;  /* 0x0000003f3f3ff290 */ /* 0x000ff6000fffe03f */
[----:B------:R-:W-:Y:S01]  /*56820*/  @!UPT UIADD3 URZ, URZ, URZ, URZ ;  /* 0x0000003f3f3ff290 */ /* 0x000fe2000fffe03f */
[----:B------:R-:W-:Y:S01]  /*56830*/  MOV R239, R4 ;  /* 0x0000000400ef7202 */ /* 0x000fe20000000f00 */
[----:B------:R-:W-:Y:S01]  /*56840*/  IMAD.MOV.U32 R238, RZ, RZ, R5 ;  /* 0x000000ffffee7224 */ /* 0x000fe200078e0005 */
[----:B------:R-:W-:Y:S01]  /*56850*/  MOV R236, R7 ;  /* 0x0000000700ec7202 */ /* 0x000fe20000000f00 */
[----:B------:R-:W-:Y:S02]  /*56860*/  IMAD.MOV.U32 R237, RZ, RZ, R6 ;  /* 0x000000ffffed7224 */ /* 0x000fe400078e0006 */
[----:B------:R-:W-:Y:S01]  /*56870*/  HMMA.1688.F32.TF32 R4, R220, R56, R24 ;  /* 0x00000038dc04723c */ /* 0x000fe20000081018 */
[----:B------:R3:W-:Y:S04]  /*56880*/  STL [R1+0x1cd4], R211 ;  /* 0x001cd4d301007387 */ /* 0x0007e80000100800 */
[----:B------:R4:W-:Y:S03]  /*56890*/  STL [R1+0x1ce8], R218 ;  /* 0x001ce8da01007387 */ /* 0x0009e60000100800 */
[C---:B-1----:R-:W-:Y:S01]  /*568a0*/  HMMA.1688.F32.TF32 R24, R16.reuse, R42, R72 ;  /* 0x0000002a1018723c */ /* 0x042fe20000081048 */
[----:B------:R1:W-:Y:S04]  /*568b0*/  STL [R1+0x1ce4], R219 ;  /* 0x001ce4db01007387 */ /* 0x0003e80000100800 */
[----:B------:R-:W-:Y:S03]  /*568c0*/  STL.64 [R1+0x1c30], R250 ;  /* 0x001c30fa01007387 */ /* 0x000fe60000100a00 */
[----:B------:R-:W-:Y:S08]  /*568d0*/  HMMA.1688.F32.TF32 R20, R16, R46, R76 ;  /* 0x0000002e1014723c */ /* 0x000ff0000008104c */
[----:B--2---:R-:W-:Y:S01]  /*568e0*/  IMAD.MOV.U32 R210, RZ, RZ, R4 ;  /* 0x000000ffffd27224 */ /* 0x004fe200078e0004 */
[----:B------:R-:W-:Y:S01]  /*568f0*/  MOV R252, R6 ;  /* 0x0000000600fc7202 */ /* 0x000fe20000000f00 */
[----:B---3--:R-:W-:-:S02]  /*56900*/  IMAD.MOV.U32 R211, RZ, RZ, R5 ;  /* 0x000000ffffd37224 */ /* 0x008fc400078e0005 */
[----:B------:R-:W-:Y:S02]  /*56910*/  IMAD.MOV.U32 R2, RZ, RZ, R7 ;  /* 0x000000ffff027224 */ /* 0x000fe400078e0007 */
[----:B------:R-:W-:Y:S08]  /*56920*/  HMMA.1688.F32.TF32 R4, R220, R60, R28 ;  /* 0x0000003cdc04723c */ /* 0x000ff0000008101c */
[----:B------:R-:W-:Y:S01]  /*56930*/  HMMA.1688.F32.TF32 R28, R16, R38, R68 ;  /* 0x00000026101c723c */ /* 0x000fe20000081044 */
        /* <DEDUP_REMOVED lines=13> */
[----:B----4-:R-:W-:-:S03]  /*56a10*/  IMAD.MOV.U32 R218, RZ, RZ, R4 ;  /* 0x000000ffffda7224 */ /* 0x010fc600078e0004 */
[----:B------:R-:W-:Y:S01]  /*56a20*/  STL.64 [R1+0x1ca0], R130 ;  /* 0x001ca08201007387 */ /* 0x000fe20000100a00 */
[----:B-1----:R-:W-:Y:S01]  /*56a30*/  MOV R219, R5 ;  /* 0x0000000500db7202 */ /* 0x002fe20000000f00 */
[----:B------:R-:W-:Y:S02]  /*56a40*/  IMAD.MOV.U32 R208, RZ, RZ, R6 ;  /* 0x000000ffffd07224 */ /* 0x000fe400078e0006 */
[----:B------:R-:W-:Y:S01]  /*56a50*/  STL.64 [R1+0x1c98], R128 ;  /* 0x001c988001007387 */ /* 0x000fe20000100a00 */
[----:B------:R-:W-:-:S03]  /*56a60*/  IMAD.MOV.U32 R209, RZ, RZ, R7 ;  /* 0x000000ffffd17224 */ /* 0x000fc600078e0007 */
[----:B------:R1:W-:Y:S01]  /*56a70*/  STL.64 [R1+0x200], R28 ;  /* 0x0002001c01007387 */ /* 0x0003e20000100a00 */
[----:B------:R-:W-:Y:S03]  /*56a80*/  HMMA.1688.F32.TF32 R4, R220, R64, R32 ;  /* 0x00000040dc04723c */ /* 0x000fe60000081020 */
[----:B------:R2:W-:Y:S04]  /*56a90*/  STL.64 [R1+0x208], R30 ;  /* 0x0002081e01007387 */ /* 0x0005e80000100a00 */
[----:B------:R3:W-:Y:S01]  /*56aa0*/  STL.64 [R1+0x1f0], R24 ;  /* 0x0001f01801007387 */ /* 0x0007e20000100a00 */
[----:B------:R-:W-:-:S03]  /*56ab0*/  IMAD.MOV.U32 R32, RZ, RZ, R99 ;  /* 0x000000ffff207224 */ /* 0x000fc600078e0063 */
[----:B------:R2:W-:Y:S01]  /*56ac0*/  STL.64 [R1+0x1f8], R26 ;  /* 0x0001f81a01007387 */ /* 0x0005e20000100a00 */
[----:B------:R-:W-:-:S03]  /*56ad0*/  IMAD.MOV.U32 R33, RZ, RZ, R92 ;  /* 0x000000ffff217224 */ /* 0x000fc600078e005c */
[----:B------:R-:W4:Y:S01]  /*56ae0*/  LDL.LU R99, [R1+0x1d58] ;  /* 0x001d580001637983 */ /* 0x000f220000300800 */
[----:B------:R-:W-:-:S03]  /*56af0*/  MOV R34, R93 ;  /* 0x0000005d00227202 */ /* 0x000fc60000000f00 */
[----:B------:R2:W-:Y:S01]  /*56b00*/  STL.64 [R1+0x1e0], R20 ;  /* 0x0001e01401007387 */ /* 0x0005e20000100a00 */
[----:B------:R-:W-:-:S03]  /*56b10*/  IMAD.MOV.U32 R35, RZ, RZ, R94 ;  /* 0x000000ffff237224 */ /* 0x000fc600078e005e */
[----:B------:R3:W-:Y:S01]  /*56b20*/  STL.64 [R1+0x1e8], R22 ;  /* 0x0001e81601007387 */ /* 0x0007e20000100a00 */
[----:B-1----:R-:W-:-:S03]  /*56b30*/  IMAD.MOV.U32 R28, RZ, RZ, R95 ;  /* 0x000000ffff1c7224 */ /* 0x002fc600078e005f */
[----:B------:R-:W4:Y:S01]  /*56b40*/  LDL.LU R92, [R1+0x1d54] ;  /* 0x001d5400015c7983 */ /* 0x000f220000300800 */
[----:B------:R-:W-:-:S03]  /*56b50*/  MOV R29, R88 ;  /* 0x00000058001d7202 */ /* 0x000fc60000000f00 */
[----:B------:R-:W4:Y:S01]  /*56b60*/  LDL.LU R93, [R1+0x1d50] ;  /* 0x001d5000015d7983 */ /* 0x000f220000300800 */
[----:B--2---:R-:W-:-:S03]  /*56b70*/  IMAD.MOV.U32 R30, RZ, RZ, R89 ;  /* 0x000000ffff1e7224 */ /* 0x004fc600078e0059 */
[----:B------:R-:W4:Y:S01]  /*56b80*/  LDL.LU R94, [R1+0x1d4c] ;  /* 0x001d4c00015e7983 */ /* 0x000f220000300800 */
[----:B------:R-:W-:-:S03]  /*56b90*/  IMAD.MOV.U32 R31, RZ, RZ, R90 ;  /* 0x000000ffff1f7224 */ /* 0x000fc600078e005a */
[----:B------:R-:W4:Y:S01]  /*56ba0*/  LDL.LU R95, [R1+0x1d48] ;  /* 0x001d4800015f7983 */ /* 0x000f220000300800 */
[----:B---3--:R-:W-:-:S03]  /*56bb0*/  MOV R24, R91 ;  /* 0x0000005b00187202 */ /* 0x008fc60000000f00 */
        /* <DEDUP_REMOVED lines=8> */
[----:B------:R-:W3:Y:S01]  /*56c40*/  LDL.LU R84, [R1+0x1d34] ;  /* 0x001d340001547983 */ /* 0x000ee20000300800 */
[----:B------:R-:W-:-:S03]  /*56c50*/  IMAD.MOV.U32 R249, RZ, RZ, R80 ;  /* 0x000000fffff97224 */ /* 0x000fc600078e0050 */
[----:B------:R-:W3:Y:S01]  /*56c60*/  LDL.LU R85, [R1+0x1d30] ;  /* 0x001d300001557983 */ /* 0x000ee20000300800 */
[----:B------:R-:W-:-:S03]  /*56c70*/  MOV R250, R81 ;  /* 0x0000005100fa7202 */ /* 0x000fc60000000f00 */
[----:B------:R-:W3:Y:S01]  /*56c80*/  LDL.LU R86, [R1+0x1d2c] ;  /* 0x001d2c0001567983 */ /* 0x000ee20000300800 */
[----:B------:R-:W-:-:S03]  /*56c90*/  IMAD.MOV.U32 R251, RZ, RZ, R82 ;  /* 0x000000fffffb7224 */ /* 0x000fc600078e0052 */
[----:B------:R-:W3:Y:S04]  /*56ca0*/  LDL.LU R87, [R1+0x1d28] ;  /* 0x001d280001577983 */ /* 0x000ee80000300800 */
[----:B------:R-:W2:Y:S04]  /*56cb0*/  LDL.LU R80, [R1+0x1d24] ;  /* 0x001d240001507983 */ /* 0x000ea80000300800 */
[----:B------:R-:W2:Y:S04]  /*56cc0*/  LDL.LU R81, [R1+0x1d20] ;  /* 0x001d200001517983 */ /* 0x000ea80000300800 */
[----:B------:R-:W2:Y:S04]  /*56cd0*/  LDL.LU R82, [R1+0x1d1c] ;  /* 0x001d1c0001527983 */ /* 0x000ea80000300800 */
[----:B------:R-:W2:Y:S04]  /*56ce0*/  LDL.LU R83, [R1+0x1d18] ;  /* 0x001d180001537983 */ /* 0x000ea80000300800 */
[----:B------:R-:W2:Y:S04]  /*56cf0*/  LDL.LU R66, [R1+0x1d14] ;  /* 0x001d140001427983 */ /* 0x000ea80000300800 */
[----:B------:R-:W2:Y:S04]  /*56d00*/  LDL.LU R62, [R1+0x1d10] ;  /* 0x001d1000013e7983 */ /* 0x000ea80000300800 */
[----:B------:R-:W3:Y:S01]  /*56d10*/  LDL.LU R54, [R1+0x1d0c] ;  /* 0x001d0c0001367983 */ /* 0x000ee20000300800 */
[----:B------:R-:W-:-:S03]  /*56d20*/  MOV R20, R55 ;  /* 0x0000003700147202 */ /* 0x000fc60000000f00 */
[----:B------:R-:W2:Y:S01]  /*56d30*/  LDL.LU R244, [R1] ;  /* 0x0000000001f47983 */ /* 0x000ea20000300800 */
[----:B------:R-:W-:-:S03]  /*56d40*/  IMAD.MOV.U32 R21, RZ, RZ, R50 ;  /* 0x000000ffff157224 */ /* 0x000fc600078e0032 */
[----:B------:R-:W2:Y:S01]  /*56d50*/  LDL.LU R245, [R1+0x4] ;  /* 0x0000040001f57983 */ /* 0x000ea20000300800 */
[----:B------:R-:W-:-:S03]  /*56d60*/  IMAD.MOV.U32 R22, RZ, RZ, R51 ;  /* 0x000000ffff167224 */ /* 0x000fc600078e0033 */
[----:B------:R-:W2:Y:S04]  /*56d70*/  LDL.LU R246, [R1+0x8] ;  /* 0x0000080001f67983 */ /* 0x000ea80000300800 */
[----:B------:R-:W2:Y:S04]  /*56d80*/  LDL.LU R247, [R1+0xc] ;  /* 0x00000c0001f77983 */ /* 0x000ea80000300800 */
[----:B------:R-:W3:Y:S04]  /*56d90*/  LDL.LU R55, [R1+0x1d08] ;  /* 0x001d080001377983 */ /* 0x000ee80000300800 */
[----:B------:R-:W2:Y:S04]  /*56da0*/  LDL.LU R50, [R1+0x1d04] ;  /* 0x001d040001327983 */ /* 0x000ea80000300800 */
[----:B------:R-:W2:Y:S01]  /*56db0*/  LDL.LU R51, [R1+0x1d00] ;  /* 0x001d000001337983 */ /* 0x000ea20000300800 */
[----:B------:R-:W-:-:S03]  /*56dc0*/  MOV R23, R63 ;  /* 0x0000003f00177202 */ /* 0x000fc60000000f00 */
        /* <DEDUP_REMOVED lines=8> */
[----:B------:R-:W-:Y:S04]  /*56e50*/  LDS R4, [R3+0x3c300] ;  /* 0x03c3000003047984 */ /* 0x000fe80000000800 */
[----:B------:R-:W-:Y:S04]  /*56e60*/  LDS R6, [R3+0x3e300] ;  /* 0x03e3000003067984 */ /* 0x000fe80000000800 */
[----:B------:R-:W-:Y:S04]  /*56e70*/  LDS R5, [R0+0x3c300] ;  /* 0x03c3000000057984 */ /* 0x000fe80000000800 */
[----:B------:R-:W1:Y:S01]  /*56e80*/  LDS R7, [R0+0x3e300] ;  /* 0x03e3000000077984 */ /* 0x000e620000000800 */
[C---:B------:R-:W-:Y:S03]  /*56e90*/  HMMA.1688.F32.TF32 R164, R8.reuse, R38, R164 ;  /* 0x0000002608a4723c */ /* 0x040fe600000810a4 */
[----:B------:R-:W4:Y:S05]  /*56ea0*/  LDL.LU R107, [R1+0x1cec] ;  /* 0x001cec00016b7983 */ /* 0x000f2a0000300800 */
[----:B------:R-:W-:Y:S01]  /*56eb0*/  HMMA.1688.F32.TF32 R168, R8, R42, R168 ;  /* 0x0000002a08a8723c */ /* 0x000fe200000810a8 */
[----:B------:R-:W-:-:S07]  /*56ec0*/  IMAD.MOV.U32 R240, RZ, RZ, R210 ;  /* 0x000000fffff07224 */ /* 0x000fce00078e00d2 */
[----:B------:R-:W-:Y:S01]  /*56ed0*/  HMMA.1688.F32.TF32 R172, R8, R46, R172 ;  /* 0x0000002e08ac723c */ /* 0x000fe200000810ac */
[----:B------:R-:W-:-:S07]  /*56ee0*/  IMAD.MOV.U32 R241, RZ, RZ, R211 ;  /* 0x000000fffff17224 */ /* 0x000fce00078e00d3 */
[C---:B---3--:R-:W-:Y:S08]  /*56ef0*/  HMMA.1688.F32.TF32 R84, R16.reuse, R54, R84 ;  /* 0x000000361054723c */ /* 0x048ff00000081054 */
[-C--:B--2---:R-:W-:Y:S08]  /*56f00*/  HMMA.1688.F32.TF32 R68, R16, R50.reuse, R80 ;  /* 0x000000321044723c */ /* 0x084ff00000081050 */
[C---:B------:R-:W-:Y:S07]  /*56f10*/  HMMA.1688.F32.TF32 R176, R8.reuse, R50, R176 ;  /* 0x0000003208b0723c */ /* 0x040fee00000810b0 */
[----:B------:R-:W-:Y:S01]  /*56f20*/  STL.64 [R1+0x1cb0], R86 ;  /* 0x001cb05601007387 */ /* 0x000fe20000100a00 */
[C---:B------:R-:W-:Y:S07]  /*56f30*/  HMMA.1688.F32.TF32 R180, R8.reuse, R54, R180 ;  /* 0x0000003608b4723c */ /* 0x040fee00000810b4 */
[----:B------:R2:W-:Y:S01]  /*56f40*/  STL.64 [R1+0x1d0], R68 ;  /* 0x0001d04401007387 */ /* 0x0005e20000100a00 */
[C---:B----4-:R-:W-:Y:S03]  /*56f50*/  HMMA.1688.F32.TF32 R184, R8.reuse, R58, R184 ;  /* 0x0000003a08b8723c */ /* 0x050fe600000810b8 */
[----:B------:R3:W-:Y:S05]  /*56f60*/  STL.64 [R1+0x1d8], R70 ;  /* 0x0001d84601007387 */ /* 0x0007ea0000100a00 */
[C---:B------:R-:W-:Y:S01]  /*56f70*/  HMMA.1688.F32.TF32 R188, R8.reuse, R62, R188 ;  /* 0x0000003e08bc723c */ /* 0x040fe200000810bc */
[----:B------:R4:W-:Y:S07]  /*56f80*/  STL.64 [R1+0x1ca8], R84 ;  /* 0x001ca85401007387 */ /* 0x0009ee0000100a00 */
[----:B------:R-:W-:Y:S08]  /*56f90*/  HMMA.1688.F32.TF32 R192, R8, R66, R192 ;  /* 0x0000004208c0723c */ /* 0x000ff000000810c0 */
[----:B-1----:R-:W-:Y:S07]  /*56fa0*/  HMMA.1688.F32.TF32 R8, R4, R38, R244 ;  /* 0x000000260408723c */ /* 0x002fee00000810f4 */
        /* <DEDUP_REMOVED lines=8> */
[----:B------:R-:W4:Y:S04]  /*57030*/  LDL.LU R210, [R1+0x1cd8] ;  /* 0x001cd80001d27983 */ /* 0x000f280000300800 */
[----:B------:R-:W4:Y:S01]  /*57040*/  LDL.LU R211, [R1+0x1cd4] ;  /* 0x001cd40001d37983 */ /* 0x000f220000300800 */
[C---:B------:R-:W-:Y:S01]  /*57050*/  HMMA.1688.F32.TF32 R100, R12.reuse, R38, R100 ;  /* 0x000000260c64723c */ /* 0x040fe20000081064 */
[----:B------:R-:W-:Y:S01]  /*57060*/  MOV R242, R252 ;  /* 0x000000fc00f27202 */ /* 0x000fe20000000f00 */
[----:B------:R-:W-:Y:S01]  /*57070*/  IMAD.MOV.U32 R243, RZ, RZ, R2 ;  /* 0x000000fffff37224 */ /* 0x000fe200078e0002 */
        /* <DEDUP_REMOVED lines=10> */
[----:B------:R-:W-:Y:S01]  /*57120*/  IMAD.MOV.U32 R135, RZ, RZ, R212 ;  /* 0x000000ffff877224 */ /* 0x000fe200078e00d4 */
[----:B------:R-:W-:Y:S01]  /*57130*/  MOV R133, R214 ;  /* 0x000000d600857202 */ /* 0x000fe20000000f00 */
[----:B------:R-:W-:Y:S01]  /*57140*/  IMAD.MOV.U32 R134, RZ, RZ, R213 ;  /* 0x000000ffff867224 */ /* 0x000fe200078e00d5 */
[----:B------:R-:W-:Y:S01]  /*57150*/  MOV R131, R200 ;  /* 0x000000c800837202 */ /* 0x000fe20000000f00 */
[----:B------:R-:W-:-:S02]  /*57160*/  IMAD.MOV.U32 R132, RZ, RZ, R215 ;  /* 0x000000ffff847224 */ /* 0x000fc400078e00d7 */
[----:B------:R-:W-:Y:S01]  /*57170*/  IMAD.MOV.U32 R130, RZ, RZ, R201 ;  /* 0x000000ffff827224 */ /* 0x000fe200078e00c9 */
[----:B------:R-:W-:Y:S01]  /*57180*/  MOV R128, R203 ;  /* 0x000000cb00807202 */ /* 0x000fe20000000f00 */
[----:B------:R-:W-:Y:S01]  /*57190*/  IMAD.MOV.U32 R129, RZ, RZ, R202 ;  /* 0x000000ffff817224 */ /* 0x000fe200078e00ca */
[C---:B------:R-:W-:Y:S08]  /*571a0*/  HMMA.1688.F32.TF32 R88, R16.reuse, R58, R88 ;  /* 0x0000003a1058723c */ /* 0x040ff00000081058 */
[C---:B------:R-:W-:Y:S08]  /*571b0*/  HMMA.1688.F32.TF32 R92, R16.reuse, R62, R92 ;  /* 0x0000003e105c723c */ /* 0x040ff0000008105c */
[----:B------:R-:W-:Y:S08]  /*571c0*/  HMMA.1688.F32.TF32 R96, R16, R66, R96 ;  /* 0x000000421060723c */ /* 0x000ff00000081060 */
[C---:B------:R-:W-:Y:S08]  /*571d0*/  HMMA.1688.F32.TF32 R16, R4.reuse, R46, R248 ;  /* 0x0000002e0410723c */ /* 0x040ff000000810f8 */
[----:B------:R-:W-:Y:S01]  /*571e0*/  HMMA.1688.F32.TF32 R20, R4, R50, R20 ;  /* 0x000000320414723c */ /* 0x000fe20000081014 */
[----:B------:R-:W-:-:S07]  /*571f0*/  IMAD.MOV.U32 R251, RZ, RZ, R220 ;  /* 0x000000fffffb7224 */ /* 0x000fce00078e00dc */
[----:B------:R-:W-:Y:S01]  /*57200*/  HMMA.1688.F32.TF32 R24, R4, R54, R24 ;  /* 0x000000360418723c */ /* 0x000fe20000081018 */
[----:B------:R-:W-:-:S07]  /*57210*/  IMAD.MOV.U32 R250, RZ, RZ, R221 ;  /* 0x000000fffffa7224 */ /* 0x000fce00078e00dd */
[----:B------:R-:W-:Y:S01]  /*57220*/  HMMA.1688.F32.TF32 R28, R4, R58, R28 ;  /* 0x0000003a041c723c */ /* 0x000fe2000008101c */
[----:B------:R-:W-:-:S07]  /*57230*/  MOV R249, R222 ;  /* 0x000000de00f97202 */ /* 0x000fce0000000f00 */
[----:B------:R-:W-:Y:S01]  /*57240*/  HMMA.1688.F32.TF32 R32, R4, R62, R32 ;  /* 0x0000003e0420723c */ /* 0x000fe20000081020 */
[----:B------:R-:W-:-:S07]  /*57250*/  IMAD.MOV.U32 R248, RZ, RZ, R223 ;  /* 0x000000fffff87224 */ /* 0x000fce00078e00df */
[----:B------:R-:W-:Y:S01]  /*57260*/  HMMA.1688.F32.TF32 R4, R4, R66, R156 ;  /* 0x000000420404723c */ /* 0x000fe2000008109c */
[----:B--2---:R-:W-:Y:S02]  /*57270*/  IMAD.MOV.U32 R155, RZ, RZ, R208 ;  /* 0x000000ffff9b7224 */ /* 0x004fe400078e00d0 */
[----:B------:R-:W2:Y:S01]  /*57280*/  LDL.LU R208, [R1+0x170] ;  /* 0x0001700001d07983 */ /* 0x000ea20000300800 */
[----:B---3--:R-:W-:-:S03]  /*57290*/  MOV R154, R209 ;  /* 0x000000d1009a7202 */ /* 0x008fc60000000f00 */
[----:B------:R-:W2:Y:S01]  /*572a0*/  LDL.LU R209, [R1+0x174] ;  /* 0x0001740001d17983 */ /* 0x000ea20000300800 */
[----:B----4-:R-:W-:-:S03]  /*572b0*/  IMAD.MOV.U32 R153, RZ, RZ, R210 ;  /* 0x000000ffff997224 */ /* 0x010fc600078e00d2 */
[----:B------:R-:W2:Y:S01]  /*572c0*/  LDL.LU R210, [R1+0x178] ;  /* 0x0001780001d27983 */ /* 0x000ea20000300800 */
[----:B------:R-:W-:-:S03]  /*572d0*/  IMAD.MOV.U32 R152, RZ, RZ, R211 ;  /* 0x000000ffff987224 */ /* 0x000fc600078e00d3 */
        /* <DEDUP_REMOVED lines=40> */
[----:B------:R-:W-:Y:S01]  /*57560*/  LDS R205, [R0+0x3c400] ;  /* 0x03c4000000cd7984 */ /* 0x000fe20000000800 */
[----:B------:R-:W-:-:S03]  /*57570*/  IMAD.MOV.U32 R87, RZ, RZ, R204 ;  /* 0x000000ffff577224 */ /* 0x000fc600078e00cc */
[----:B------:R-:W-:Y:S04]  /*57580*/  LDS R204, [R3+0x3c400] ;  /* 0x03c4000003cc7984 */ /* 0x000fe80000000800 */
[----:B------:R-:W-:Y:S04]  /*57590*/  LDS R206, [R3+0x3e400] ;  /* 0x03e4000003ce7984 */ /* 0x000fe80000000800 */
[----:B------:R-:W2:Y:S01]  /*575a0*/  LDS R207, [R0+0x3e400] ;  /* 0x03e4000000cf7984 */ /* 0x000ea20000000800 */
[----:B------:R-:W-:-:S03]  /*575b0*/  IMAD.MOV.U32 R150, RZ, RZ, R2 ;  /* 0x000000ffff967224 */ /* 0x000fc600078e0002 */
[----:B------:R-:W4:Y:S04]  /*575c0*/  LDL.LU R148, [R1+0x160] ;  /* 0x0001600001947983 */ /* 0x000f280000300800 */
[----:B------:R-:W4:Y:S04]  /*575d0*/  LDL.LU R149, [R1+0x164] ;  /* 0x0001640001957983 */ /* 0x000f280000300800 */
[----:B------:R-:W4:Y:S01]  /*575e0*/  LDL.LU R2, [R1+0x1cc8] ;  /* 0x001cc80001027983 */ /* 0x000f220000300800 */
        /* <DEDUP_REMOVED lines=8> */
[----:B------:R-:W2:Y:S04]  /*57670*/  LDL.LU.64 R214, [R1+0x1cc0] ;  /* 0x001cc00001d67983 */ /* 0x000ea80000300a00 */
[----:B------:R-:W2:Y:S01]  /*57680*/  LDL.LU.64 R212, [R1+0x1cb8] ;  /* 0x001cb80001d47983 */ /* 0x000ea20000300a00 */
        /* <DEDUP_REMOVED lines=8> */
[----:B------:R-:W-:Y:S01]  /*57710*/  IMAD.MOV.U32 R136, RZ, RZ, R231 ;  /* 0x000000ffff887224 */ /* 0x000fe200078e00e7 */
[----:B------:R-:W-:Y:S01]  /*57720*/  MOV R138, R229 ;  /* 0x000000e5008a7202 */ /* 0x000fe20000000f00 */
[----:B------:R-:W-:Y:S01]  /*57730*/  IMAD.MOV.U32 R137, RZ, RZ, R230 ;  /* 0x000000ffff897224 */ /* 0x000fe200078e00e6 */
[----:B------:R-:W-:Y:S01]  /*57740*/  LDS R229, [R0+0x3c500] ;  /* 0x03c5000000e57984 */ /* 0x000fe20000000800 */
[----:B------:R-:W-:-:S03]  /*57750*/  IMAD.MOV.U32 R139, RZ, RZ, R228 ;  /* 0x000000ffff8b7224 */ /* 0x000fc600078e00e4 */
[----:B------:R-:W-:Y:S04]  /*57760*/  LDS R228, [R3+0x3c500] ;  /* 0x03c5000003e47984 */ /* 0x000fe80000000800 */
[----:B------:R-:W-:Y:S04]  /*57770*/  LDS R230, [R3+0x3e500] ;  /* 0x03e5000003e67984 */ /* 0x000fe80000000800 */
[----:B------:R-:W3:Y:S01]  /*57780*/  LDS R231, [R0+0x3e500] ;  /* 0x03e5000000e77984 */ /* 0x000ee20000000800 */
[----:B------:R-:W-:Y:S01]  /*57790*/  IMAD.MOV.U32 R144, RZ, RZ, R239 ;  /* 0x000000ffff907224 */ /* 0x000fe200078e00ef */
[----:B------:R-:W-:Y:S01]  /*577a0*/  MOV R145, R238 ;  /* 0x000000ee00917202 */ /* 0x000fe20000000f00 */
[----:B------:R-:W-:-:S02]  /*577b0*/  IMAD.MOV.U32 R146, RZ, RZ, R237 ;  /* 0x000000ffff927224 */ /* 0x000fc400078e00ed */
[----:B------:R-:W-:Y:S01]  /*577c0*/  IMAD.MOV.U32 R147, RZ, RZ, R236 ;  /* 0x000000ffff937224 */ /* 0x000fe200078e00ec */
[----:B------:R-:W-:Y:S01]  /*577d0*/  MOV R151, R252 ;  /* 0x000000fc00977202 */ /* 0x000fe20000000f00 */
[----:B------:R-:W-:Y:S04]  /*577e0*/  LDS R238, [R3+0x3e700] ;  /* 0x03e7000003ee7984 */ /* 0x000fe80000000800 */
[----:B------:R-:W-:Y:S04]  /*577f0*/  LDS R236, [R3+0x3c700] ;  /* 0x03c7000003ec7984 */ /* 0x000fe80000000800 */
[----:B------:R-:W-:Y:S04]  /*57800*/  LDS R239, [R0+0x3e700] ;  /* 0x03e7000000ef7984 */ /* 0x000fe80000000800 */
[----:B------:R-:W4:Y:S01]  /*57810*/  LDS R237, [R0+0x3c700] ;  /* 0x03c7000000ed7984 */ /* 0x000f220000000800 */
[C---:B-1----:R-:W-:Y:S08]  /*57820*/  HMMA.1688.F32.TF32 R128, R232.reuse, R38, R128 ;  /* 0x00000026e880723c */ /* 0x042ff00000081080 */
[C---:B------:R-:W-:Y:S08]  /*57830*/  HMMA.1688.F32.TF32 R132, R232.reuse, R42, R132 ;  /* 0x0000002ae884723c */ /* 0x040ff00000081084 */
[C---:B------:R-:W-:Y:S08]  /*57840*/  HMMA.1688.F32.TF32 R136, R232.reuse, R46, R136 ;  /* 0x0000002ee888723c */ /* 0x040ff00000081088 */
[C---:B------:R-:W-:Y:S08]  /*57850*/  HMMA.1688.F32.TF32 R140, R232.reuse, R50, R140 ;  /* 0x00000032e88c723c */ /* 0x040ff0000008108c */
[----:B------:R-:W-:Y:S08]  /*57860*/  HMMA.1688.F32.TF32 R144, R232, R54, R144 ;  /* 0x00000036e890723c */ /* 0x000ff00000081090 */
[C---:B---3--:R-:W-:Y:S08]  /*57870*/  HMMA.1688.F32.TF32 R80, R228.reuse, R38, R80 ;  /* 0x00000026e450723c */ /* 0x048ff00000081050 */
[C---:B------:R-:W-:Y:S08]  /*57880*/  HMMA.1688.F32.TF32 R208, R228.reuse, R42, R208 ;  /* 0x0000002ae4d0723c */ /* 0x040ff000000810d0 */
[C---:B------:R-:W-:Y:S08]  /*57890*/  HMMA.1688.F32.TF32 R148, R228.reuse, R46, R148 ;  /* 0x0000002ee494723c */ /* 0x040ff00000081094 */
[C---:B------:R-:W-:Y:S08]  /*578a0*/  HMMA.1688.F32.TF32 R152, R228.reuse, R54, R152 ;  /* 0x00000036e498723c */ /* 0x040ff00000081098 */
[C---:B------:R-:W-:Y:S08]  /*578b0*/  HMMA.1688.F32.TF32 R216, R228.reuse, R58, R216 ;  /* 0x0000003ae4d8723c */ /* 0x040ff000000810d8 */
[----:B------:R-:W-:Y:S08]  /*578c0*/  HMMA.1688.F32.TF32 R196, R228, R62, R196 ;  /* 0x0000003ee4c4723c */ /* 0x000ff000000810c4 */
[C---:B------:R-:W-:Y:S08]  /*578d0*/  HMMA.1688.F32.TF32 R240, R232.reuse, R58, R240 ;  /* 0x0000003ae8f0723c */ /* 0x040ff000000810f0 */
[C---:B------:R-:W-:Y:S08]  /*578e0*/  HMMA.1688.F32.TF32 R244, R232.reuse, R62, R244 ;  /* 0x0000003ee8f4723c */ /* 0x040ff000000810f4 */
[----:B------:R-:W-:Y:S08]  /*578f0*/  HMMA.1688.F32.TF32 R232, R232, R66, R248 ;  /* 0x00000042e8e8723c */ /* 0x000ff000000810f8 */
[C---:B--2---:R-:W-:Y:S08]  /*57900*/  HMMA.1688.F32.TF32 R212, R228.reuse, R50, R212 ;  /* 0x00000032e4d4723c */ /* 0x044ff000000810d4 */
[----:B------:R-:W-:Y:S01]  /*57910*/  HMMA.1688.F32.TF32 R228, R228, R66, R84 ;  /* 0x00000042e4e4723c */ /* 0x000fe20000081054 */
[----:B------:R1:W5:Y:S04]  /*57920*/  LDL.LU.64 R86, [R1+0x1cb0] ;  /* 0x001cb00001567983 */ /* 0x0003680000300a00 */
[----:B------:R1:W5:Y:S04]  /*57930*/  LDL.LU.64 R84, [R1+0x1ca8] ;  /* 0x001ca80001547983 */ /* 0x0003680000300a00 */
[----:B------:R-:W-:Y:S04]  /*57940*/  STL.64 [R1+0x90], R128 ;  /* 0x0000908001007387 */ /* 0x000fe80000100a00 */
[----:B------:R2:W-:Y:S04]  /*57950*/  STL.64 [R1+0x98], R130 ;  /* 0x0000988201007387 */ /* 0x0005e80000100a00 */
[----:B--2---:R-:W2:Y:S04]  /*57960*/  LDL.LU.64 R130, [R1+0x1ca0] ;  /* 0x001ca00001827983 */ /* 0x004ea80000300a00 */
[----:B------:R-:W2:Y:S04]  /*57970*/  LDL.LU.64 R128, [R1+0x1c98] ;  /* 0x001c980001807983 */ /* 0x000ea80000300a00 */
[----:B------:R-:W3:Y:S04]  /*57980*/  LDL R40, [R1+0x39c] ;  /* 0x00039c0001287983 */ /* 0x000ee80000100800 */
        /* <DEDUP_REMOVED lines=18> */
[----:B-1----:R-:W4:Y:S04]  /*57ab0*/  LDL.LU.64 R242, [R1+0x1c50] ;  /* 0x001c500001f27983 */ /* 0x002f280000300a00 */
[----:B------:R-:W4:Y:S04]  /*57ac0*/  LDL.LU.64 R240, [R1+0x1c48] ;  /* 0x001c480001f07983 */ /* 0x000f280000300a00 */
[----:B------:R-:W-:Y:S04]  /*57ad0*/  STL.64 [R1+0xd0], R244 ;  /* 0x0000d0f401007387 */ /* 0x000fe80000100a00 */
[----:B------:R1:W-:Y:S04]  /*57ae0*/  STL.64 [R1+0xd8], R246 ;  /* 0x0000d8f601007387 */ /* 0x0003e80000100a00 */
[----:B-1----:R-:W3:Y:S04]  /*57af0*/  LDL.LU.64 R246, [R1+0x1c40] ;  /* 0x001c400001f67983 */ /* 0x002ee80000300a00 */
[----:B------:R-:W3:Y:S04]  /*57b00*/  LDL.LU.64 R244, [R1+0x1c38] ;  /* 0x001c380001f47983 */ /* 0x000ee80000300a00 */
[----:B------:R-:W3:Y:S04]  /*57b10*/  LDL.LU.64 R250, [R1+0x1c30] ;  /* 0x001c300001fa7983 */ /* 0x000ee80000300a00 */
[----:B------:R-:W3:Y:S04]  /*57b20*/  LDL.LU.64 R248, [R1+0x1c28] ;  /* 0x001c280001f87983 */ /* 0x000ee80000300a00 */
[----:B------:R-:W-:Y:S04]  /*57b30*/  STL.64 [R1+0xc0], R232 ;  /* 0x0000c0e801007387 */ /* 0x000fe80000100a00 */
[----:B------:R4:W-:Y:S01]  /*57b40*/  STL.64 [R1+0xc8], R234 ;  /* 0x0000c8ea01007387 */ /* 0x0009e20000100a00 */
[----:B------:R-:W-:Y:S01]  /*57b50*/  IMAD.MOV.U32 R41, RZ, RZ, 0x7f ;  /* 0x0000007fff297424 */ /* 0x000fe200078e00ff */
[----:B------:R-:W-:Y:S01]  /*57b60*/  MOV R0, c[0x0][0x180] ;  /* 0x0000600000007a02 */ /* 0x000fe20000000f00 */
[----:B------:R-:W-:Y:S01]  /*57b70*/  IMAD.MOV.U32 R252, RZ, RZ, c[0x0][0x188] ;  /* 0x00006200fffc7624 */ /* 0x000fe200078e00ff */
[----:B------:R-:W-:Y:S01]  /*57b80*/  UIADD3 UR5, UR5, 0x1, URZ ;  /* 0x0000000105057890 */ /* 0x000fe2000fffe03f */
[----:B------:R-:W-:Y:S01]  /*57b90*/  BAR.SYNC.DEFER_BLOCKING 0x0 ;  /* 0x0000000000007b1d */ /* 0x000fe20000010000 */
[C---:B----4-:R-:W-:Y:S08]  /*57ba0*/  HMMA.1688.F32.TF32 R232, R236.reuse, R46, R240 ;  /* 0x0000002eece8723c */ /* 0x050ff000000810f0 */
[C---:B--2---:R-:W-:Y:S08]  /*57bb0*/  HMMA.1688.F32.TF32 R44, R236.reuse, R50, R144 ;  /* 0x00000032ec2c723c */ /* 0x044ff00000081090 */
[C---:B---3--:R-:W-:Y:S08]  /*57bc0*/  HMMA.1688.F32.TF32 R248, R236.reuse, R38, R248 ;  /* 0x00000026ecf8723c */ /* 0x048ff000000810f8 */
[C---:B------:R-:W-:Y:S08]  /*57bd0*/  HMMA.1688.F32.TF32 R36, R236.reuse, R42, R244 ;  /* 0x0000002aec24723c */ /* 0x040ff000000810f4 */
[C---:B------:R-:W-:Y:S07]  /*57be0*/  HMMA.1688.F32.TF32 R48, R236.reuse, R54, R140 ;  /* 0x00000036ec30723c */ /* 0x040fee000008108c */
[----:B------:R-:W-:Y:S04]  /*57bf0*/  STL.64 [R1+0xa0], R248 ;  /* 0x0000a0f801007387 */ /* 0x000fe80000100a00 */
[----:B------:R-:W-:Y:S04]  /*57c00*/  STL.64 [R1+0xa8], R250 ;  /* 0x0000a8fa01007387 */ /* 0x000fe80000100a00 */
[----:B------:R1:W-:Y:S04]  /*57c10*/  STL.64 [R1+0x70], R36 ;  /* 0x0000702401007387 */ /* 0x0003e80000100a00 */
[----:B------:R-:W-:Y:S04]  /*57c20*/  STL.64 [R1+0x78], R38 ;  /* 0x0000782601007387 */ /* 0x000fe80000100a00 */
[----:B-1----:R-:W2:Y:S04]  /*57c30*/  LDL.LU R37, [R1+0x15a4] ;  /* 0x0015a40001257983 */ /* 0x002ea80000300800 */
[----:B------:R-:W-:Y:S04]  /*57c40*/  STL.64 [R1+0x60], R232 ;  /* 0x000060e801007387 */ /* 0x000fe80000100a00 */
[----:B------:R-:W-:Y:S04]  /*57c50*/  STL.64 [R1+0x68], R234 ;  /* 0x000068ea01007387 */ /* 0x000fe80000100a00 */
[----:B------:R-:W3:Y:S04]  /*57c60*/  LDL.LU R36, [R1+0x15ac] ;  /* 0x0015ac0001247983 */ /* 0x000ee80000300800 */
[----:B------:R-:W-:Y:S04]  /*57c70*/  STL.64 [R1+0x40], R44 ;  /* 0x0000402c01007387 */ /* 0x000fe80000100a00 */
[----:B------:R1:W-:Y:S04]  /*57c80*/  STL.64 [R1+0x48], R46 ;  /* 0x0000482e01007387 */ /* 0x0003e80000100a00 */
[----:B------:R-:W4:Y:S01]  /*57c90*/  LDL.LU R52, [R1+0x159c] ;  /* 0x00159c0001347983 */ /* 0x000f220000300800 */
[----:B-1----:R-:W-:Y:S03]  /*57ca0*/  HMMA.1688.F32.TF32 R44, R236, R58, R136 ;  /* 0x0000003aec2c723c */ /* 0x002fe60000081088 */
[----:B------:R-:W-:Y:S04]  /*57cb0*/  STL.64 [R1+0x20], R48 ;  /* 0x0000203001007387 */ /* 0x000fe80000100a00 */
[----:B------:R1:W-:Y:S04]  /*57cc0*/  STL.64 [R1+0x28], R50 ;  /* 0x0000283201007387 */ /* 0x0003e80000100a00 */
[----:B-1----:R-:W4:Y:S11]  /*57cd0*/  LDL.LU R51, [R1+0x15a8] ;  /* 0x0015a80001337983 */ /* 0x002f360000300800 */
[----:B------:R-:W-:Y:S01]  /*57ce0*/  @!UPT UIADD3 URZ, URZ, URZ, URZ ;  /* 0x0000003f3f3ff290 */ /* 0x000fe2000fffe03f */
[----:B------:R-:W-:Y:S04]  /*57cf0*/  STL.64 [R1], R44 ;  /* 0x0000002c01007387 */ /* 0x000fe80000100a00 */
[----:B------:R1:W-:Y:S04]  /*57d00*/  STL.64 [R1+0x8], R46 ;  /* 0x0000082e01007387 */ /* 0x0003e80000100a00 */
[----:B------:R-:W4:Y:S04]  /*57d10*/  LDL.LU R50, [R1+0x1594] ;  /* 0x0015940001327983 */ /* 0x000f280000300800 */
[----:B------:R-:W4:Y:S04]  /*57d20*/  LDL.LU R49, [R1+0x15a0] ;  /* 0x0015a00001317983 */ /* 0x000f280000300800 */
[----:B------:R-:W4:Y:S04]  /*57d30*/  LDL.LU R48, [R1+0x158c] ;  /* 0x00158c0001307983 */ /* 0x000f280000300800 */
[----:B-1----:R-:W4:Y:S04]  /*57d40*/  LDL.LU R47, [R1+0x1598] ;  /* 0x00159800012f7983 */ /* 0x002f280000300800 */
[----:B------:R-:W4:Y:S04]  /*57d50*/  LDL.LU R39, [R1+0x14f0] ;  /* 0x0014f00001277983 */ /* 0x000f280000300800 */
[----:B------:R-:W4:Y:S01]  /*57d60*/  LDL.LU R38, [R1+0x14f4] ;  /* 0x0014f40001267983 */ /* 0x000f220000300800 */
[----:B------:R-:W-:-:S04]  /*57d70*/  IADD3 R41, R41, c[0x0][0x180], RZ ;  /* 0x0000600029297a10 */ /* 0x000fc80007ffe0ff */
[----:B------:R-:W-:Y:S01]  /*57d80*/  SHF.R.S32.HI R3, RZ, 0x1f, R41 ;  /* 0x0000001fff037819 */ /* 0x000fe20000011429 */
[----:B------:R-:W-:-:S03]  /*57d90*/  IMAD.SHL.U32 R252, R252, 0x80, RZ ;  /* 0x00000080fcfc7824 */ /* 0x000fc600078e00ff */
[----:B------:R-:W-:Y:S02]  /*57da0*/  LEA.HI R3, R3, R41, RZ, 0x7 ;  /* 0x0000002903037211 */ /* 0x000fe400078f38ff */
[----:B------:R-:W1:Y:S01]  /*57db0*/  S2R R41, SR_TID.X ;  /* 0x0000000000297919 */ /* 0x000e620000002100 */
[----:B------:R-:W-:Y:S02]  /*57dc0*/  IADD3 R0, R0, -0x280, RZ ;  /* 0xfffffd8000007810 */ /* 0x000fe40007ffe0ff */
[----:B------:R-:W-:Y:S02]  /*57dd0*/  SHF.L.U32 R252, R252, 0x2, RZ ;  /* 0x00000002fcfc7819 */ /* 0x000fe400000006ff */
[----:B------:R-:W-:Y:S01]  /*57de0*/  SHF.R.S32.HI R3, RZ, 0x7, R3 ;  /* 0x00000007ff037819 */ /* 0x000fe20000011403 */
[----:B------:R-:W-:-:S03]  /*57df0*/  IMAD R0, R40, -0x80, R0 ;  /* 0xffffff8028007824 */ /* 0x000fc600078e0200 */
[----:B------:R-:W-:Y:S02]  /*57e00*/  IADD3 R3, R3, -0x5, RZ ;  /* 0xfffffffb03037810 */ /* 0x000fe40007ffe0ff */
[----:B------:R-:W-:Y:S02]  /*57e10*/  ISETP.GT.AND P1, PT, R0, RZ, PT ;  /* 0x000000ff0000720c */ /* 0x000fe40003f24270 */
[----:B------:R-:W-:Y:S02]  /*57e20*/  ISETP.GE.AND P0, PT, R40, R3, PT ;  /* 0x000000032800720c */ /* 0x000fe40003f06270 */
[----:B------:R-:W-:Y:S01]  /*57e30*/  SEL R3, RZ, 0x4, !P1 ;  /* 0x00000004ff037807 */ /* 0x000fe20004800000 */
[----:B------:R-:W-:-:S03]  /*57e40*/  UISETP.GT.AND UP0, UPT, UR5, 0x4, UPT ;  /* 0x000000040500788c */ /* 0x000fc6000bf04270 */
[----:B------:R-:W-:Y:S01]  /*57e50*/  SEL R3, R3, RZ, !P0 ;  /* 0x000000ff03037207 */ /* 0x000fe20004000000 */
[----:B------:R-:W-:-:S03]  /*57e60*/  USEL UR5, UR5, URZ, !UP0 ;  /* 0x0000003f05057287 */ /* 0x000fc6000c000000 */
[----:B------:R-:W-:Y:S02]  /*57e70*/  ISETP.NE.U32.AND P1, PT, R3, RZ, PT ;  /* 0x000000ff0300720c */ /* 0x000fe40003f25070 */
[----:B-1----:R-:W-:Y:S01]  /*57e80*/  LOP3.LUT R45, R41, 0x7f, RZ, 0xc0, !PT ;  /* 0x0000007f292d7812 */ /* 0x002fe200078ec0ff */
[----:B------:R-:W-:-:S04]  /*57e90*/  IMAD.U32 R3, RZ, RZ, UR5 ;  /* 0x00000005ff037e24 */ /* 0x000fc8000f8e00ff */
[----:B------:R-:W-:-:S04]  /*57ea0*/  IMAD.SHL.U32 R41, R45, 0x4, RZ ;  /* 0x000000042d297824 */ /* 0x000fc800078e00ff */
[----:B------:R-:W-:Y:S01]  /*57eb0*/  IMAD R3, R3, 0x40000, R41 ;  /* 0x0004000003037824 */ /* 0x000fe200078e0229 */
[----:B---3--:R-:W-:-:S04]  /*57ec0*/  IADD3 R36, P2, R36, R252, RZ ;  /* 0x000000fc24247210 */ /* 0x008fc80007f5e0ff */
[----:B--2---:R-:W-:Y:S01]  /*57ed0*/  IADD3.X R37, R37, R2, RZ, P2, !PT ;  /* 0x0000000225257210 */ /* 0x004fe200017fe4ff */
[----:B------:R1:W-:Y:S04]  /*57ee0*/  STL [R1+0x15ac], R36 ;  /* 0x0015ac2401007387 */ /* 0x0003e80000100800 */
[----:B------:R2:W-:Y:S04]  /*57ef0*/  STL [R1+0x15a4], R37 ;  /* 0x0015a42501007387 */ /* 0x0005e80000100800 */
[----:B------:R-:W3:Y:S04]  /*57f00*/  LDL.LU R46, [R1+0x14f8] ;  /* 0x0014f800012e7983 */ /* 0x000ee80000300800 */
[----:B------:R-:W3:Y:S04]  /*57f10*/  LDL.LU R44, [R1+0x14fc] ;  /* 0x0014fc00012c7983 */ /* 0x000ee80000300800 */
[----:B------:R-:W3:Y:S04]  /*57f20*/  LDL.LU R43, [R1+0x1500] ;  /* 0x00150000012b7983 */ /* 0x000ee80000300800 */
[----:B------:R-:W3:Y:S04]  /*57f30*/  LDL.LU R42, [R1+0x1504] ;  /* 0x00150400012a7983 */ /* 0x000ee80000300800 */
[----:B------:R-:W-:Y:S01]  /*57f40*/  @!PT LDS RZ, [RZ] ;  /* 0x00000000fffff984 */ /* 0x000fe20000000800 */
[----:B------:R-:W-:Y:S01]  /*57f50*/  @!PT LDS RZ, [RZ] ;  /* 0x00000000fffff984 */ /* 0x000fe20000000800 */
[----:B------:R-:W-:Y:S01]  /*57f60*/  @!PT LDS RZ, [RZ] ;  /* 0x00000000fffff984 */ /* 0x000fe20000000800 */
[----:B------:R1:W-:Y:S01]  /*57f70*/  LDGSTS.E [R3], [R36.64], P1 ;  /* 0x0000000024037fae */ /* 0x0003e20008921848 */
[----:B----4-:R-:W-:-:S05]  /*57f80*/  IADD3 R51, P2, R51, R252, RZ ;  /* 0x000000fc33337210 */ /* 0x010fca0007f5e0ff */
[----:B------:R-:W-:Y:S01]  /*57f90*/  IMAD.X R52, R52, 0x1, R2, P2 ;  /* 0x0000000134347824 */ /* 0x000fe200010e0602 */
[----:B------:R-:W-:Y:S01]  /*57fa0*/  STL [R1+0x15a8], R51 ;  /* 0x0015a83301007387 */ /* 0x000fe20000100800 */
[----:B-1----:R-:W-:Y:S02]  /*57fb0*/  IMAD.MOV.U32 R36, RZ, RZ, R51 ;  /* 0x000000ffff247224 */ /* 0x002fe400078e0033 */
[----:B--2---:R-:W-:Y:S01]  /*57fc0*/  IMAD.MOV.U32 R37, RZ, RZ, R52 ;  /* 0x000000ffff257224 */ /* 0x004fe200078e0034 */
[----:B------:R1:W-:Y:S01]  /*57fd0*/  STL [R1+0x159c], R52 ;  /* 0x00159c3401007387 */ /* 0x0003e20000100800 */
[----:B------:R-:W-:-:S03]  /*57fe0*/  IADD3 R49, P3, R49, R252, RZ ;  /* 0x000000fc31317210 */ /* 0x000fc60007f7e0ff */
[----:B------:R2:W-:Y:S01]  /*57ff0*/  LDGSTS.E [R3+0x200], [R36.64], P1 ;  /* 0x0020000024037fae */ /* 0x0005e20008921848 */
[----:B------:R-:W-:-:S03]  /*58000*/  IADD3.X R50, R50, R2, RZ, P3, !PT ;  /* 0x0000000232327210 */ /* 0x000fc60001ffe4ff */
[----:B------:R-:W-:Y:S04]  /*58010*/  STL [R1+0x15a0], R49 ;  /* 0x0015a03101007387 */ /* 0x000fe80000100800 */
[----:B------:R4:W-:Y:S04]  /*58020*/  STL [R1+0x1594], R50 ;  /* 0x0015943201007387 */ /* 0x0009e80000100800 */
[----:B-1----:R-:W3:Y:S01]  /*58030*/  LDL.LU R52, [R1+0x1508] ;  /* 0x0015080001347983 */ /* 0x002ee20000300800 */
[----:B--2---:R-:W-:Y:S01]  /*58040*/  MOV R36, R49 ;  /* 0x0000003100247202 */ /* 0x004fe20000000f00 */
[----:B------:R-:W-:-:S02]  /*58050*/  IMAD.MOV.U32 R37, RZ, RZ, R50 ;  /* 0x000000ffff257224 */ /* 0x000fc400078e0032 */
[----:B------:R-:W2:Y:S01]  /*58060*/  LDL.LU R51, [R1+0x150c] ;  /* 0x00150c0001337983 */ /* 0x000ea20000300800 */
[----:B------:R-:W-:-:S03]  /*58070*/  ISETP.GT.AND P2, PT, R0, 0x4, PT ;  /* 0x000000040000780c */ /* 0x000fc60003f44270 */
[----:B----4-:R-:W2:Y:S04]  /*58080*/  LDL.LU R50, [R1+0x1470] ;  /* 0x0014700001327983 */ /* 0x010ea80000300800 */
[----:B------:R-:W2:Y:S01]  /*58090*/  LDL.LU R49, [R1+0x1474] ;  /* 0x0014740001317983 */ /* 0x000ea20000300800 */
[----:B------:R-:W-:-:S03]  /*580a0*/  IADD3 R47, P3, R47, R252, RZ ;  /* 0x000000fc2f2f7210 */ /* 0x000fc60007f7e0ff */
[----:B------:R1:W-:Y:S01]  /*580b0*/  LDGSTS.E [R3+0x400], [R36.64], P1 ;  /* 0x0040000024037fae */ /* 0x0003e20008921848 */
[----:B------:R-:W-:Y:S01]  /*580c0*/  IADD3 R38, P4, R38, R252, RZ ;  /* 0x000000fc26267210 */ /* 0x000fe20007f9e0ff */
[----:B------:R-:W-:-:S03]  /*580d0*/  IMAD.X R48, R48, 0x1, R2, P3 ;  /* 0x0000000130307824 */ /* 0x000fc600018e0602 */
[----:B------:R-:W-:Y:S02]  /*580e0*/  IADD3.X R39, R39, R2, RZ, P4, !PT ;  /* 0x0000000227277210 */ /* 0x000fe400027fe4ff */
[----:B-1----:R-:W-:-:S04]  /*580f0*/  SEL R36, RZ, 0x4, !P2 ;  /* 0x00000004ff247807 */ /* 0x002fc80005000000 */
[----:B------:R-:W-:Y:S01]  /*58100*/  SEL R36, R36, RZ, !P0 ;  /* 0x000000ff24247207 */ /* 0x000fe20004000000 */
[----:B------:R-:W-:Y:S01]  /*58110*/  STL [R1+0x1598], R47 ;  /* 0x0015982f01007387 */ /* 0x000fe20000100800 */
[----:B------:R-:W-:Y:S02]  /*58120*/  IMAD.MOV.U32 R37, RZ, RZ, R48 ;  /* 0x000000ffff257224 */ /* 0x000fe400078e0030 */
[----:B------:R-:W-:Y:S01]  /*58130*/  ISETP.NE.U32.AND P2, PT, R36, RZ, PT ;  /* 0x000000ff2400720c */ /* 0x000fe20003f45070 */
[----:B------:R-:W-:Y:S01]  /*58140*/  IMAD.MOV.U32 R36, RZ, RZ, R47 ;  /* 0x000000ffff247224 */ /* 0x000fe200078e002f */
[----:B------:R1:W-:Y:S04]  /*58150*/  STL [R1+0x158c], R48 ;  /* 0x00158c3001007387 */ /* 0x0003e80000100800 */
[----:B------:R-:W-:Y:S04]  /*58160*/  STL [R1+0x14f4], R38 ;  /* 0x0014f42601007387 */ /* 0x000fe80000100800 */
[----:B------:R1:W-:Y:S04]  /*58170*/  STL [R1+0x14f0], R39 ;  /* 0x0014f02701007387 */ /* 0x0003e80000100800 */
[----:B-1----:R-:W2:Y:S04]  /*58180*/  LDL.LU R48, [R1+0x1478] ;  /* 0x0014780001307983 */ /* 0x002ea80000300800 */
[----:B------:R1:W-:Y:S04]  /*58190*/  LDGSTS.E [R3+0x600], [R36.64], P1 ;  /* 0x0060000024037fae */ /* 0x0003e80008921848 */
[----:B------:R-:W2:Y:S01]  /*581a0*/  LDL.LU R47, [R1+0x147c] ;  /* 0x00147c00012f7983 */ /* 0x000ea20000300800 */
[----:B-1----:R-:W-:Y:S01]  /*581b0*/  IMAD.MOV.U32 R37, RZ, RZ, R39 ;  /* 0x000000ffff257224 */ /* 0x002fe200078e0027 */
[----:B------:R-:W-:-:S02]  /*581c0*/  MOV R36, R38 ;  /* 0x0000002600247202 */ /* 0x000fc40000000f00 */
[----:B------:R-:W2:Y:S04]  /*581d0*/  LDL.LU R39, [R1+0x1480] ;  /* 0x0014800001277983 */ /* 0x000ea80000300800 */
[----:B------:R-:W2:Y:S04]  /*581e0*/  LDL.LU R38, [R1+0x1484] ;  /* 0x0014840001267983 */ /* 0x000ea80000300800 */
[----:B------:R1:W-:Y:S01]  /*581f0*/  LDGSTS.E [R3+0x2000], [R36.64], P2 ;  /* 0x0200000024037fae */ /* 0x0003e20009121848 */
[----:B---3--:R-:W-:-:S05]  /*58200*/  IADD3 R44, P1, R44, R252, RZ ;  /* 0x000000fc2c2c7210 */ /* 0x008fca0007f3e0ff */
[----:B------:R-:W-:Y:S01]  /*58210*/  IMAD.X R46, R46, 0x1, R2, P1 ;  /* 0x000000012e2e7824 */ /* 0x000fe200008e0602 */
[----:B------:R-:W-:Y:S01]  /*58220*/  IADD3 R42, P3, R42, R252, RZ ;  /* 0x000000fc2a2a7210 */ /* 0x000fe20007f7e0ff */
[----:B------:R-:W-:Y:S01]  /*58230*/  STL [R1+0x14fc], R44 ;  /* 0x0014fc2c01007387 */ /* 0x000fe20000100800 */
[----:B-1----:R-:W-:Y:S02]  /*58240*/  IMAD.MOV.U32 R36, RZ, RZ, R44 ;  /* 0x000000ffff247224 */ /* 0x002fe400078e002c */
[----:B------:R-:W-:Y:S01]  /*58250*/  IADD3.X R43, R43, R2, RZ, P3, !PT ;  /* 0x000000022b2b7210 */ /* 0x000fe20001ffe4ff */
[----:B------:R-:W-:Y:S01]  /*58260*/  IMAD.MOV.U32 R37, RZ, RZ, R46 ;  /* 0x000000ffff257224 */ /* 0x000fe200078e002e */
[----:B------:R1:W-:Y:S04]  /*58270*/  STL [R1+0x14f8], R46 ;  /* 0x0014f82e01007387 */ /* 0x0003e80000100800 */
[----:B------:R-:W-:Y:S04]  /*58280*/  STL [R1+0x1504], R42 ;  /* 0x0015042a01007387 */ /* 0x000fe80000100800 */
[----:B------:R3:W-:Y:S04]  /*58290*/  STL [R1+0x1500], R43 ;  /* 0x0015002b01007387 */ /* 0x0007e80000100800 */
[----:B-1----:R-:W4:Y:S04]  /*582a0*/  LDL.LU R46, [R1+0x1488] ;  /* 0x00148800012e7983 */ /* 0x002f280000300800 */
[----:B------:R1:W-:Y:S04]  /*582b0*/  LDGSTS.E [R3+0x2200], [R36.64], P2 ;  /* 0x0220000024037fae */ /* 0x0003e80009121848 */
[----:B------:R-:W4:Y:S01]  /*582c0*/  LDL.LU R44, [R1+0x148c] ;  /* 0x00148c00012c7983 */ /* 0x000f220000300800 */
[----:B------:R-:W-:Y:S01]  /*582d0*/  ISETP.GT.AND P1, PT, R0, 0x8, PT ;  /* 0x000000080000780c */ /* 0x000fe20003f24270 */
[----:B-1----:R-:W-:Y:S01]  /*582e0*/  IMAD.MOV.U32 R37, RZ, RZ, R43 ;  /* 0x000000ffff257224 */ /* 0x002fe200078e002b */
[----:B------:R-:W-:Y:S01]  /*582f0*/  MOV R36, R42 ;  /* 0x0000002a00247202 */ /* 0x000fe20000000f00 */
[----:B---3--:R-:W3:Y:S04]  /*58300*/  LDL.LU R43, [R1+0x13f0] ;  /* 0x0013f000012b7983 */ /* 0x008ee80000300800 */
[----:B------:R-:W3:Y:S04]  /*58310*/  LDL.LU R42, [R1+0x13f4] ;  /* 0x0013f400012a7983 */ /* 0x000ee80000300800 */
[----:B------:R1:W-:Y:S01]  /*58320*/  LDGSTS.E [R3+0x2400], [R36.64], P2 ;  /* 0x0240000024037fae */ /* 0x0003e20009121848 */
[----:B--2---:R-:W-:-:S02]  /*58330*/  IADD3 R51, P3, R51, R252, RZ ;  /* 0x000000fc33337210 */ /* 0x004fc40007f7e0ff */
[----:B-1----:R-:W-:Y:S02]  /*58340*/  SEL R36, RZ, 0x4, !P1 ;  /* 0x00000004ff247807 */ /* 0x002fe40004800000 */
[----:B------:R-:W-:Y:S01]  /*58350*/  IADD3 R49, P4, R49, R252, RZ ;  /* 0x000000fc31317210 */ /* 0x000fe20007f9e0ff */
[----:B------:R-:W-:Y:S01]  /*58360*/  IMAD.X R52, R52, 0x1, R2, P3 ;  /* 0x0000000134347824 */ /* 0x000fe200018e0602 */
[----:B------:R-:W-:Y:S02]  /*58370*/  SEL R36, R36, RZ, !P0 ;  /* 0x000000ff24247207 */ /* 0x000fe40004000000 */
[----:B------:R-:W-:Y:S01]  /*58380*/  IADD3.X R50, R50, R2, RZ, P4, !PT ;  /* 0x0000000232327210 */ /* 0x000fe200027fe4ff */
[----:B------:R-:W-:Y:S01]  /*58390*/  STL [R1+0x150c], R51 ;  /* 0x00150c3301007387 */ /* 0x000fe20000100800 */
[----:B------:R-:W-:Y:S01]  /*583a0*/  ISETP.NE.U32.AND P1, PT, R36, RZ, PT ;  /* 0x000000ff2400720c */ /* 0x000fe20003f25070 */
[----:B------:R-:W-:Y:S02]  /*583b0*/  IMAD.MOV.U32 R36, RZ, RZ, R51 ;  /* 0x000000ffff247224 */ /* 0x000fe400078e0033 */
[----:B------:R-:W-:Y:S01]  /*583c0*/  IMAD.MOV.U32 R37, RZ, RZ, R52 ;  /* 0x000000ffff257224 */ /* 0x000fe200078e0034 */
[----:B------:R1:W-:Y:S04]  /*583d0*/  STL [R1+0x1508], R52 ;  /* 0x0015083401007387 */ /* 0x0003e80000100800 */
[----:B------:R-:W-:Y:S04]  /*583e0*/  STL [R1+0x1474], R49 ;  /* 0x0014743101007387 */ /* 0x000fe80000100800 */
[----:B------:R2:W-:Y:S04]  /*583f0*/  STL [R1+0x1470], R50 ;  /* 0x0014703201007387 */ /* 0x0005e80000100800 */
[----:B-1----:R-:W3:Y:S04]  /*58400*/  LDL.LU R52, [R1+0x13f8] ;  /* 0x0013f80001347983 */ /* 0x002ee80000300800 */
[----:B------:R1:W-:Y:S04]  /*58410*/  LDGSTS.E [R3+0x2600], [R36.64], P2 ;  /* 0x0260000024037fae */ /* 0x0003e80009121848 */
[----:B------:R-:W3:Y:S01]  /*58420*/  LDL.LU R51, [R1+0x13fc] ;  /* 0x0013fc0001337983 */ /* 0x000ee20000300800 */
[----:B-1----:R-:W-:Y:S01]  /*58430*/  IMAD.MOV.U32 R37, RZ, RZ, R50 ;  /* 0x000000ffff257224 */ /* 0x002fe200078e0032 */
[----:B------:R-:W-:-:S02]  /*58440*/  MOV R36, R49 ;  /* 0x0000003100247202 */ /* 0x000fc40000000f00 */
[----:B--2---:R-:W2:Y:S04]  /*58450*/  LDL.LU R50, [R1+0x1400] ;  /* 0x0014000001327983 */ /* 0x004ea80000300800 */
[----:B------:R-:W2:Y:S01]  /*58460*/  LDL.LU R49, [R1+0x1404] ;  /* 0x0014040001317983 */ /* 0x000ea20000300800 */
[----:B------:R-:W-:-:S03]  /*58470*/  IADD3 R47, P2, R47, R252, RZ ;  /* 0x000000fc2f2f7210 */ /* 0x000fc60007f5e0ff */
[----:B------:R1:W-:Y:S02]  /*58480*/  LDGSTS.E [R3+0x4000], [R36.64], P1 ;  /* 0x0400000024037fae */ /* 0x0003e40008921848 */
[----:B------:R-:W-:Y:S01]  /*58490*/  IMAD.X R48, R48, 0x1, R2, P2 ;  /* 0x0000000130307824 */ /* 0x000fe200010e0602 */
[----:B------:R-:W-:Y:S01]  /*584a0*/  IADD3 R38, P3, R38, R252, RZ ;  /* 0x000000fc26267210 */ /* 0x000fe20007f7e0ff */
[----:B------:R-:W-:Y:S03]  /*584b0*/  STL [R1+0x147c], R47 ;  /* 0x00147c2f01007387 */ /* 0x000fe60000100800 */
[----:B------:R-:W-:Y:S01]  /*584c0*/  IADD3.X R39, R39, R2, RZ, P3, !PT ;  /* 0x0000000227277210 */ /* 0x000fe20001ffe4ff */
[----:B-1----:R-:W-:Y:S01]  /*584d0*/  IMAD.MOV.U32 R36, RZ, RZ, R47 ;  /* 0x000000ffff247224 */ /* 0x002fe200078e002f */
[----:B------:R1:W-:Y:S01]  /*584e0*/  STL [R1+0x1478], R48 ;  /* 0x0014783001007387 */ /* 0x0003e20000100800 */
[----:B------:R-:W-:-:S03]  /*584f0*/  IMAD.MOV.U32 R37, RZ, RZ, R48 ;  /* 0x000000ffff257224 */ /* 0x000fc600078e0030 */
        /* <DEDUP_REMOVED lines=8> */
[----:B------:R-:W2:Y:S01]  /*58580*/  LDL.LU R38, [R1+0x1354] ;  /* 0x0013540001267983 */ /* 0x000ea20000300800 */
[----:B------:R-:W-:-:S03]  /*58590*/  ISETP.GT.AND P2, PT, R0, 0xc, PT ;  /* 0x0000000c0000780c */ /* 0x000fc60003f44270 */
[----:B------:R1:W-:Y:S02]  /*585a0*/  LDGSTS.E [R3+0x4400], [R36.64], P1 ;  /* 0x0440000024037fae */ /* 0x0003e40008921848 */
[----:B-1----:R-:W-:-:S04]  /*585b0*/  SEL R36, RZ, 0x4, !P2 ;  /* 0x00000004ff247807 */ /* 0x002fc80005000000 */
[----:B------:R-:W-:-:S04]  /*585c0*/  SEL R36, R36, RZ, !P0 ;  /* 0x000000ff24247207 */ /* 0x000fc80004000000 */
[----:B------:R-:W-:Y:S02]  /*585d0*/  ISETP.NE.U32.AND P2, PT, R36, RZ, PT ;  /* 0x000000ff2400720c */ /* 0x000fe40003f45070 */
[----:B----4-:R-:W-:-:S05]  /*585e0*/  IADD3 R44, P3, R44, R252, RZ ;  /* 0x000000fc2c2c7210 */ /* 0x010fca0007f7e0ff */
[----:B------:R-:W-:Y:S01]  /*585f0*/  IMAD.X R46, R46, 0x1, R2, P3 ;  /* 0x000000012e2e7824 */ /* 0x000fe200018e0602 */
[----:B------:R-:W-:Y:S01]  /*58600*/  STL [R1+0x148c], R44 ;  /* 0x00148c2c01007387 */ /* 0x000fe20000100800 */
[----:B------:R-:W-:Y:S01]  /*58610*/  IMAD.MOV.U32 R36, RZ, RZ, R44 ;  /* 0x000000ffff247224 */ /* 0x000fe200078e002c */
[----:B---3--:R-:W-:Y:S01]  /*58620*/  IADD3 R42, P4, R42, R252, RZ ;  /* 0x000000fc2a2a7210 */ /* 0x008fe20007f9e0ff */
[----:B------:R-:W-:-:S03]  /*58630*/  IMAD.MOV.U32 R37, RZ, RZ, R46 ;  /* 0x000000ffff257224 */ /* 0x000fc600078e002e */
[----:B------:R-:W-:Y:S01]  /*58640*/  IADD3.X R43, R43, R2, RZ, P4, !PT ;  /* 0x000000022b2b7210 */ /* 0x000fe200027fe4ff */
[----:B------:R1:W-:Y:S04]  /*58650*/  STL [R1+0x1488], R46 ;  /* 0x0014882e01007387 */ /* 0x0003e80000100800 */
[----:B------:R-:W-:Y:S04]  /*58660*/  STL [R1+0x13f4], R42 ;  /* 0x0013f42a01007387 */ /* 0x000fe80000100800 */
[----:B------:R3:W-:Y:S04]  /*58670*/  STL [R1+0x13f0], R43 ;  /* 0x0013f02b01007387 */ /* 0x0007e80000100800 */
[----:B-1----:R-:W4:Y:S04]  /*58680*/  LDL.LU R46, [R1+0x1358] ;  /* 0x00135800012e7983 */ /* 0x002f280000300800 */
[----:B------:R1:W-:Y:S04]  /*58690*/  LDGSTS.E [R3+0x4600], [R36.64], P1 ;  /* 0x0460000024037fae */ /* 0x0003e80008921848 */
[----:B------:R-:W4:Y:S01]  /*586a0*/  LDL.LU R44, [R1+0x135c] ;  /* 0x00135c00012c7983 */ /* 0x000f220000300800 */
[----:B-1----:R-:W-:Y:S01]  /*586b0*/  IMAD.MOV.U32 R37, RZ, RZ, R43 ;  /* 0x000000ffff257224 */ /* 0x002fe200078e002b */
[----:B------:R-:W-:-:S02]  /*586c0*/  MOV R36, R42 ;  /* 0x0000002a00247202 */ /* 0x000fc40000000f00 */
[----:B---3--:R-:W3:Y:S04]  /*586d0*/  LDL.LU R43, [R1+0x1360] ;  /* 0x00136000012b7983 */ /* 0x008ee80000300800 */
[----:B------:R-:W3:Y:S04]  /*586e0*/  LDL.LU R42, [R1+0x1364] ;  /* 0x00136400012a7983 */ /* 0x000ee80000300800 */
[----:B------:R1:W-:Y:S01]  /*586f0*/  LDGSTS.E [R3+0x6000], [R36.64], P2 ;  /* 0x0600000024037fae */ /* 0x0003e20009121848 */
[----:B------:R-:W-:-:S05]  /*58700*/  IADD3 R51, P1, R51, R252, RZ ;  /* 0x000000fc33337210 */ /* 0x000fca0007f3e0ff */
[----:B------:R-:W-:Y:S01]  /*58710*/  IMAD.X R52, R52, 0x1, R2, P1 ;  /* 0x0000000134347824 */ /* 0x000fe200008e0602 */
[----:B------:R-:W-:Y:S01]  /*58720*/  STL [R1+0x13fc], R51 ;  /* 0x0013fc3301007387 */ /* 0x000fe20000100800 */
[----:B-1----:R-:W-:Y:S01]  /*58730*/  IMAD.MOV.U32 R36, RZ, RZ, R51 ;  /* 0x000000ffff247224 */ /* 0x002fe200078e0033 */
[----:B--2---:R-:W-:Y:S01]  /*58740*/  IADD3 R49, P3, R49, R252, RZ ;  /* 0x000000fc31317210 */ /* 0x004fe20007f7e0ff */
[----:B------:R-:W-:-:S03]  /*58750*/  IMAD.MOV.U32 R37, RZ, RZ, R52 ;  /* 0x000000ffff257224 */ /* 0x000fc600078e0034 */
[----:B------:R-:W-:Y:S01]  /*58760*/  IADD3.X R50, R50, R2, RZ, P3, !PT ;  /* 0x0000000232327210 */ /* 0x000fe20001ffe4ff */
[----:B------:R1:W-:Y:S04]  /*58770*/  STL [R1+0x13f8], R52 ;  /* 0x0013f83401007387 */ /* 0x0003e80000100800 */
[----:B------:R-:W-:Y:S04]  /*58780*/  STL [R1+0x1404], R49 ;  /* 0x0014043101007387 */ /* 0x000fe80000100800 */
[----:B------:R2:W-:Y:S04]  /*58790*/  STL [R1+0x1400], R50 ;  /* 0x0014003201007387 */ /* 0x0005e80000100800 */
[----:B-1----:R-:W3:Y:S01]  /*587a0*/  LDL.LU R52, [R1+0x1368] ;  /* 0x0013680001347983 */ /* 0x002ee20000300800 */
[----:B------:R-:W-:-:S03]  /*587b0*/  ISETP.GT.AND P1, PT, R0, 0x10, PT ;  /* 0x000000100000780c */ /* 0x000fc60003f24270 */
[----:B------:R1:W-:Y:S04]  /*587c0*/  LDGSTS.E [R3+0x6200], [R36.64], P2 ;  /* 0x0620000024037fae */ /* 0x0003e80009121848 */
[----:B------:R-:W3:Y:S01]  /*587d0*/  LDL.LU R51, [R1+0x136c] ;  /* 0x00136c0001337983 */ /* 0x000ee20000300800 */
[----:B-1----:R-:W-:Y:S01]  /*587e0*/  MOV R36, R49 ;  /* 0x0000003100247202 */ /* 0x002fe20000000f00 */
[----:B------:R-:W-:Y:S02]  /*587f0*/  IMAD.MOV.U32 R37, RZ, RZ, R50 ;  /* 0x000000ffff257224 */ /* 0x000fe400078e0032 */
[----:B--2---:R-:W2:Y:S04]  /*58800*/  LDL.LU R50, [R1+0x12d0] ;  /* 0x0012d00001327983 */ /* 0x004ea80000300800 */
[----:B------:R-:W2:Y:S01]  /*58810*/  LDL.LU R49, [R1+0x12d4] ;  /* 0x0012d40001317983 */ /* 0x000ea20000300800 */
[----:B------:R-:W-:-:S03]  /*58820*/  IADD3 R47, P3, R47, R252, RZ ;  /* 0x000000fc2f2f7210 */ /* 0x000fc60007f7e0ff */
[----:B------:R1:W-:Y:S02]  /*58830*/  LDGSTS.E [R3+0x6400], [R36.64], P2 ;  /* 0x0640000024037fae */ /* 0x0003e40009121848 */
[----:B------:R-:W-:Y:S01]  /*58840*/  IMAD.X R48, R48, 0x1, R2, P3 ;  /* 0x0000000130307824 */ /* 0x000fe200018e0602 */
[----:B------:R-:W-:Y:S02]  /*58850*/  IADD3 R38, P4, R38, R252, RZ ;  /* 0x000000fc26267210 */ /* 0x000fe40007f9e0ff */
[----:B-1----:R-:W-:-:S04]  /*58860*/  SEL R36, RZ, 0x4, !P1 ;  /* 0x00000004ff247807 */ /* 0x002fc80004800000 */
        /* <DEDUP_REMOVED lines=17> */
[----:B----4-:R-:W-:-:S05]  /*58980*/  IADD3 R44, P2, R44, R252, RZ ;  /* 0x000000fc2c2c7210 */ /* 0x010fca0007f5e0ff */
[----:B------:R-:W-:Y:S01]  /*58990*/  IMAD.X R46, R46, 0x1, R2, P2 ;  /* 0x000000012e2e7824 */ /* 0x000fe200010e0602 */
[----:B------:R-:W-:Y:S01]  /*589a0*/  STL [R1+0x135c], R44 ;  /* 0x00135c2c01007387 */ /* 0x000fe20000100800 */
[----:B-1----:R-:W-:Y:S01]  /*589b0*/  IMAD.MOV.U32 R36, RZ, RZ, R44 ;  /* 0x000000ffff247224 */ /* 0x002fe200078e002c */
        /* <DEDUP_REMOVED lines=15> */
[----:B------:R-:W-:-:S02]  /*58ab0*/  IADD3 R51, P3, R51, R252, RZ ;  /* 0x000000fc33337210 */ /* 0x000fc40007f7e0ff */
[----:B-1----:R-:W-:-:S03]  /*58ac0*/  SEL R36, RZ, 0x4, !P2 ;  /* 0x00000004ff247807 */ /* 0x002fc60005000000 */
[----:B------:R-:W-:Y:S01]  /*58ad0*/  IMAD.X R52, R52, 0x1, R2, P3 ;  /* 0x0000000134347824 */ /* 0x000fe200018e0602 */
[----:B------:R-:W-:Y:S02]  /*58ae0*/  SEL R36, R36, RZ, !P0 ;  /* 0x000000ff24247207 */ /* 0x000fe40004000000 */
[----:B--2---:R-:W-:Y:S01]  /*58af0*/  IADD3 R49, P4, R49, R252, RZ ;  /* 0x000000fc31317210 */ /* 0x004fe20007f9e0ff */
[----:B------:R-:W-:Y:S01]  /*58b00*/  STL [R1+0x136c], R51 ;  /* 0x00136c3301007387 */ /* 0x000fe20000100800 */
[----:B------:R-:W-:Y:S02]  /*58b10*/  ISETP.NE.U32.AND P2, PT, R36, RZ, PT ;  /* 0x000000ff2400720c */ /* 0x000fe40003f45070 */
[----:B------:R-:W-:Y:S01]  /*58b20*/  IADD3.X R50, R50, R2, RZ, P4, !PT ;  /* 0x0000000232327210 */ /* 0x000fe200027fe4ff */
[----:B------:R-:W-:Y:S01]  /*58b30*/  IMAD.MOV.U32 R36, RZ, RZ, R51 ;  /* 0x000000ffff247224 */ /* 0x000fe200078e0033 */
[----:B------:R1:W-:Y:S01]  /*58b40*/  STL [R1+0x1368], R52 ;  /* 0x0013683401007387 */ /* 0x0003e20000100800 */
[----:B------:R-:W-:-:S03]  /*58b50*/  IMAD.MOV.U32 R37, RZ, RZ, R52 ;  /* 0x000000ffff257224 */ /* 0x000fc600078e0034 */
        /* <DEDUP_REMOVED lines=8> */
[----:B------:R-:W2:Y:S04]  /*58be0*/  LDL.LU R49, [R1+0x1264] ;  /* 0x0012640001317983 */ /* 0x000ea80000300800 */
[----:B------:R1:W-:Y:S01]  /*58bf0*/  LDGSTS.E [R3+0xa000], [R36.64], P2 ;  /* 0x0a00000024037fae */ /* 0x0003e20009121848 */
[----:B------:R-:W-:-:S05]  /*58c00*/  IADD3 R47, P1, R47, R252, RZ ;  /* 0x000000fc2f2f7210 */ /* 0x000fca0007f3e0ff */
[----:B------:R-:W-:Y:S01]  /*58c10*/  IMAD.X R48, R48, 0x1, R2, P1 ;  /* 0x0000000130307824 */ /* 0x000fe200008e0602 */
[----:B------:R-:W-:Y:S01]  /*58c20*/  STL [R1+0x12dc], R47 ;  /* 0x0012dc2f01007387 */ /* 0x000fe20000100800 */
[----:B-1----:R-:W-:Y:S01]  /*58c30*/  IMAD.MOV.U32 R36, RZ, RZ, R47 ;  /* 0x000000ffff247224 */ /* 0x002fe200078e002f */
[----:B------:R-:W-:Y:S01]  /*58c40*/  IADD3 R38, P3, R38, R252, RZ ;  /* 0x000000fc26267210 */ /* 0x000fe20007f7e0ff */
[----:B------:R-:W-:-:S03]  /*58c50*/  IMAD.MOV.U32 R37, RZ, RZ, R48 ;  /* 0x000000ffff257224 */ /* 0x000fc600078e0030 */
[----:B------:R-:W-:Y:S01]  /*58c60*/  IADD3.X R39, R39, R2, RZ, P3, !PT ;  /* 0x0000000227277210 */ /* 0x000fe20001ffe4ff */
        /* <DEDUP_REMOVED lines=50> */
[----:B------:R-:W2:Y:S04]  /*58f90*/  LDL.LU R49, [R1+0x3b8] ;  /* 0x0003b80001317983 */ /* 0x000ea80000300800 */
[----:B------:R1:W-:Y:S01]  /*58fa0*/  LDGSTS.E [R3+0xc400], [R36.64], P1 ;  /* 0x0c40000024037fae */ /* 0x0003e20008921848 */
[----:B------:R-:W-:-:S02]  /*58fb0*/  IADD3 R47, P3, R47, R252, RZ ;  /* 0x000000fc2f2f7210 */ /* 0x000fc40007f7e0ff */
[----:B-1----:R-:W-:-:S03]  /*58fc0*/  SEL R36, RZ, 0x4, !P2 ;  /* 0x00000004ff247807 */ /* 0x002fc60005000000 */
[----:B------:R-:W-:Y:S01]  /*58fd0*/  IMAD.X R48, R48, 0x1, R2, P3 ;  /* 0x0000000130307824 */ /* 0x000fe200018e0602 */
[----:B------:R-:W-:Y:S02]  /*58fe0*/  SEL R36, R36, RZ, !P0 ;  /* 0x000000ff24247207 */ /* 0x000fe40004000000 */
[----:B------:R-:W-:Y:S01]  /*58ff0*/  IADD3 R38, P4, R38, R252, RZ ;  /* 0x000000fc26267210 */ /* 0x000fe20007f9e0ff */
        /* <DEDUP_REMOVED lines=158> */
[----:B------:R-:W-:Y:S01]  /*599e0*/  SEL R36, R36, RZ, !P0 ;  /* 0x000000ff24247207 */ /* 0x000fe20004000000 */
[----:B------:R-:W-:Y:S02]  /*599f0*/  STL [R1+0x4d0], R51 ;  /* 0x0004d03301007387 */ /* 0x000fe40000100800 */
[----:B------:R-:W-:Y:S01]  /*59a00*/  IMAD.MOV.U32 R37, RZ, RZ, R52 ;  /* 0x000000ffff257224 */ /* 0x000fe200078e0034 */
[----:B--2---:R-:W-:Y:S02]  /*59a10*/  IADD3 R49, P4, R49, R252, RZ ;  /* 0x000000fc31317210 */ /* 0x004fe40007f9e0ff */
[----:B------:R-:W-:Y:S02]  /*59a20*/  ISETP.NE.U32.AND P2, PT, R36, RZ, PT ;  /* 0x000000ff2400720c */ /* 0x000fe40003f45070 */
[----:B------:R-:W-:Y:S01]  /*59a30*/  IADD3.X R50, R50, R2, RZ, P4, !PT ;  /* 0x0000000232327210 */ /* 0x000fe200027fe4ff */
        /* <DEDUP_REMOVED lines=117> */
[----:B------:R-:W-:Y:S02]  /*5a190*/  ISETP.NE.U32.AND P1, PT, R36, RZ, PT ;  /* 0x000000ff2400720c */ /* 0x000fe40003f25070 */
[----:B--2---:R-:W-:Y:S01]  /*5a1a0*/  IADD3 R49, P4, R49, R252, RZ ;  /* 0x000000fc31317210 */ /* 0x004fe20007f9e0ff */
[----:B------:R-:W-:-:S03]  /*5a1b0*/  IMAD.MOV.U32 R36, RZ, RZ, R51 ;  /* 0x000000ffff247224 */ /* 0x000fc600078e0033 */
[----:B------:R-:W-:Y:S01]  /*5a1c0*/  IADD3.X R50, R50, R2, RZ, P4, !PT ;  /* 0x0000000232327210 */ /* 0x000fe200027fe4ff */
        /* <DEDUP_REMOVED lines=109> */
[----:B------:R1:W-:Y:S02]  /*5a8a0*/  LDGSTS.E [R3+0x20400], [R36.64], P1 ;  /* 0x2040000024037fae */ /* 0x0003e40008921848 */
[----:B-1----:R-:W-:-:S02]  /*5a8b0*/  SEL R36, RZ, 0x4, !P2 ;  /* 0x00000004ff247807 */ /* 0x002fc40005000000 */
[----:B------:R-:W-:Y:S02]  /*5a8c0*/  IADD3 R51, P3, R51, R252, RZ ;  /* 0x000000fc33337210 */ /* 0x000fe40007f7e0ff */
[----:B------:R-:W-:-:S03]  /*5a8d0*/  SEL R36, R36, RZ, !P0 ;  /* 0x000000ff24247207 */ /* 0x000fc60004000000 */
[----:B------:R-:W-:Y:S01]  /*5a8e0*/  IMAD.X R52, R52, 0x1, R2, P3 ;  /* 0x0000000134347824 */ /* 0x000fe200018e0602 */
[----:B------:R-:W-:Y:S01]  /*5a8f0*/  ISETP.NE.U32.AND P2, PT, R36, RZ, PT ;  /* 0x000000ff2400720c */ /* 0x000fe20003f45070 */
[----:B------:R-:W-:Y:S01]  /*5a900*/  STL [R1+0x7d0], R51 ;  /* 0x0007d03301007387 */ /* 0x000fe20000100800 */
[----:B--2---:R-:W-:Y:S01]  /*5a910*/  IADD3 R49, P4, R49, R252, RZ ;  /* 0x000000fc31317210 */ /* 0x004fe20007f9e0ff */
[----:B------:R-:W-:-:S03]  /*5a920*/  IMAD.MOV.U32 R36, RZ, RZ, R51 ;  /* 0x000000ffff247224 */ /* 0x000fc600078e0033 */
        /* <DEDUP_REMOVED lines=118> */
[----:B------:R-:W-:Y:S01]  /*5b090*/  IMAD.MOV.U32 R36, RZ, RZ, R51 ;  /* 0x000000ffff247224 */ /* 0x000fe200078e0033 */
        /* <DEDUP_REMOVED lines=117> */
[----:B------:R-:W-:Y:S01]  /*5b7f0*/  STL [R1+0xad0], R51 ;  /* 0x000ad03301007387 */ /* 0x000fe20000100800 */
[----:B------:R-:W-:Y:S02]  /*5b800*/  ISETP.NE.U32.AND P2, PT, R36, RZ, PT ;  /* 0x000000ff2400720c */ /* 0x000fe40003f45070 */
[----:B--2---:R-:W-:Y:S01]  /*5b810*/  IADD3 R49, P4, R49, R252, RZ ;  /* 0x000000fc31317210 */ /* 0x004fe20007f9e0ff */
[----:B------:R1:W-:Y:S03]  /*5b820*/  STL [R1+0xacc], R52 ;  /* 0x000acc3401007387 */ /* 0x0003e60000100800 */
[----:B------:R-:W-:Y:S01]  /*5b830*/  IADD3.X R50, R50, R2, RZ, P4, !PT ;  /* 0x0000000232327210 */ /* 0x000fe200027fe4ff */
[----:B------:R-:W-:Y:S01]  /*5b840*/  STL [R1+0xb38], R49 ;  /* 0x000b383101007387 */ /* 0x000fe20000100800 */
[----:B------:R-:W-:-:S02]  /*5b850*/  IMAD.MOV.U32 R36, RZ, RZ, R51 ;  /* 0x000000ffff247224 */ /* 0x000fc400078e0033 */
[----:B------:R-:W-:Y:S01]  /*5b860*/  IMAD.MOV.U32 R37, RZ, RZ, R52 ;  /* 0x000000ffff257224 */ /* 0x000fe200078e0034 */
[----:B------:R2:W-:Y:S04]  /*5b870*/  STL [R1+0xb34], R50 ;  /* 0x000b343201007387 */ /* 0x0005e80000100800 */
[----:B-1----:R-:W3:Y:S04]  /*5b880*/  LDL.LU R52, [R1+0xbbc] ;  /* 0x000bbc0001347983 */ /* 0x002ee80000300800 */
[----:B------:R-:W3:Y:S04]  /*5b890*/  LDL.LU R51, [R1+0xbc0] ;  /* 0x000bc00001337983 */ /* 0x000ee80000300800 */
[----:B------:R1:W-:Y:S02]  /*5b8a0*/  LDGSTS.E [R3+0x2c600], [R36.64], P1 ;  /* 0x2c60000024037fae */ /* 0x0003e40008921848 */
[----:B-1----:R-:W-:Y:S01]  /*5b8b0*/  IMAD.MOV.U32 R37, RZ, RZ, R50 ;  /* 0x000000ffff257224 */ /* 0x002fe200078e0032 */
[----:B------:R-:W-:Y:S01]  /*5b8c0*/  MOV R36, R49 ;  /* 0x0000003100247202 */ /* 0x000fe20000000f00 */
        /* <DEDUP_REMOVED lines=44> */
[----:B------:R-:W-:Y:S02]  /*5bb90*/  IMAD.X R52, R52, 0x1, R2, P2 ;  /* 0x0000000134347824 */ /* 0x000fe400010e0602 */
[----:B-1----:R-:W-:Y:S02]  /*5bba0*/  IMAD.MOV.U32 R36, RZ, RZ, R51 ;  /* 0x000000ffff247224 */ /* 0x002fe400078e0033 */
[----:B------:R-:W-:Y:S01]  /*5bbb0*/  IMAD.MOV.U32 R37, RZ, RZ, R52 ;  /* 0x000000ffff257224 */ /* 0x000fe200078e0034 */
[----:B------:R-:W-:Y:S04]  /*5bbc0*/  STL [R1+0xbc0], R51 ;  /* 0x000bc03301007387 */ /* 0x000fe80000100800 */
[----:B------:R1:W-:Y:S01]  /*5bbd0*/  STL [R1+0xbbc], R52 ;  /* 0x000bbc3401007387 */ /* 0x0003e20000100800 */
[----:B--2---:R-:W-:-:S03]  /*5bbe0*/  IADD3 R49, P3, R49, R252, RZ ;  /* 0x000000fc31317210 */ /* 0x004fc60007f7e0ff */
[----:B------:R2:W-:Y:S01]  /*5bbf0*/  LDGSTS.E [R3+0x30200], [R36.64], P1 ;  /* 0x3020000024037fae */ /* 0x0005e20008921848 */
[----:B------:R-:W-:-:S03]  /*5bc00*/  IADD3.X R50, R50, R2, RZ, P3, !PT ;  /* 0x0000000232327210 */ /* 0x000fc60001ffe4ff */
[----:B------:R-:W-:Y:S01]  /*5bc10*/  STL [R1+0xbc8], R49 ;  /* 0x000bc83101007387 */ /* 0x000fe20000100800 */
[----:B------:R-:W-:-:S03]  /*5bc20*/  ISETP.GT.AND P2, PT, R0, 0x64, PT ;  /* 0x000000640000780c */ /* 0x000fc60003f44270 */
[----:B------:R2:W-:Y:S02]  /*5bc30*/  STL [R1+0xbc4], R50 ;  /* 0x000bc43201007387 */ /* 0x0005e40000100800 */
[----:B--2---:R-:W-:Y:S01]  /*5bc40*/  MOV R36, R49 ;  /* 0x0000003100247202 */ /* 0x004fe20000000f00 */
[----:B------:R-:W-:Y:S01]  /*5bc50*/  IMAD.MOV.U32 R37, RZ, RZ, R50 ;  /* 0x000000ffff257224 */ /* 0x000fe200078e0032 */
[----:B-1----:R-:W2:Y:S04]  /*5bc60*/  LDL.LU R52, [R1+0xc4c] ;  /* 0x000c4c0001347983 */ /* 0x002ea80000300800 */
[----:B------:R-:W2:Y:S04]  /*5bc70*/  LDL.LU R51, [R1+0xc50] ;  /* 0x000c500001337983 */ /* 0x000ea80000300800 */
[----:B------:R-:W2:Y:S04]  /*5bc80*/  LDL.LU R50, [R1+0xcb4] ;  /* 0x000cb40001327983 */ /* 0x000ea80000300800 */
[----:B------:R-:W2:Y:S04]  /*5bc90*/  LDL.LU R49, [R1+0xcb8] ;  /* 0x000cb80001317983 */ /* 0x000ea80000300800 */
        /* <DEDUP_REMOVED lines=42> */
[----:B-1----:R-:W-:-:S03]  /*5bf40*/  SEL R36, RZ, 0x4, !P1 ;  /* 0x00000004ff247807 */ /* 0x002fc60004800000 */
[----:B------:R-:W-:Y:S01]  /*5bf50*/  IMAD.X R52, R52, 0x1, R2, P3 ;  /* 0x0000000134347824 */ /* 0x000fe200018e0602 */
[----:B------:R-:W-:Y:S02]  /*5bf60*/  SEL R36, R36, RZ, !P0 ;  /* 0x000000ff24247207 */ /* 0x000fe40004000000 */
[----:B------:R-:W-:Y:S01]  /*5bf70*/  IADD3 R49, P4, R49, R252, RZ ;  /* 0x000000fc31317210 */ /* 0x000fe20007f9e0ff */
[----:B------:R-:W-:Y:S01]  /*5bf80*/  STL [R1+0xc50], R51 ;  /* 0x000c503301007387 */ /* 0x000fe20000100800 */
[----:B------:R-:W-:Y:S02]  /*5bf90*/  ISETP.NE.U32.AND P1, PT, R36, RZ, PT ;  /* 0x000000ff2400720c */ /* 0x000fe40003f25070 */
[----:B------:R-:W-:Y:S01]  /*5bfa0*/  IADD3.X R50, R50, R2, RZ, P4, !PT ;  /* 0x0000000232327210 */ /* 0x000fe200027fe4ff */
[----:B------:R1:W-:Y:S01]  /*5bfb0*/  STL [R1+0xc4c], R52 ;  /* 0x000c4c3401007387 */ /* 0x0003e20000100800 */
[----:B------:R-:W-:Y:S02]  /*5bfc0*/  IMAD.MOV.U32 R36, RZ, RZ, R51 ;  /* 0x000000ffff247224 */ /* 0x000fe400078e0033 */
[----:B------:R-:W-:Y:S01]  /*5bfd0*/  IMAD.MOV.U32 R37, RZ, RZ, R52 ;  /* 0x000000ffff257224 */ /* 0x000fe200078e0034 */
[----:B------:R-:W-:Y:S04]  /*5bfe0*/  STL [R1+0xcb8], R49 ;  /* 0x000cb83101007387 */ /* 0x000fe80000100800 */
        /* <DEDUP_REMOVED lines=35> */
[----:B---3--:R-:W-:Y:S02]  /*5c220*/  IADD3 R42, P4, R42, R252, RZ ;  /* 0x000000fc2a2a7210 */ /* 0x008fe40007f9e0ff */
[----:B------:R1:W-:Y:S02]  /*5c230*/  STL [R1+0xccc], R46 ;  /* 0x000ccc2e01007387 */ /* 0x0003e40000100800 */
[----:B------:R-:W-:Y:S01]  /*5c240*/  IADD3.X R43, R43, R2, RZ, P4, !PT ;  /* 0x000000022b2b7210 */ /* 0x000fe200027fe4ff */
[----:B------:R-:W-:Y:S01]  /*5c250*/  IMAD.MOV.U32 R37, RZ, RZ, R46 ;  /* 0x000000ffff257224 */ /* 0x000fe200078e002e */
[----:B------:R-:W-:Y:S04]  /*5c260*/  STL [R1+0xd38], R42 ;  /* 0x000d382a01007387 */ /* 0x000fe80000100800 */
[----:B------:R3:W-:Y:S04]  /*5c270*/  STL [R1+0xd34], R43 ;  /* 0x000d342b01007387 */ /* 0x0007e80000100800 */
[----:B-1----:R-:W4:Y:S04]  /*5c280*/  LDL.LU R46, [R1+0xdbc] ;  /* 0x000dbc00012e7983 */ /* 0x002f280000300800 */
[----:B------:R-:W4:Y:S04]  /*5c290*/  LDL.LU R44, [R1+0xdc0] ;  /* 0x000dc000012c7983 */ /* 0x000f280000300800 */
[----:B------:R1:W-:Y:S02]  /*5c2a0*/  LDGSTS.E [R3+0x34600], [R36.64], P1 ;  /* 0x3460000024037fae */ /* 0x0003e40008921848 */
[----:B-1----:R-:W-:Y:S01]  /*5c2b0*/  IMAD.MOV.U32 R37, RZ, RZ, R43 ;  /* 0x000000ffff257224 */ /* 0x002fe200078e002b */
[----:B------:R-:W-:Y:S01]  /*5c2c0*/  MOV R36, R42 ;  /* 0x0000002a00247202 */ /* 0x000fe20000000f00 */
[----:B---3--:R-:W3:Y:S04]  /*5c2d0*/  LDL.LU R43, [R1+0xdc4] ;  /* 0x000dc400012b7983 */ /* 0x008ee80000300800 */
[----:B------:R-:W3:Y:S01]  /*5c2e0*/  LDL.LU R42, [R1+0xdc8] ;  /* 0x000dc800012a7983 */ /* 0x000ee20000300800 */
[----:B------:R-:W-:-:S03]  /*5c2f0*/  IADD3 R51, P1, R51, R252, RZ ;  /* 0x000000fc33337210 */ /* 0x000fc60007f3e0ff */
[----:B------:R1:W-:Y:S02]  /*5c300*/  LDGSTS.E [R3+0x36000], [R36.64], P2 ;  /* 0x3600000024037fae */ /* 0x0003e40009121848 */
[----:B------:R-:W-:Y:S02]  /*5c310*/  IMAD.X R52, R52, 0x1, R2, P1 ;  /* 0x0000000134347824 */ /* 0x000fe400008e0602 */
[----:B------:R-:W-:Y:S04]  /*5c320*/  STL [R1+0xd40], R51 ;  /* 0x000d403301007387 */ /* 0x000fe80000100800 */
[----:B------:R2:W-:Y:S01]  /*5c330*/  STL [R1+0xd3c], R52 ;  /* 0x000d3c3401007387 */ /* 0x0005e20000100800 */
[----:B-1----:R-:W-:Y:S02]  /*5c340*/  IMAD.MOV.U32 R36, RZ, RZ, R51 ;  /* 0x000000ffff247224 */ /* 0x002fe400078e0033 */
[----:B------:R-:W-:Y:S01]  /*5c350*/  IMAD.MOV.U32 R37, RZ, RZ, R52 ;  /* 0x000000ffff257224 */ /* 0x000fe200078e0034 */
[----:B--2---:R-:W-:-:S04]  /*5c360*/  IADD3 R49, P3, R49, R252, RZ ;  /* 0x000000fc31317210 */ /* 0x004fc80007f7e0ff */
[----:B------:R1:W-:Y:S01]  /*5c370*/  LDGSTS.E [R3+0x36200], [R36.64], P2 ;  /* 0x3620000024037fae */ /* 0x0003e20009121848 */
[----:B------:R-:W-:-:S03]  /*5c380*/  IADD3.X R50, R50, R2, RZ, P3, !PT ;  /* 0x0000000232327210 */ /* 0x000fc60001ffe4ff */
[----:B------:R-:W-:Y:S04]  /*5c390*/  STL [R1+0xd48], R49 ;  /* 0x000d483101007387 */ /* 0x000fe80000100800 */
[----:B------:R2:W-:Y:S01]  /*5c3a0*/  STL [R1+0xd44], R50 ;  /* 0x000d443201007387 */ /* 0x0005e20000100800 */
[----:B------:R-:W-:-:S03]  /*5c3b0*/  ISETP.GT.AND P1, PT, R0, 0x70, PT ;  /* 0x000000700000780c */ /* 0x000fc60003f24270 */
[----:B------:R-:W3:Y:S01]  /*5c3c0*/  LDL.LU R52, [R1+0xdcc] ;  /* 0x000dcc0001347983 */ /* 0x000ee20000300800 */
[----:B-1----:R-:W-:Y:S01]  /*5c3d0*/  MOV R36, R49 ;  /* 0x0000003100247202 */ /* 0x002fe20000000f00 */
[----:B------:R-:W-:Y:S02]  /*5c3e0*/  IMAD.MOV.U32 R37, RZ, RZ, R50 ;  /* 0x000000ffff257224 */ /* 0x000fe400078e0032 */
[----:B------:R-:W3:Y:S04]  /*5c3f0*/  LDL.LU R51, [R1+0xdd0] ;  /* 0x000dd00001337983 */ /* 0x000ee80000300800 */
[----:B--2---:R-:W2:Y:S04]  /*5c400*/  LDL.LU R50, [R1+0xe34] ;  /* 0x000e340001327983 */ /* 0x004ea80000300800 */
[----:B------:R-:W2:Y:S04]  /*5c410*/  LDL.LU R49, [R1+0xe38] ;  /* 0x000e380001317983 */ /* 0x000ea80000300800 */
[----:B------:R1:W-:Y:S02]  /*5c420*/  LDGSTS.E [R3+0x36400], [R36.64], P2 ;  /* 0x3640000024037fae */ /* 0x0003e40009121848 */
[----:B-1----:R-:W-:-:S04]  /*5c430*/  SEL R36, RZ, 0x4, !P1 ;  /* 0x00000004ff247807 */ /* 0x002fc80004800000 */
[----:B------:R-:W-:Y:S02]  /*5c440*/  SEL R36, R36, RZ, !P0 ;  /* 0x000000ff24247207 */ /* 0x000fe40004000000 */
[----:B------:R-:W-:-:S05]  /*5c450*/  IADD3 R47, P3, R47, R252, RZ ;  /* 0x000000fc2f2f7210 */ /* 0x000fca0007f7e0ff */
[----:B------:R-:W-:Y:S01]  /*5c460*/  IMAD.X R48, R48, 0x1, R2, P3 ;  /* 0x0000000130307824 */ /* 0x000fe200018e0602 */
[----:B------:R-:W-:Y:S01]  /*5c470*/  STL [R1+0xd50], R47 ;  /* 0x000d502f01007387 */ /* 0x000fe20000100800 */
[----:B------:R-:W-:-:S03]  /*5c480*/  IADD3 R38, P4, R38, R252, RZ ;  /* 0x000000fc26267210 */ /* 0x000fc60007f9e0ff */
[----:B------:R1:W-:Y:S01]  /*5c490*/  STL [R1+0xd4c], R48 ;  /* 0x000d4c3001007387 */ /* 0x0003e20000100800 */
[----:B------:R-:W-:-:S03]  /*5c4a0*/  IADD3.X R39, R39, R2, RZ, P4, !PT ;  /* 0x0000000227277210 */ /* 0x000fc600027fe4ff */
[----:B------:R-:W-:Y:S01]  /*5c4b0*/  STL [R1+0xdb8], R38 ;  /* 0x000db82601007387 */ /* 0x000fe20000100800 */
[----:B------:R-:W-:Y:S01]  /*5c4c0*/  ISETP.NE.U32.AND P1, PT, R36, RZ, PT ;  /* 0x000000ff2400720c */ /* 0x000fe20003f25070 */
[----:B------:R-:W-:Y:S02]  /*5c4d0*/  IMAD.MOV.U32 R36, RZ, RZ, R47 ;  /* 0x000000ffff247224 */ /* 0x000fe400078e002f */
[----:B------:R-:W-:Y:S01]  /*5c4e0*/  IMAD.MOV.U32 R37, RZ, RZ, R48 ;  /* 0x000000ffff257224 */ /* 0x000fe200078e0030 */
[----:B------:R1:W-:Y:S04]  /*5c4f0*/  STL [R1+0xdb4], R39 ;  /* 0x000db42701007387 */ /* 0x0003e80000100800 */
[----:B-1----:R-:W2:Y:S04]  /*5c500*/  LDL.LU R48, [R1+0xe3c] ;  /* 0x000e3c0001307983 */ /* 0x002ea80000300800 */
[----:B------:R-:W2:Y:S04]  /*5c510*/  LDL.LU R47, [R1+0xe40] ;  /* 0x000e4000012f7983 */ /* 0x000ea80000300800 */
[----:B------:R1:W-:Y:S02]  /*5c520*/  LDGSTS.E [R3+0x36600], [R36.64], P2 ;  /* 0x3660000024037fae */ /* 0x0003e40009121848 */
[----:B-1----:R-:W-:Y:S01]  /*5c530*/  IMAD.MOV.U32 R37, RZ, RZ, R39 ;  /* 0x000000ffff257224 */ /* 0x002fe200078e0027 */
[----:B------:R-:W-:Y:S01]  /*5c540*/  MOV R36, R38 ;  /* 0x0000002600247202 */ /* 0x000fe20000000f00 */
[----:B------:R-:W2:Y:S04]  /*5c550*/  LDL.LU R39, [R1+0xe44] ;  /* 0x000e440001277983 */ /* 0x000ea80000300800 */
[----:B------:R-:W2:Y:S04]  /*5c560*/  LDL.LU R38, [R1+0xe48] ;  /* 0x000e480001267983 */ /* 0x000ea80000300800 */
[----:B------:R1:W-:Y:S01]  /*5c570*/  LDGSTS.E [R3+0x38000], [R36.64], P1 ;  /* 0x3800000024037fae */ /* 0x0003e20008921848 */
[----:B----4-:R-:W-:-:S05]  /*5c580*/  IADD3 R44, P2, R44, R252, RZ ;  /* 0x000000fc2c2c7210 */ /* 0x010fca0007f5e0ff */
[----:B------:R-:W-:Y:S01]  /*5c590*/  IMAD.X R46, R46, 0x1, R2, P2 ;  /* 0x000000012e2e7824 */ /* 0x000fe200010e0602 */
[----:B------:R-:W-:Y:S01]  /*5c5a0*/  STL [R1+0xdc0], R44 ;  /* 0x000dc02c01007387 */ /* 0x000fe20000100800 */
[----:B-1----:R-:W-:Y:S02]  /*5c5b0*/  IMAD.MOV.U32 R36, RZ, RZ, R44 ;  /* 0x000000ffff247224 */ /* 0x002fe400078e002c */
[----:B------:R-:W-:Y:S01]  /*5c5c0*/  IMAD.MOV.U32 R37, RZ, RZ, R46 ;  /* 0x000000ffff257224 */ /* 0x000fe200078e002e */
[----:B------:R1:W-:Y:S04]  /*5c5d0*/  STL [R1+0xdbc], R46 ;  /* 0x000dbc2e01007387 */ /* 0x0003e80000100800 */
[----:B------:R4:W-:Y:S01]  /*5c5e0*/  LDGSTS.E [R3+0x38200], [R36.64], P1 ;  /* 0x3820000024037fae */ /* 0x0009e20008921848 */
[----:B---3--:R-:W-:-:S04]  /*5c5f0*/  IADD3 R42, P3, R42, R252, RZ ;  /* 0x000000fc2a2a7210 */ /* 0x008fc80007f7e0ff */
[----:B------:R-:W-:Y:S01]  /*5c600*/  IADD3.X R43, R43, R2, RZ, P3, !PT ;  /* 0x000000022b2b7210 */ /* 0x000fe20001ffe4ff */
[----:B------:R-:W-:Y:S01]  /*5c610*/  STL [R1+0xdc8], R42 ;  /* 0x000dc82a01007387 */ /* 0x000fe20000100800 */
[----:B----4-:R-:W-:-:S03]  /*5c620*/  MOV R36, R42 ;  /* 0x0000002a00247202 */ /* 0x010fc60000000f00 */
[----:B------:R3:W-:Y:S01]  /*5c630*/  STL [R1+0xdc4], R43 ;  /* 0x000dc42b01007387 */ /* 0x0007e20000100800 */
[----:B------:R-:W-:-:S03]  /*5c640*/  IMAD.MOV.U32 R37, RZ, RZ, R43 ;  /* 0x000000ffff257224 */ /* 0x000fc600078e002b */
[----:B-1----:R-:W4:Y:S04]  /*5c650*/  LDL.LU R46, [R1+0xe4c] ;  /* 0x000e4c00012e7983 */ /* 0x002f280000300800 */
[----:B------:R-:W4:Y:S04]  /*5c660*/  LDL.LU R44, [R1+0xe50] ;  /* 0x000e5000012c7983 */ /* 0x000f280000300800 */
[----:B---3--:R-:W3:Y:S04]  /*5c670*/  LDL.LU R43, [R1+0xeb4] ;  /* 0x000eb400012b7983 */ /* 0x008ee80000300800 */
[----:B------:R-:W3:Y:S01]  /*5c680*/  LDL.LU R42, [R1+0xeb8] ;  /* 0x000eb800012a7983 */ /* 0x000ee20000300800 */
[----:B------:R-:W-:-:S03]  /*5c690*/  ISETP.GT.AND P2, PT, R0, 0x74, PT ;  /* 0x000000740000780c */ /* 0x000fc60003f44270 */
[----:B------:R1:W-:Y:S01]  /*5c6a0*/  LDGSTS.E [R3+0x38400], [R36.64], P1 ;  /* 0x3840000024037fae */ /* 0x0003e20008921848 */
[----:B------:R-:W-:Y:S02]  /*5c6b0*/  IADD3 R51, P3, R51, R252, RZ ;  /* 0x000000fc33337210 */ /* 0x000fe40007f7e0ff */
[----:B-1----:R-:W-:-:S03]  /*5c6c0*/  SEL R36, RZ, 0x4, !P2 ;  /* 0x00000004ff247807 */ /* 0x002fc60005000000 */
[----:B------:R-:W-:Y:S01]  /*5c6d0*/  IMAD.X R52, R52, 0x1, R2, P3 ;  /* 0x0000000134347824 */ /* 0x000fe200018e0602 */
[----:B--2---:R-:W-:Y:S02]  /*5c6e0*/  IADD3 R49, P4, R49, R252, RZ ;  /* 0x000000fc31317210 */ /* 0x004fe40007f9e0ff */
[----:B------:R-:W-:Y:S02]  /*5c6f0*/  SEL R36, R36, RZ, !P0 ;  /* 0x000000ff24247207 */ /* 0x000fe40004000000 */
[----:B------:R-:W-:Y:S01]  /*5c700*/  IADD3.X R50, R50, R2, RZ, P4, !PT ;  /* 0x0000000232327210 */ /* 0x000fe200027fe4ff */
[----:B------:R-:W-:Y:S01]  /*5c710*/  STL [R1+0xdd0], R51 ;  /* 0x000dd03301007387 */ /* 0x000fe20000100800 */
[----:B------:R-:W-:Y:S01]  /*5c720*/  ISETP.NE.U32.AND P2, PT, R36, RZ, PT ;  /* 0x000000ff2400720c */ /* 0x000fe20003f45070 */
[----:B------:R-:W-:Y:S02]  /*5c730*/  IMAD.MOV.U32 R36, RZ, RZ, R51 ;  /* 0x000000ffff247224 */ /* 0x000fe400078e0033 */
[----:B------:R1:W-:Y:S01]  /*5c740*/  STL [R1+0xdcc], R52 ;  /* 0x000dcc3401007387 */ /* 0x0003e20000100800 */
[----:B------:R-:W-:-:S03]  /*5c750*/  IMAD.MOV.U32 R37, RZ, RZ, R52 ;  /* 0x000000ffff257224 */ /* 0x000fc600078e0034 */
[----:B------:R-:W-:Y:S04]  /*5c760*/  STL [R1+0xe38], R49 ;  /* 0x000e383101007387 */ /* 0x000fe80000100800 */
[----:B------:R-:W-:Y:S04]  /*5c770*/  STL [R1+0xe34], R50 ;  /* 0x000e343201007387 */ /* 0x000fe80000100800 */
[----:B------:R-:W2:Y:S04]  /*5c780*/  LDL.LU R54, [R1+0xebc] ;  /* 0x000ebc0001367983 */ /* 0x000ea80000300800 */
[----:B------:R-:W2:Y:S04]  /*5c790*/  LDL.LU R53, [R1+0xec0] ;  /* 0x000ec00001357983 */ /* 0x000ea80000300800 */
[----:B------:R1:W-:Y:S04]  /*5c7a0*/  LDGSTS.E [R3+0x38600], [R36.64], P1 ;  /* 0x3860000024037fae */ /* 0x0003e80008921848 */
[----:B-1----:R-:W2:Y:S04]  /*5c7b0*/  LDL.LU R52, [R1+0xec4] ;  /* 0x000ec40001347983 */ /* 0x002ea80000300800 */
[----:B------:R-:W2:Y:S01]  /*5c7c0*/  LDL.LU R51, [R1+0xec8] ;  /* 0x000ec80001337983 */ /* 0x000ea20000300800 */
[----:B------:R-:W-:Y:S01]  /*5c7d0*/  MOV R36, R49 ;  /* 0x0000003100247202 */ /* 0x000fe20000000f00 */
[----:B------:R-:W-:-:S05]  /*5c7e0*/  IMAD.MOV.U32 R37, RZ, RZ, R50 ;  /* 0x000000ffff257224 */ /* 0x000fca00078e0032 */
[----:B------:R1:W-:Y:S01]  /*5c7f0*/  LDGSTS.E [R3+0x3a000], [R36.64], P2 ;  /* 0x3a00000024037fae */ /* 0x0003e20009121848 */
[----:B------:R-:W-:-:S05]  /*5c800*/  IADD3 R47, P1, R47, R252, RZ ;  /* 0x000000fc2f2f7210 */ /* 0x000fca0007f3e0ff */
[----:B------:R-:W-:Y:S02]  /*5c810*/  IMAD.X R48, R48, 0x1, R2, P1 ;  /* 0x0000000130307824 */ /* 0x000fe400008e0602 */
[----:B-1----:R-:W-:Y:S02]  /*5c820*/  IMAD.MOV.U32 R36, RZ, RZ, R47 ;  /* 0x000000ffff247224 */ /* 0x002fe400078e002f */
[----:B------:R-:W-:Y:S01]  /*5c830*/  IMAD.MOV.U32 R37, RZ, RZ, R48 ;  /* 0x000000ffff257224 */ /* 0x000fe200078e0030 */
[----:B------:R-:W-:Y:S04]  /*5c840*/  STL [R1+0xe40], R47 ;  /* 0x000e402f01007387 */ /* 0x000fe80000100800 */
[----:B------:R-:W-:Y:S04]  /*5c850*/  STL [R1+0xe3c], R48 ;  /* 0x000e3c3001007387 */ /* 0x000fe80000100800 */
[----:B------:R1:W-:Y:S01]  /*5c860*/  LDGSTS.E [R3+0x3a200], [R36.64], P2 ;  /* 0x3a20000024037fae */ /* 0x0003e20009121848 */
[----:B------:R-:W-:-:S04]  /*5c870*/  IADD3 R38, P3, R38, R252, RZ ;  /* 0x000000fc26267210 */ /* 0x000fc80007f7e0ff */
[----:B------:R-:W-:Y:S01]  /*5c880*/  IADD3.X R39, R39, R2, RZ, P3, !PT ;  /* 0x0000000227277210 */ /* 0x000fe20001ffe4ff */
[----:B------:R-:W-:Y:S01]  /*5c890*/  STL [R1+0xe48], R38 ;  /* 0x000e482601007387 */ /* 0x000fe20000100800 */
[----:B-1----:R-:W-:-:S03]  /*5c8a0*/  MOV R36, R38 ;  /* 0x0000002600247202 */ /* 0x002fc60000000f00 */
[----:B------:R1:W-:Y:S01]  /*5c8b0*/  STL [R1+0xe44], R39 ;  /* 0x000e442701007387 */ /* 0x0003e20000100800 */
[----:B------:R-:W-:Y:S01]  /*5c8c0*/  IMAD.MOV.U32 R37, RZ, RZ, R39 ;  /* 0x000000ffff257224 */ /* 0x000fe200078e0027 */
[----:B------:R-:W-:-:S04]  /*5c8d0*/  ISETP.GT.AND P1, PT, R0, 0x78, PT ;  /* 0x000000780000780c */ /* 0x000fc80003f24270 */
[----:B------:R1:W-:Y:S04]  /*5c8e0*/  LDGSTS.E [R3+0x3a400], [R36.64], P2 ;  /* 0x3a40000024037fae */ /* 0x0003e80009121848 */
[----:B-1----:R-:W2:Y:S04]  /*5c8f0*/  LDL.LU R39, [R1+0xecc] ;  /* 0x000ecc0001277983 */ /* 0x002ea80000300800 */
[----:B------:R-:W2:Y:S04]  /*5c900*/  LDL.LU R38, [R1+0xed0] ;  /* 0x000ed00001267983 */ /* 0x000ea80000300800 */
[----:B------:R-:W2:Y:S04]  /*5c910*/  LDL.LU R50, [R1+0xf34] ;  /* 0x000f340001327983 */ /* 0x000ea80000300800 */
[----:B------:R-:W2:Y:S04]  /*5c920*/  LDL.LU R49, [R1+0xf38] ;  /* 0x000f380001317983 */ /* 0x000ea80000300800 */
[----:B------:R-:W2:Y:S04]  /*5c930*/  LDL.LU R48, [R1+0xf3c] ;  /* 0x000f3c0001307983 */ /* 0x000ea80000300800 */
[----:B------:R-:W2:Y:S01]  /*5c940*/  LDL.LU R47, [R1+0xf40] ;  /* 0x000f4000012f7983 */ /* 0x000ea20000300800 */
[----:B------:R-:W-:-:S04]  /*5c950*/  SEL R36, RZ, 0x4, !P1 ;  /* 0x00000004ff247807 */ /* 0x000fc80004800000 */
[----:B------:R-:W-:-:S04]  /*5c960*/  SEL R36, R36, RZ, !P0 ;  /* 0x000000ff24247207 */ /* 0x000fc80004000000 */
[----:B------:R-:W-:Y:S02]  /*5c970*/  ISETP.NE.U32.AND P1, PT, R36, RZ, PT ;  /* 0x000000ff2400720c */ /* 0x000fe40003f25070 */
[----:B----4-:R-:W-:-:S04]  /*5c980*/  IADD3 R44, P3, R44, R252, RZ ;  /* 0x000000fc2c2c7210 */ /* 0x010fc80007f7e0ff */
[----:B------:R-:W-:Y:S02]  /*5c990*/  IADD3.X R46, R46, R2, RZ, P3, !PT ;  /* 0x000000022e2e7210 */ /* 0x000fe40001ffe4ff */
[----:B---3--:R-:W-:Y:S01]  /*5c9a0*/  IADD3 R42, P4, R42, R252, RZ ;  /* 0x000000fc2a2a7210 */ /* 0x008fe20007f9e0ff */
[----:B------:R-:W-:Y:S01]  /*5c9b0*/  STL [R1+0xe50], R44 ;  /* 0x000e502c01007387 */ /* 0x000fe20000100800 */
[----:B------:R-:W-:Y:S01]  /*5c9c0*/  MOV R36, R44 ;  /* 0x0000002c00247202 */ /* 0x000fe20000000f00 */
[----:B------:R-:W-:Y:S02]  /*5c9d0*/  IMAD.MOV.U32 R37, RZ, RZ, R46 ;  /* 0x000000ffff257224 */ /* 0x000fe400078e002e */
[----:B------:R-:W-:Y:S01]  /*5c9e0*/  IMAD.X R43, R43, 0x1, R2, P4 ;  /* 0x000000012b2b7824 */ /* 0x000fe200020e0602 */
        /* <DEDUP_REMOVED lines=8> */
[----:B---3--:R-:W4:Y:S04]  /*5ca70*/  LDL.LU R43, [R1+0xf4c] ;  /* 0x000f4c00012b7983 */ /* 0x008f280000300800 */
[----:B------:R-:W4:Y:S04]  /*5ca80*/  LDL.LU R42, [R1+0xf50] ;  /* 0x000f5000012a7983 */ /* 0x000f280000300800 */
[----:B------:R1:W-:Y:S01]  /*5ca90*/  LDGSTS.E [R3+0x3c000], [R36.64], P1 ;  /* 0x3c00000024037fae */ /* 0x0003e20008921848 */
[----:B--2---:R-:W-:-:S04]  /*5caa0*/  IADD3 R53, P2, R53, R252, RZ ;  /* 0x000000fc35357210 */ /* 0x004fc80007f5e0ff */
[----:B------:R-:W-:Y:S02]  /*5cab0*/  IADD3.X R54, R54, R2, RZ, P2, !PT ;  /* 0x0000000236367210 */ /* 0x000fe400017fe4ff */
[----:B-1----:R-:W-:-:S03]  /*5cac0*/  MOV R36, R53 ;  /* 0x0000003500247202 */ /* 0x002fc60000000f00 */
[----:B------:R-:W-:Y:S01]  /*5cad0*/  IMAD.MOV.U32 R37, RZ, RZ, R54 ;  /* 0x000000ffff257224 */ /* 0x000fe200078e0036 */
[----:B------:R-:W-:-:S04]  /*5cae0*/  IADD3 R51, P3, R51, R252, RZ ;  /* 0x000000fc33337210 */ /* 0x000fc80007f7e0ff */
[----:B------:R1:W-:Y:S01]  /*5caf0*/  LDGSTS.E [R3+0x3c200], [R36.64], P1 ;  /* 0x3c20000024037fae */ /* 0x0003e20008921848 */
[----:B------:R-:W-:Y:S01]  /*5cb00*/  IMAD.X R52, R52, 0x1, R2, P3 ;  /* 0x0000000134347824 */ /* 0x000fe200018e0602 */
[----:B------:R-:W-:Y:S02]  /*5cb10*/  ISETP.GT.AND P2, PT, R0, 0x7c, PT ;  /* 0x0000007c0000780c */ /* 0x000fe40003f44270 */
[----:B-1----:R-:W-:Y:S01]  /*5cb20*/  MOV R36, R51 ;  /* 0x0000003300247202 */ /* 0x002fe20000000f00 */
[----:B------:R-:W-:Y:S01]  /*5cb30*/  IMAD.MOV.U32 R37, RZ, RZ, R52 ;  /* 0x000000ffff257224 */ /* 0x000fe200078e0034 */
[----:B------:R-:W-:Y:S04]  /*5cb40*/  STL [R1+0xec0], R53 ;  /* 0x000ec03501007387 */ /* 0x000fe80000100800 */
[----:B------:R1:W-:Y:S04]  /*5cb50*/  LDGSTS.E [R3+0x3c400], [R36.64], P1 ;  /* 0x3c40000024037fae */ /* 0x0003e80008921848 */
[----:B------:R-:W-:Y:S01]  /*5cb60*/  STL [R1+0xebc], R54 ;  /* 0x000ebc3601007387 */ /* 0x000fe20000100800 */
[----:B-1----:R-:W-:-:S03]  /*5cb70*/  SEL R36, RZ, 0x4, !P2 ;  /* 0x00000004ff247807 */ /* 0x002fc60005000000 */
[----:B------:R-:W-:Y:S01]  /*5cb80*/  STL [R1+0xec8], R51 ;  /* 0x000ec83301007387 */ /* 0x000fe20000100800 */
[----:B------:R-:W-:-:S03]  /*5cb90*/  SEL R36, R36, RZ, !P0 ;  /* 0x000000ff24247207 */ /* 0x000fc60004000000 */
[----:B------:R-:W-:Y:S01]  /*5cba0*/  STL [R1+0xec4], R52 ;  /* 0x000ec43401007387 */ /* 0x000fe20000100800 */
[----:B------:R-:W-:Y:S02]  /*5cbb0*/  ISETP.NE.U32.AND P2, PT, R36, RZ, PT ;  /* 0x000000ff2400720c */ /* 0x000fe40003f45070 */
[----:B------:R-:W-:-:S04]  /*5cbc0*/  IADD3 R38, P3, R38, R252, RZ ;  /* 0x000000fc26267210 */ /* 0x000fc80007f7e0ff */
[----:B------:R-:W-:Y:S01]  /*5cbd0*/  IADD3.X R39, R39, R2, RZ, P3, !PT ;  /* 0x0000000227277210 */ /* 0x000fe20001ffe4ff */
[----:B------:R-:W-:Y:S01]  /*5cbe0*/  STL [R1+0xed0], R38 ;  /* 0x000ed02601007387 */ /* 0x000fe20000100800 */
[----:B------:R-:W-:Y:S02]  /*5cbf0*/  IMAD.MOV.U32 R36, RZ, RZ, R38 ;  /* 0x000000ffff247224 */ /* 0x000fe400078e0026 */
[----:B------:R-:W-:Y:S01]  /*5cc00*/  MOV R37, R39 ;  /* 0x0000002700257202 */ /* 0x000fe20000000f00 */
[----:B------:R1:W-:Y:S04]  /*5cc10*/  STL [R1+0xecc], R39 ;  /* 0x000ecc2701007387 */ /* 0x0003e80000100800 */
[----:B------:R2:W-:Y:S04]  /*5cc20*/  LDGSTS.E [R3+0x3c600], [R36.64], P1 ;  /* 0x3c60000024037fae */ /* 0x0005e80008921848 */
[----:B-1----:R-:W3:Y:S04]  /*5cc30*/  LDL.LU R39, [R1+0x1584] ;  /* 0x0015840001277983 */ /* 0x002ee80000300800 */
[----:B------:R-:W3:Y:S01]  /*5cc40*/  LDL.LU R38, [R1+0x1590] ;  /* 0x0015900001267983 */ /* 0x000ee20000300800 */
[----:B------:R-:W-:-:S02]  /*5cc50*/  IADD3 R49, P1, R49, R252, RZ ;  /* 0x000000fc31317210 */ /* 0x000fc40007f3e0ff */
[----:B------:R-:W-:-:S03]  /*5cc60*/  IADD3 R47, P3, R47, R252, RZ ;  /* 0x000000fc2f2f7210 */ /* 0x000fc60007f7e0ff */
[----:B------:R-:W-:Y:S01]  /*5cc70*/  IMAD.X R50, R50, 0x1, R2, P1 ;  /* 0x0000000132327824 */ /* 0x000fe200008e0602 */
[----:B------:R-:W-:Y:S01]  /*5cc80*/  IADD3.X R48, R48, R2, RZ, P3, !PT ;  /* 0x0000000230307210 */ /* 0x000fe20001ffe4ff */
[----:B------:R-:W-:Y:S04]  /*5cc90*/  STL [R1+0xf38], R49 ;  /* 0x000f383101007387 */ /* 0x000fe80000100800 */
[----:B------:R1:W-:Y:S04]  /*5cca0*/  STL [R1+0xf34], R50 ;  /* 0x000f343201007387 */ /* 0x0003e80000100800 */
[----:B------:R-:W-:Y:S04]  /*5ccb0*/  STL [R1+0xf40], R47 ;  /* 0x000f402f01007387 */ /* 0x000fe80000100800 */
[----:B------:R1:W-:Y:S01]  /*5ccc0*/  STL [R1+0xf3c], R48 ;  /* 0x000f3c3001007387 */ /* 0x0003e20000100800 */
[----:B--2---:R-:W-:-:S03]  /*5ccd0*/  MOV R37, R50 ;  /* 0x0000003200257202 */ /* 0x004fc60000000f00 */
[----:B------:R-:W3:Y:S01]  /*5cce0*/  LDL.LU R52, [R1+0x157c] ;  /* 0x00157c0001347983 */ /* 0x000ee20000300800 */
[----:B------:R-:W-:-:S03]  /*5ccf0*/  IMAD.MOV.U32 R36, RZ, RZ, R49 ;  /* 0x000000ffff247224 */ /* 0x000fc600078e0031 */
[----:B------:R-:W3:Y:S04]  /*5cd00*/  LDL.LU R51, [R1+0x1588] ;  /* 0x0015880001337983 */ /* 0x000ee80000300800 */
[----:B-1----:R-:W3:Y:S04]  /*5cd10*/  LDL.LU R50, [R1+0x1574] ;  /* 0x0015740001327983 */ /* 0x002ee80000300800 */
[----:B------:R-:W3:Y:S04]  /*5cd20*/  LDL.LU R49, [R1+0x1580] ;  /* 0x0015800001317983 */ /* 0x000ee80000300800 */
[----:B------:R1:W-:Y:S02]  /*5cd30*/  LDGSTS.E [R3+0x3e000], [R36.64], P2 ;  /* 0x3e00000024037fae */ /* 0x0003e40009121848 */
[----:B-1----:R-:W-:Y:S01]  /*5cd40*/  IMAD.MOV.U32 R36, RZ, RZ, R47 ;  /* 0x000000ffff247224 */ /* 0x002fe200078e002f */
[----:B------:R-:W-:-:S05]  /*5cd50*/  MOV R37, R48 ;  /* 0x0000003000257202 */ /* 0x000fca0000000f00 */
[----:B------:R1:W-:Y:S01]  /*5cd60*/  LDGSTS.E [R3+0x3e200], [R36.64], P2 ;  /* 0x3e20000024037fae */ /* 0x0003e20009121848 */
[----:B----4-:R-:W-:-:S05]  /*5cd70*/  IADD3 R44, P1, R44, R252, RZ ;  /* 0x000000fc2c2c7210 */ /* 0x010fca0007f3e0ff */
[----:B------:R-:W-:Y:S01]  /*5cd80*/  IMAD.X R46, R46, 0x1, R2, P1 ;  /* 0x000000012e2e7824 */ /* 0x000fe200008e0602 */
[----:B------:R-:W-:Y:S01]  /*5cd90*/  STL [R1+0xf48], R44 ;  /* 0x000f482c01007387 */ /* 0x000fe20000100800 */
[----:B------:R-:W-:-:S03]  /*5cda0*/  IADD3 R42, P3, R42, R252, RZ ;  /* 0x000000fc2a2a7210 */ /* 0x000fc60007f7e0ff */
[----:B------:R4:W-:Y:S01]  /*5cdb0*/  STL [R1+0xf44], R46 ;  /* 0x000f442e01007387 */ /* 0x0009e20000100800 */
[----:B------:R-:W-:-:S03]  /*5cdc0*/  IADD3.X R43, R43, R2, RZ, P3, !PT ;  /* 0x000000022b2b7210 */ /* 0x000fc60001ffe4ff */
[----:B------:R-:W-:Y:S01]  /*5cdd0*/  STL [R1+0xf50], R42 ;  /* 0x000f502a01007387 */ /* 0x000fe20000100800 */
[----:B-1----:R-:W-:-:S03]  /*5cde0*/  MOV R37, R46 ;  /* 0x0000002e00257202 */ /* 0x002fc60000000f00 */
[----:B------:R1:W-:Y:S01]  /*5cdf0*/  STL [R1+0xf4c], R43 ;  /* 0x000f4c2b01007387 */ /* 0x0003e20000100800 */
[----:B------:R-:W-:-:S03]  /*5ce00*/  IMAD.MOV.U32 R36, RZ, RZ, R44 ;  /* 0x000000ffff247224 */ /* 0x000fc600078e002c */
[----:B------:R-:W2:Y:S04]  /*5ce10*/  LDL.LU R48, [R1+0x156c] ;  /* 0x00156c0001307983 */ /* 0x000ea80000300800 */
[----:B------:R-:W2:Y:S04]  /*5ce20*/  LDL.LU R47, [R1+0x1578] ;  /* 0x00157800012f7983 */ /* 0x000ea80000300800 */
[----:B----4-:R-:W2:Y:S04]  /*5ce30*/  LDL.LU R46, [R1+0x1510] ;  /* 0x00151000012e7983 */ /* 0x010ea80000300800 */
[----:B------:R-:W2:Y:S04]  /*5ce40*/  LDL.LU R44, [R1+0x1514] ;  /* 0x00151400012c7983 */ /* 0x000ea80000300800 */
[----:B------:R1:W-:Y:S02]  /*5ce50*/  LDGSTS.E [R3+0x3e400], [R36.64], P2 ;  /* 0x3e40000024037fae */ /* 0x0003e40009121848 */
[----:B-1----:R-:W-:Y:S01]  /*5ce60*/  IMAD.MOV.U32 R36, RZ, RZ, R42 ;  /* 0x000000ffff247224 */ /* 0x002fe200078e002a */
[----:B------:R-:W-:-:S05]  /*5ce70*/  MOV R37, R43 ;  /* 0x0000002b00257202 */ /* 0x000fca0000000f00 */
[----:B------:R1:W-:Y:S01]  /*5ce80*/  LDGSTS.E [R3+0x3e600], [R36.64], P2 ;  /* 0x3e60000024037fae */ /* 0x0003e20009121848 */
[----:B---3--:R-:W-:-:S05]  /*5ce90*/  IADD3 R38, P2, R38, R252, RZ ;  /* 0x000000fc26267210 */ /* 0x008fca0007f5e0ff */
[----:B------:R-:W-:Y:S01]  /*5cea0*/  IMAD.X R39, R39, 0x1, R2, P2 ;  /* 0x0000000127277824 */ /* 0x000fe200010e0602 */
[----:B------:R-:W-:Y:S04]  /*5ceb0*/  STL [R1+0x1590], R38 ;  /* 0x0015902601007387 */ /* 0x000fe80000100800 */
[----:B------:R3:W-:Y:S01]  /*5cec0*/  STL [R1+0x1584], R39 ;  /* 0x0015842701007387 */ /* 0x0007e20000100800 */
[----:B-1----:R-:W-:-:S03]  /*5ced0*/  MOV R37, R39 ;  /* 0x0000002700257202 */ /* 0x002fc60000000f00 */
[----:B------:R-:W4:Y:S01]  /*5cee0*/  LDL.LU R43, [R1+0x1518] ;  /* 0x00151800012b7983 */ /* 0x000f220000300800 */
[----:B------:R-:W-:-:S03]  /*5cef0*/  IMAD.MOV.U32 R36, RZ, RZ, R38 ;  /* 0x000000ffff247224 */ /* 0x000fc600078e0026 */
[----:B------:R-:W4:Y:S04]  /*5cf00*/  LDL.LU R42, [R1+0x151c] ;  /* 0x00151c00012a7983 */ /* 0x000f280000300800 */
[----:B---3--:R-:W4:Y:S04]  /*5cf10*/  LDL.LU R39, [R1+0x1520] ;  /* 0x0015200001277983 */ /* 0x008f280000300800 */
[----:B------:R-:W4:Y:S01]  /*5cf20*/  LDL.LU R38, [R1+0x1524] ;  /* 0x0015240001267983 */ /* 0x000f220000300800 */
[----:B------:R-:W-:-:S04]  /*5cf30*/  ISETP.GT.AND P1, PT, R0, 0x1, PT ;  /* 0x000000010000780c */ /* 0x000fc80003f24270 */
[----:B------:R-:W-:Y:S01]  /*5cf40*/  SEL R3, RZ, 0x4, !P1 ;  /* 0x00000004ff037807 */ /* 0x000fe20004800000 */
[----:B------:R-:W-:-:S03]  /*5cf50*/  IMAD.SHL.U32 R57, R45, 0x4, RZ ;  /* 0x000000042d397824 */ /* 0x000fc600078e00ff */
[----:B------:R-:W-:-:S04]  /*5cf60*/  SEL R3, R3, RZ, !P0 ;  /* 0x000000ff03037207 */ /* 0x000fc80004000000 */
[----:B------:R-:W-:Y:S02]  /*5cf70*/  ISETP.NE.U32.AND P1, PT, R3, RZ, PT ;  /* 0x000000ff0300720c */ /* 0x000fe40003f25070 */
[----:B------:R-:W-:Y:S02]  /*5cf80*/  LOP3.LUT R54, R57, 0x20, RZ, 0x3c, !PT ;  /* 0x0000002039367812 */ /* 0x000fe400078e3cff */
[----:B------:R-:W-:Y:S02]  /*5cf90*/  MOV R3, UR5 ;  /* 0x0000000500037c02 */ /* 0x000fe40008000f00 */
[----:B------:R-:W-:Y:S02]  /*5cfa0*/  IADD3 R51, P2, R51, R252, RZ ;  /* 0x000000fc33337210 */ /* 0x000fe40007f5e0ff */
[----:B------:R-:W-:Y:S02]  /*5cfb0*/  LEA R3, R3, R54, 0x12 ;  /* 0x0000003603037211 */ /* 0x000fe400078e90ff */
[----:B------:R-:W-:Y:S01]  /*5cfc0*/  IADD3 R49, P3, R49, R252, RZ ;  /* 0x000000fc31317210 */ /* 0x000fe20007f7e0ff */
[----:B------:R-:W-:Y:S01]  /*5cfd0*/  IMAD.X R52, R52, 0x1, R2, P2 ;  /* 0x0000000134347824 */ /* 0x000fe200010e0602 */
[----:B------:R-:W-:Y:S02]  /*5cfe0*/  STL [R1+0x1588], R51 ;  /* 0x0015883301007387 */ /* 0x000fe40000100800 */
[----:B------:R-:W-:-:S02]  /*5cff0*/  IADD3.X R50, R50, R2, RZ, P3, !PT ;  /* 0x0000000232327210 */ /* 0x000fc40001ffe4ff */
[----:B------:R1:W-:Y:S04]  /*5d000*/  LDGSTS.E [R3+0x800], [R36.64], P1 ;  /* 0x0080000024037fae */ /* 0x0003e80008921848 */
[----:B------:R1:W-:Y:S04]  /*5d010*/  STL [R1+0x157c], R52 ;  /* 0x00157c3401007387 */ /* 0x0003e80000100800 */
[----:B------:R-:W-:Y:S01]  /*5d020*/  STL [R1+0x1580], R49 ;  /* 0x0015803101007387 */ /* 0x000fe20000100800 */
[----:B-1----:R-:W-:Y:S01]  /*5d030*/  IMAD.MOV.U32 R36, RZ, RZ, R51 ;  /* 0x000000ffff247224 */ /* 0x002fe200078e0033 */
[----:B------:R-:W-:-:S02]  /*5d040*/  MOV R37, R52 ;  /* 0x0000003400257202 */ /* 0x000fc40000000f00 */
[----:B------:R1:W-:Y:S04]  /*5d050*/  STL [R1+0x1574], R50 ;  /* 0x0015743201007387 */ /* 0x0003e80000100800 */
[----:B------:R-:W4:Y:S01]  /*5d060*/  LDL.LU R52, [R1+0x1528] ;  /* 0x0015280001347983 */ /* 0x000f220000300800 */
[----:B------:R-:W-:-:S03]  /*5d070*/  ISETP.GT.AND P2, PT, R0, 0x5, PT ;  /* 0x000000050000780c */ /* 0x000fc60003f44270 */
[----:B------:R1:W-:Y:S04]  /*5d080*/  LDGSTS.E [R3+0xa00], [R36.64], P1 ;  /* 0x00a0000024037fae */ /* 0x0003e80008921848 */
[----:B------:R-:W4:Y:S01]  /*5d090*/  LDL.LU R51, [R1+0x152c] ;  /* 0x00152c0001337983 */ /* 0x000f220000300800 */
[----:B-1----:R-:W-:Y:S01]  /*5d0a0*/  IMAD.MOV.U32 R36, RZ, RZ, R49 ;  /* 0x000000ffff247224 */ /* 0x002fe200078e0031 */
[----:B------:R-:W-:Y:S02]  /*5d0b0*/  MOV R37, R50 ;  /* 0x0000003200257202 */ /* 0x000fe40000000f00 */
[----:B------:R-:W4:Y:S04]  /*5d0c0*/  LDL.LU R50, [R1+0x1490] ;  /* 0x0014900001327983 */ /* 0x000f280000300800 */
[----:B------:R-:W4:Y:S04]  /*5d0d0*/  LDL.LU R49, [R1+0x1494] ;  /* 0x0014940001317983 */ /* 0x000f280000300800 */
[----:B------:R1:W-:Y:S02]  /*5d0e0*/  LDGSTS.E [R3+0xc00], [R36.64], P1 ;  /* 0x00c0000024037fae */ /* 0x0003e40008921848 */
[----:B-1----:R-:W-:-:S04]  /*5d0f0*/  SEL R36, RZ, 0x4, !P2 ;  /* 0x00000004ff247807 */ /* 0x002fc80005000000 */
[----:B------:R-:W-:-:S04]  /*5d100*/  SEL R36, R36, RZ, !P0 ;  /* 0x000000ff24247207 */ /* 0x000fc80004000000 */
[----:B------:R-:W-:Y:S02]  /*5d110*/  ISETP.NE.U32.AND P2, PT, R36, RZ, PT ;  /* 0x000000ff2400720c */ /* 0x000fe40003f45070 */
[----:B--2---:R-:W-:-:S05]  /*5d120*/  IADD3 R47, P3, R47, R252, RZ ;  /* 0x000000fc2f2f7210 */ /* 0x004fca0007f7e0ff */
[----:B------:R-:W-:Y:S01]  /*5d130*/  IMAD.X R48, R48, 0x1, R2, P3 ;  /* 0x0000000130307824 */ /* 0x000fe200018e0602 */
[----:B------:R-:W-:Y:S01]  /*5d140*/  IADD3 R44, P4, R44, R252, RZ ;  /* 0x000000fc2c2c7210 */ /* 0x000fe20007f9e0ff */
[----:B------:R-:W-:Y:S03]  /*5d150*/  STL [R1+0x1578], R47 ;  /* 0x0015782f01007387 */ /* 0x000fe60000100800 */
[----:B------:R-:W-:Y:S01]  /*5d160*/  IADD3.X R46, R46, R2, RZ, P4, !PT ;  /* 0x000000022e2e7210 */ /* 0x000fe200027fe4ff */
[----:B------:R1:W-:Y:S01]  /*5d170*/  STL [R1+0x156c], R48 ;  /* 0x00156c3001007387 */ /* 0x0003e20000100800 */
[----:B------:R-:W-:Y:S01]  /*5d180*/  IMAD.MOV.U32 R36, RZ, RZ, R47 ;  /* 0x000000ffff247224 */ /* 0x000fe200078e002f */
[----:B------:R-:W-:Y:S02]  /*5d190*/  MOV R37, R48 ;  /* 0x0000003000257202 */ /* 0x000fe40000000f00 */
[----:B------:R-:W-:Y:S04]  /*5d1a0*/  STL [R1+0x1514], R44 ;  /* 0x0015142c01007387 */ /* 0x000fe80000100800 */
[----:B------:R2:W-:Y:S04]  /*5d1b0*/  STL [R1+0x1510], R46 ;  /* 0x0015102e01007387 */ /* 0x0005e80000100800 */
[----:B-1----:R-:W3:Y:S04]  /*5d1c0*/  LDL.LU R48, [R1+0x1498] ;  /* 0x0014980001307983 */ /* 0x002ee80000300800 */
[----:B------:R-:W3:Y:S04]  /*5d1d0*/  LDL.LU R47, [R1+0x149c] ;  /* 0x00149c00012f7983 */ /* 0x000ee80000300800 */
[----:B------:R1:W-:Y:S02]  /*5d1e0*/  LDGSTS.E [R3+0xe00], [R36.64], P1 ;  /* 0x00e0000024037fae */ /* 0x0003e40008921848 */
[----:B-1----:R-:W-:Y:S01]  /*5d1f0*/  MOV R37, R46 ;  /* 0x0000002e00257202 */ /* 0x002fe20000000f00 */
[----:B------:R-:W-:Y:S01]  /*5d200*/  IMAD.MOV.U32 R36, RZ, RZ, R44 ;  /* 0x000000ffff247224 */ /* 0x000fe200078e002c */
[----:B--2---:R-:W2:Y:S04]  /*5d210*/  LDL.LU R46, [R1+0x14a0] ;  /* 0x0014a000012e7983 */ /* 0x004ea80000300800 */
[----:B------:R-:W2:Y:S04]  /*5d220*/  LDL.LU R44, [R1+0x14a4] ;  /* 0x0014a400012c7983 */ /* 0x000ea80000300800 */
[----:B------:R1:W-:Y:S01]  /*5d230*/  LDGSTS.E [R3+0x2800], [R36.64], P2 ;  /* 0x0280000024037fae */ /* 0x0003e20009121848 */
[----:B----4-:R-:W-:-:S05]  /*5d240*/  IADD3 R42, P1, R42, R252, RZ ;  /* 0x000000fc2a2a7210 */ /* 0x010fca0007f3e0ff */
[----:B------:R-:W-:Y:S01]  /*5d250*/  IMAD.X R43, R43, 0x1, R2, P1 ;  /* 0x000000012b2b7824 */ /* 0x000fe200008e0602 */
[----:B------:R-:W-:Y:S01]  /*5d260*/  IADD3 R38, P3, R38, R252, RZ ;  /* 0x000000fc26267210 */ /* 0x000fe20007f7e0ff */
[----:B------:R-:W-:Y:S03]  /*5d270*/  STL [R1+0x151c], R42 ;  /* 0x00151c2a01007387 */ /* 0x000fe60000100800 */
[----:B------:R-:W-:Y:S01]  /*5d280*/  IADD3.X R39, R39, R2, RZ, P3, !PT ;  /* 0x0000000227277210 */ /* 0x000fe20001ffe4ff */
[----:B------:R4:W-:Y:S01]  /*5d290*/  STL [R1+0x1518], R43 ;  /* 0x0015182b01007387 */ /* 0x0009e20000100800 */
[----:B-1----:R-:W-:Y:S01]  /*5d2a0*/  IMAD.MOV.U32 R36, RZ, RZ, R42 ;  /* 0x000000ffff247224 */ /* 0x002fe200078e002a */
[----:B------:R-:W-:Y:S02]  /*5d2b0*/  MOV R37, R43 ;  /* 0x0000002b00257202 */ /* 0x000fe40000000f00 */
[----:B------:R-:W-:Y:S04]  /*5d2c0*/  STL [R1+0x1524], R38 ;  /* 0x0015242601007387 */ /* 0x000fe80000100800 */
[----:B------:R1:W-:Y:S04]  /*5d2d0*/  STL [R1+0x1520], R39 ;  /* 0x0015202701007387 */ /* 0x0003e80000100800 */
[----:B----4-:R-:W4:Y:S04]  /*5d2e0*/  LDL.LU R43, [R1+0x14a8] ;  /* 0x0014a800012b7983 */ /* 0x010f280000300800 */
[----:B------:R-:W4:Y:S04]  /*5d2f0*/  LDL.LU R42, [R1+0x14ac] ;  /* 0x0014ac00012a7983 */ /* 0x000f280000300800 */
[----:B------:R1:W-:Y:S02]  /*5d300*/  LDGSTS.E [R3+0x2a00], [R36.64], P2 ;  /* 0x02a0000024037fae */ /* 0x0003e40009121848 */
[----:B-1----:R-:W-:Y:S01]  /*5d310*/  MOV R37, R39 ;  /* 0x0000002700257202 */ /* 0x002fe20000000f00 */
[----:B------:R-:W-:Y:S01]  /*5d320*/  IMAD.MOV.U32 R36, RZ, RZ, R38 ;  /* 0x000000ffff247224 */ /* 0x000fe200078e0026 */
[----:B------:R-:W4:Y:S04]  /*5d330*/  LDL.LU R39, [R1+0x1410] ;  /* 0x0014100001277983 */ /* 0x000f280000300800 */
[----:B------:R-:W4:Y:S01]  /*5d340*/  LDL.LU R38, [R1+0x1414] ;  /* 0x0014140001267983 */ /* 0x000f220000300800 */
[----:B------:R-:W-:-:S03]  /*5d350*/  ISETP.GT.AND P1, PT, R0, 0x9, PT ;  /* 0x000000090000780c */ /* 0x000fc60003f24270 */
[----:B------:R1:W-:Y:S01]  /*5d360*/  LDGSTS.E [R3+0x2c00], [R36.64], P2 ;  /* 0x02c0000024037fae */ /* 0x0003e20009121848 */
[----:B------:R-:W-:Y:S02]  /*5d370*/  IADD3 R51, P3, R51, R252, RZ ;  /* 0x000000fc33337210 */ /* 0x000fe40007f7e0ff */
[----:B-1----:R-:W-:-:S03]  /*5d380*/  SEL R36, RZ, 0x4, !P1 ;  /* 0x00000004ff247807 */ /* 0x002fc60004800000 */
[----:B------:R-:W-:Y:S01]  /*5d390*/  IMAD.X R52, R52, 0x1, R2, P3 ;  /* 0x0000000134347824 */ /* 0x000fe200018e0602 */
[----:B------:R-:W-:Y:S01]  /*5d3a0*/  SEL R36, R36, RZ, !P0 ;  /* 0x000000ff24247207 */ /* 0x000fe20004000000 */
[----:B------:R-:W-:Y:S01]  /*5d3b0*/  STL [R1+0x152c], R51 ;  /* 0x00152c3301007387 */ /* 0x000fe20000100800 */
[----:B------:R-:W-:-:S03]  /*5d3c0*/  IADD3 R49, P4, R49, R252, RZ ;  /* 0x000000fc31317210 */ /* 0x000fc60007f9e0ff */
[----:B------:R1:W-:Y:S01]  /*5d3d0*/  STL [R1+0x1528], R52 ;  /* 0x0015283401007387 */ /* 0x0003e20000100800 */
[----:B------:R-:W-:Y:S02]  /*5d3e0*/  ISETP.NE.U32.AND P1, PT, R36, RZ, PT ;  /* 0x000000ff2400720c */ /* 0x000fe40003f25070 */
[----:B------:R-:W-:Y:S01]  /*5d3f0*/  IADD3.X R50, R50, R2, RZ, P4, !PT ;  /* 0x0000000232327210 */ /* 0x000fe200027fe4ff */
[----:B------:R-:W-:Y:S01]  /*5d400*/  IMAD.MOV.U32 R36, RZ, RZ, R51 ;  /* 0x000000ffff247224 */ /* 0x000fe200078e0033 */
[----:B------:R-:W-:Y:S01]  /*5d410*/  MOV R37, R52 ;  /* 0x0000003400257202 */ /* 0x000fe20000000f00 */
[----:B------:R-:W-:Y:S04]  /*5d420*/  STL [R1+0x1494], R49 ;  /* 0x0014943101007387 */ /* 0x000fe80000100800 */
[----:B------:R1:W-:Y:S04]  /*5d430*/  STL [R1+0x1490], R50 ;  /* 0x0014903201007387 */ /* 0x0003e80000100800 */
[----:B-1----:R-:W4:Y:S04]  /*5d440*/  LDL.LU R52, [R1+0x1418] ;  /* 0x0014180001347983 */ /* 0x002f280000300800 */
[----:B------:R-:W4:Y:S04]  /*5d450*/  LDL.LU R51, [R1+0x141c] ;  /* 0x00141c0001337983 */ /* 0x000f280000300800 */
[----:B------:R1:W-:Y:S02]  /*5d460*/  LDGSTS.E [R3+0x2e00], [R36.64], P2 ;  /* 0x02e0000024037fae */ /* 0x0003e40009121848 */
[----:B-1----:R-:W-:Y:S01]  /*5d470*/  MOV R37, R50 ;  /* 0x0000003200257202 */ /* 0x002fe20000000f00 */
[----:B------:R-:W-:Y:S01]  /*5d480*/  IMAD.MOV.U32 R36, RZ, RZ, R49 ;  /* 0x000000ffff247224 */ /* 0x000fe200078e0031 */
[----:B------:R-:W4:Y:S04]  /*5d490*/  LDL.LU R50, [R1+0x1420] ;  /* 0x0014200001327983 */ /* 0x000f280000300800 */
[----:B------:R-:W4:Y:S04]  /*5d4a0*/  LDL.LU R49, [R1+0x1424] ;  /* 0x0014240001317983 */ /* 0x000f280000300800 */
[----:B------:R1:W-:Y:S01]  /*5d4b0*/  LDGSTS.E [R3+0x4800], [R36.64], P1 ;  /* 0x0480000024037fae */ /* 0x0003e20008921848 */
[----:B---3--:R-:W-:-:S05]  /*5d4c0*/  IADD3 R47, P2, R47, R252, RZ ;  /* 0x000000fc2f2f7210 */ /* 0x008fca0007f5e0ff */
[----:B------:R-:W-:Y:S01]  /*5d4d0*/  IMAD.X R48, R48, 0x1, R2, P2 ;  /* 0x0000000130307824 */ /* 0x000fe200010e0602 */
[----:B------:R-:W-:Y:S01]  /*5d4e0*/  STL [R1+0x149c], R47 ;  /* 0x00149c2f01007387 */ /* 0x000fe20000100800 */
[----:B-1----:R-:W-:-:S03]  /*5d4f0*/  IMAD.MOV.U32 R36, RZ, RZ, R47 ;  /* 0x000000ffff247224 */ /* 0x002fc600078e002f */
[----:B------:R-:W-:Y:S01]  /*5d500*/  MOV R37, R48 ;  /* 0x0000003000257202 */ /* 0x000fe20000000f00 */
[----:B------:R1:W-:Y:S04]  /*5d510*/  STL [R1+0x1498], R48 ;  /* 0x0014983001007387 */ /* 0x0003e80000100800 */
[----:B------:R3:W-:Y:S01]  /*5d520*/  LDGSTS.E [R3+0x4a00], [R36.64], P1 ;  /* 0x04a0000024037fae */ /* 0x0007e20008921848 */
[----:B--2---:R-:W-:-:S04]  /*5d530*/  IADD3 R44, P3, R44, R252, RZ ;  /* 0x000000fc2c2c7210 */ /* 0x004fc80007f7e0ff */
[----:B------:R-:W-:Y:S01]  /*5d540*/  IADD3.X R46, R46, R2, RZ, P3, !PT ;  /* 0x000000022e2e7210 */ /* 0x000fe20001ffe4ff */
[----:B------:R-:W-:Y:S04]  /*5d550*/  STL [R1+0x14a4], R44 ;  /* 0x0014a42c01007387 */ /* 0x000fe80000100800 */
[----:B------:R2:W-:Y:S01]  /*5d560*/  STL [R1+0x14a0], R46 ;  /* 0x0014a02e01007387 */ /* 0x0005e20000100800 */
[----:B---3--:R-:W-:-:S03]  /*5d570*/  MOV R37, R46 ;  /* 0x0000002e00257202 */ /* 0x008fc60000000f00 */
[----:B-1----:R-:W3:Y:S01]  /*5d580*/  LDL.LU R48, [R1+0x1428] ;  /* 0x0014280001307983 */ /* 0x002ee20000300800 */
[----:B------:R-:W-:-:S03]  /*5d590*/  IMAD.MOV.U32 R36, RZ, RZ, R44 ;  /* 0x000000ffff247224 */ /* 0x000fc600078e002c */
[----:B------:R-:W3:Y:S04]  /*5d5a0*/  LDL.LU R47, [R1+0x142c] ;  /* 0x00142c00012f7983 */ /* 0x000ee80000300800 */
[----:B--2---:R-:W2:Y:S04]  /*5d5b0*/  LDL.LU R46, [R1+0x1370] ;  /* 0x00137000012e7983 */ /* 0x004ea80000300800 */
        /* <DEDUP_REMOVED lines=9> */
[----:B------:R-:W-:-:S03]  /*5d650*/  IMAD.MOV.U32 R36, RZ, RZ, R42 ;  /* 0x000000ffff247224 */ /* 0x000fc600078e002a */
[----:B------:R-:W-:Y:S01]  /*5d660*/  MOV R37, R43 ;  /* 0x0000002b00257202 */ /* 0x000fe20000000f00 */
[----:B------:R1:W-:Y:S04]  /*5d670*/  STL [R1+0x14a8], R43 ;  /* 0x0014a82b01007387 */ /* 0x0003e80000100800 */
[----:B------:R4:W-:Y:S01]  /*5d680*/  LDGSTS.E [R3+0x4e00], [R36.64], P1 ;  /* 0x04e0000024037fae */ /* 0x0009e20008921848 */
[----:B------:R-:W-:-:S04]  /*5d690*/  IADD3 R38, P4, R38, R252, RZ ;  /* 0x000000fc26267210 */ /* 0x000fc80007f9e0ff */
[----:B------:R-:W-:Y:S01]  /*5d6a0*/  IADD3.X R39, R39, R2, RZ, P4, !PT ;  /* 0x0000000227277210 */ /* 0x000fe200027fe4ff */
[----:B------:R-:W-:Y:S04]  /*5d6b0*/  STL [R1+0x1414], R38 ;  /* 0x0014142601007387 */ /* 0x000fe80000100800 */
[----:B------:R4:W-:Y:S02]  /*5d6c0*/  STL [R1+0x1410], R39 ;  /* 0x0014102701007387 */ /* 0x0009e40000100800 */
[----:B----4-:R-:W-:Y:S02]  /*5d6d0*/  MOV R37, R39 ;  /* 0x0000002700257202 */ /* 0x010fe40000000f00 */
[----:B-1----:R-:W4:Y:S01]  /*5d6e0*/  LDL.LU R43, [R1+0x1378] ;  /* 0x00137800012b7983 */ /* 0x002f220000300800 */
[----:B------:R-:W-:-:S03]  /*5d6f0*/  IMAD.MOV.U32 R36, RZ, RZ, R38 ;  /* 0x000000ffff247224 */ /* 0x000fc600078e0026 */
[----:B------:R-:W4:Y:S04]  /*5d700*/  LDL.LU R42, [R1+0x137c] ;  /* 0x00137c00012a7983 */ /* 0x000f280000300800 */
[----:B------:R-:W4:Y:S04]  /*5d710*/  LDL.LU R39, [R1+0x1380] ;  /* 0x0013800001277983 */ /* 0x000f280000300800 */
[----:B------:R-:W4:Y:S04]  /*5d720*/  LDL.LU R38, [R1+0x1384] ;  /* 0x0013840001267983 */ /* 0x000f280000300800 */
[----:B------:R1:W-:Y:S01]  /*5d730*/  LDGSTS.E [R3+0x6800], [R36.64], P2 ;  /* 0x0680000024037fae */ /* 0x0003e20009121848 */
[----:B------:R-:W-:-:S05]  /*5d740*/  IADD3 R51, P1, R51, R252, RZ ;  /* 0x000000fc33337210 */ /* 0x000fca0007f3e0ff */
[----:B------:R-:W-:Y:S01]  /*5d750*/  IMAD.X R52, R52, 0x1, R2, P1 ;  /* 0x0000000134347824 */ /* 0x000fe200008e0602 */
[----:B------:R-:W-:Y:S01]  /*5d760*/  STL [R1+0x141c], R51 ;  /* 0x00141c3301007387 */ /* 0x000fe20000100800 */
[----:B-1----:R-:W-:-:S03]  /*5d770*/  IMAD.MOV.U32 R36, RZ, RZ, R51 ;  /* 0x000000ffff247224 */ /* 0x002fc600078e0033 */
[----:B------:R-:W-:Y:S01]  /*5d780*/  MOV R37, R52 ;  /* 0x0000003400257202 */ /* 0x000fe20000000f00 */
[----:B------:R1:W-:Y:S01]  /*5d790*/  STL [R1+0x1418], R52 ;  /* 0x0014183401007387 */ /* 0x0003e20000100800 */
[----:B------:R-:W-:-:S03]  /*5d7a0*/  IADD3 R49, P3, R49, R252, RZ ;  /* 0x000000fc31317210 */ /* 0x000fc60007f7e0ff */
[----:B------:R1:W-:Y:S01]  /*5d7b0*/  LDGSTS.E [R3+0x6a00], [R36.64], P2 ;  /* 0x06a0000024037fae */ /* 0x0003e20009121848 */
[----:B------:R-:W-:-:S03]  /*5d7c0*/  IADD3.X R50, R50, R2, RZ, P3, !PT ;  /* 0x0000000232327210 */ /* 0x000fc60001ffe4ff */
[----:B------:R-:W-:Y:S04]  /*5d7d0*/  STL [R1+0x1424], R49 ;  /* 0x0014243101007387 */ /* 0x000fe80000100800 */
[----:B------:R1:W-:Y:S04]  /*5d7e0*/  STL [R1+0x1420], R50 ;  /* 0x0014203201007387 */ /* 0x0003e80000100800 */
[----:B-1----:R-:W4:Y:S01]  /*5d7f0*/  LDL.LU R52, [R1+0x1388] ;  /* 0x0013880001347983 */ /* 0x002f220000300800 */
[----:B------:R-:W-:Y:S01]  /*5d800*/  IMAD.MOV.U32 R36, RZ, RZ, R49 ;  /* 0x000000ffff247224 */ /* 0x000fe200078e0031 */
[----:B------:R-:W-:-:S02]  /*5d810*/  MOV R37, R50 ;  /* 0x0000003200257202 */ /* 0x000fc40000000f00 */
[----:B------:R-:W4:Y:S01]  /*5d820*/  LDL.LU R51, [R1+0x138c] ;  /* 0x00138c0001337983 */ /* 0x000f220000300800 */
[----:B------:R-:W-:-:S03]  /*5d830*/  ISETP.GT.AND P1, PT, R0, 0x11, PT ;  /* 0x000000110000780c */ /* 0x000fc60003f24270 */
[----:B------:R-:W4:Y:S04]  /*5d840*/  LDL.LU R50, [R1+0x12f0] ;  /* 0x0012f00001327983 */ /* 0x000f280000300800 */
[----:B------:R-:W4:Y:S04]  /*5d850*/  LDL.LU R49, [R1+0x12f4] ;  /* 0x0012f40001317983 */ /* 0x000f280000300800 */
[----:B------:R1:W-:Y:S02]  /*5d860*/  LDGSTS.E [R3+0x6c00], [R36.64], P2 ;  /* 0x06c0000024037fae */ /* 0x0003e40009121848 */
[----:B-1----:R-:W-:-:S04]  /*5d870*/  SEL R36, RZ, 0x4, !P1 ;  /* 0x00000004ff247807 */ /* 0x002fc80004800000 */
[----:B------:R-:W-:-:S04]  /*5d880*/  SEL R36, R36, RZ, !P0 ;  /* 0x000000ff24247207 */ /* 0x000fc80004000000 */
[----:B------:R-:W-:Y:S02]  /*5d890*/  ISETP.NE.U32.AND P1, PT, R36, RZ, PT ;  /* 0x000000ff2400720c */ /* 0x000fe40003f25070 */
[----:B---3--:R-:W-:-:S05]  /*5d8a0*/  IADD3 R47, P3, R47, R252, RZ ;  /* 0x000000fc2f2f7210 */ /* 0x008fca0007f7e0ff */
[----:B------:R-:W-:Y:S01]  /*5d8b0*/  IMAD.X R48, R48, 0x1, R2, P3 ;  /* 0x0000000130307824 */ /* 0x000fe200018e0602 */
[----:B--2---:R-:W-:Y:S01]  /*5d8c0*/  IADD3 R44, P4, R44, R252, RZ ;  /* 0x000000fc2c2c7210 */ /* 0x004fe20007f9e0ff */
        /* <DEDUP_REMOVED lines=33> */
[----:B------:R1:W-:Y:S02]  /*5dae0*/  LDGSTS.E [R3+0x8c00], [R36.64], P1 ;  /* 0x08c0000024037fae */ /* 0x0003e40008921848 */
[----:B-1----:R-:W-:Y:S02]  /*5daf0*/  SEL R36, RZ, 0x4, !P2 ;  /* 0x00000004ff247807 */ /* 0x002fe40005000000 */
[----:B------:R-:W-:Y:S02]  /*5db00*/  IADD3 R51, P3, R51, R252, RZ ;  /* 0x000000fc33337210 */ /* 0x000fe40007f7e0ff */
[----:B------:R-:W-:-:S03]  /*5db10*/  SEL R36, R36, RZ, !P0 ;  /* 0x000000ff24247207 */ /* 0x000fc60004000000 */
[----:B------:R-:W-:Y:S01]  /*5db20*/  IMAD.X R52, R52, 0x1, R2, P3 ;  /* 0x0000000134347824 */ /* 0x000fe200018e0602 */
[----:B------:R-:W-:Y:S01]  /*5db30*/  IADD3 R49, P4, R49, R252, RZ ;  /* 0x000000fc31317210 */ /* 0x000fe20007f9e0ff */
[----:B------:R-:W-:Y:S01]  /*5db40*/  STL [R1+0x138c], R51 ;  /* 0x00138c3301007387 */ /* 0x000fe20000100800 */
[----:B------:R-:W-:Y:S02]  /*5db50*/  ISETP.NE.U32.AND P2, PT, R36, RZ, PT ;  /* 0x000000ff2400720c */ /* 0x000fe40003f45070 */
[----:B------:R-:W-:Y:S01]  /*5db60*/  IADD3.X R50, R50, R2, RZ, P4, !PT ;  /* 0x0000000232327210 */ /* 0x000fe200027fe4ff */
[----:B------:R1:W-:Y:S01]  /*5db70*/  STL [R1+0x1388], R52 ;  /* 0x0013883401007387 */ /* 0x0003e20000100800 */
[----:B------:R-:W-:Y:S01]  /*5db80*/  IMAD.MOV.U32 R36, RZ, RZ, R51 ;  /* 0x000000ffff247224 */ /* 0x000fe200078e0033 */
[----:B------:R-:W-:Y:S02]  /*5db90*/  MOV R37, R52 ;  /* 0x0000003400257202 */ /* 0x000fe40000000f00 */
        /* <DEDUP_REMOVED lines=712> */
[----:B------:R-:W-:Y:S01]  /*60820*/  IADD3 R49, P4, R49, R252, RZ ;  /* 0x000000fc31317210 */ /* 0x000fe20007f9e0ff */
[----:B------:R-:W-:Y:S01]  /*60830*/  STL [R1+0xaf0], R51 ;  /* 0x000af03301007387 */ /* 0x000fe20000100800 */
[----:B------:R-:W-:Y:S02]  /*60840*/  SEL R36, R36, RZ, !P0 ;  /* 0x000000ff24247207 */ /* 0x000fe40004000000 */
[----:B------:R-:W-:Y:S01]  /*60850*/  IADD3.X R50, R50, R2, RZ, P4, !PT ;  /* 0x0000000232327210 */ /* 0x000fe200027fe4ff */
[----:B------:R1:W-:Y:S01]  /*60860*/  STL [R1+0xaec], R52 ;  /* 0x000aec3401007387 */ /* 0x0003e20000100800 */
[----:B------:R-:W-:Y:S01]  /*60870*/  ISETP.NE.U32.AND P2, PT, R36, RZ, PT ;  /* 0x000000ff2400720c */ /* 0x000fe20003f45070 */
        /* <DEDUP_REMOVED lines=53> */
[----:B------:R-:W-:Y:S02]  /*60bd0*/  IMAD.X R52, R52, 0x1, R2, P2 ;  /* 0x0000000134347824 */ /* 0x000fe400010e0602 */
[----:B-1----:R-:W-:-:S03]  /*60be0*/  IMAD.MOV.U32 R36, RZ, RZ, R51 ;  /* 0x000000ffff247224 */ /* 0x002fc600078e0033 */
[----:B------:R-:W-:Y:S01]  /*60bf0*/  MOV R37, R52 ;  /* 0x0000003400257202 */ /* 0x000fe20000000f00 */
[----:B------:R-:W-:Y:S04]  /*60c00*/  STL [R1+0xbe0], R51 ;  /* 0x000be03301007387 */ /* 0x000fe80000100800 */
[----:B------:R1:W-:Y:S01]  /*60c10*/  STL [R1+0xbdc], R52 ;  /* 0x000bdc3401007387 */ /* 0x0003e20000100800 */
[----:B------:R-:W-:-:S03]  /*60c20*/  IADD3 R49, P3, R49, R252, RZ ;  /* 0x000000fc31317210 */ /* 0x000fc60007f7e0ff */
[----:B------:R1:W-:Y:S01]  /*60c30*/  LDGSTS.E [R3+0x30a00], [R36.64], P1 ;  /* 0x30a0000024037fae */ /* 0x0003e20008921848 */
[----:B------:R-:W-:-:S03]  /*60c40*/  IADD3.X R50, R50, R2, RZ, P3, !PT ;  /* 0x0000000232327210 */ /* 0x000fc60001ffe4ff */
[----:B------:R-:W-:Y:S01]  /*60c50*/  STL [R1+0xbe8], R49 ;  /* 0x000be83101007387 */ /* 0x000fe20000100800 */
[----:B------:R-:W-:-:S03]  /*60c60*/  ISETP.GT.AND P2, PT, R0, 0x65, PT ;  /* 0x000000650000780c */ /* 0x000fc60003f44270 */
[----:B------:R1:W-:Y:S02]  /*60c70*/  STL [R1+0xbe4], R50 ;  /* 0x000be43201007387 */ /* 0x0003e40000100800 */
[----:B-1----:R-:W-:Y:S01]  /*60c80*/  IMAD.MOV.U32 R36, RZ, RZ, R49 ;  /* 0x000000ffff247224 */ /* 0x002fe200078e0031 */
[----:B------:R-:W-:Y:S01]  /*60c90*/  MOV R37, R50 ;  /* 0x0000003200257202 */ /* 0x000fe20000000f00 */
[----:B------:R-:W4:Y:S04]  /*60ca0*/  LDL.LU R52, [R1+0xc6c] ;  /* 0x000c6c0001347983 */ /* 0x000f280000300800 */
[----:B------:R-:W4:Y:S04]  /*60cb0*/  LDL.LU R51, [R1+0xc70] ;  /* 0x000c700001337983 */ /* 0x000f280000300800 */
        /* <DEDUP_REMOVED lines=48> */
[----:B------:R-:W-:Y:S03]  /*60fc0*/  STL [R1+0xc70], R51 ;  /* 0x000c703301007387 */ /* 0x000fe60000100800 */
        /* <DEDUP_REMOVED lines=65> */
[----:B------:R1:W-:Y:S01]  /*613e0*/  STL [R1+0xd64], R50 ;  /* 0x000d643201007387 */ /* 0x0003e20000100800 */
[----:B------:R-:W-:-:S03]  /*613f0*/  ISETP.GT.AND P1, PT, R0, 0x71, PT ;  /* 0x000000710000780c */ /* 0x000fc60003f24270 */
[----:B-1----:R-:W4:Y:S01]  /*61400*/  LDL.LU R52, [R1+0xdec] ;  /* 0x000dec0001347983 */ /* 0x002f220000300800 */
[----:B------:R-:W-:Y:S01]  /*61410*/  IMAD.MOV.U32 R36, RZ, RZ, R49 ;  /* 0x000000ffff247224 */ /* 0x000fe200078e0031 */
[----:B------:R-:W-:Y:S02]  /*61420*/  MOV R37, R50 ;  /* 0x0000003200257202 */ /* 0x000fe40000000f00 */
        /* <DEDUP_REMOVED lines=13> */
[----:B------:R-:W-:Y:S01]  /*61500*/  MOV R37, R48 ;  /* 0x0000003000257202 */ /* 0x000fe20000000f00 */
[----:B------:R-:W-:Y:S02]  /*61510*/  IMAD.MOV.U32 R36, RZ, RZ, R47 ;  /* 0x000000ffff247224 */ /* 0x000fe400078e002f */
        /* <DEDUP_REMOVED lines=41> */
[----:B------:R-:W-:Y:S04]  /*617b0*/  STL [R1+0xe54], R50 ;  /* 0x000e543201007387 */ /* 0x000fe80000100800 */
[----:B------:R-:W4:Y:S04]  /*617c0*/  LDL.LU R55, [R1+0xedc] ;  /* 0x000edc0001377983 */ /* 0x000f280000300800 */
[----:B------:R-:W4:Y:S04]  /*617d0*/  LDL.LU R53, [R1+0xee0] ;  /* 0x000ee00001357983 */ /* 0x000f280000300800 */
[----:B------:R1:W-:Y:S04]  /*617e0*/  LDGSTS.E [R3+0x38e00], [R36.64], P1 ;  /* 0x38e0000024037fae */ /* 0x0003e80008921848 */
[----:B-1----:R-:W4:Y:S04]  /*617f0*/  LDL.LU R52, [R1+0xee4] ;  /* 0x000ee40001347983 */ /* 0x002f280000300800 */
[----:B------:R-:W4:Y:S01]  /*61800*/  LDL.LU R51, [R1+0xee8] ;  /* 0x000ee80001337983 */ /* 0x000f220000300800 */
[----:B------:R-:W-:Y:S01]  /*61810*/  IMAD.MOV.U32 R36, RZ, RZ, R49 ;  /* 0x000000ffff247224 */ /* 0x000fe200078e0031 */
[----:B------:R-:W-:-:S05]  /*61820*/  MOV R37, R50 ;  /* 0x0000003200257202 */ /* 0x000fca0000000f00 */
[----:B------:R1:W-:Y:S01]  /*61830*/  LDGSTS.E [R3+0x3a800], [R36.64], P2 ;  /* 0x3a80000024037fae */ /* 0x0003e20009121848 */
[----:B---3--:R-:W-:-:S05]  /*61840*/  IADD3 R47, P1, R47, R252, RZ ;  /* 0x000000fc2f2f7210 */ /* 0x008fca0007f3e0ff */
[----:B------:R-:W-:Y:S02]  /*61850*/  IMAD.X R48, R48, 0x1, R2, P1 ;  /* 0x0000000130307824 */ /* 0x000fe400008e0602 */
[----:B-1----:R-:W-:-:S03]  /*61860*/  IMAD.MOV.U32 R36, RZ, RZ, R47 ;  /* 0x000000ffff247224 */ /* 0x002fc600078e002f */
[----:B------:R-:W-:Y:S01]  /*61870*/  MOV R37, R48 ;  /* 0x0000003000257202 */ /* 0x000fe20000000f00 */
[----:B------:R-:W-:Y:S04]  /*61880*/  STL [R1+0xe60], R47 ;  /* 0x000e602f01007387 */ /* 0x000fe80000100800 */
[----:B------:R-:W-:Y:S04]  /*61890*/  STL [R1+0xe5c], R48 ;  /* 0x000e5c3001007387 */ /* 0x000fe80000100800 */
[----:B------:R1:W-:Y:S01]  /*618a0*/  LDGSTS.E [R3+0x3aa00], [R36.64], P2 ;  /* 0x3aa0000024037fae */ /* 0x0003e20009121848 */
[----:B--2---:R-:W-:-:S04]  /*618b0*/  IADD3 R44, P3, R44, R252, RZ ;  /* 0x000000fc2c2c7210 */ /* 0x004fc80007f7e0ff */
[----:B------:R-:W-:Y:S01]  /*618c0*/  IADD3.X R46, R46, R2, RZ, P3, !PT ;  /* 0x000000022e2e7210 */ /* 0x000fe20001ffe4ff */
[----:B------:R-:W-:Y:S04]  /*618d0*/  STL [R1+0xe68], R44 ;  /* 0x000e682c01007387 */ /* 0x000fe80000100800 */
[----:B------:R2:W-:Y:S01]  /*618e0*/  STL [R1+0xe64], R46 ;  /* 0x000e642e01007387 */ /* 0x0005e20000100800 */
[----:B-1----:R-:W-:Y:S01]  /*618f0*/  MOV R37, R46 ;  /* 0x0000002e00257202 */ /* 0x002fe20000000f00 */
[----:B------:R-:W-:Y:S01]  /*61900*/  IMAD.MOV.U32 R36, RZ, RZ, R44 ;  /* 0x000000ffff247224 */ /* 0x000fe200078e002c */
[----:B------:R-:W-:-:S04]  /*61910*/  ISETP.GT.AND P1, PT, R0, 0x79, PT ;  /* 0x000000790000780c */ /* 0x000fc80003f24270 */
[----:B------:R1:W-:Y:S04]  /*61920*/  LDGSTS.E [R3+0x3ac00], [R36.64], P2 ;  /* 0x3ac0000024037fae */ /* 0x0003e80009121848 */
[----:B--2---:R-:W2:Y:S04]  /*61930*/  LDL.LU R46, [R1+0xeec] ;  /* 0x000eec00012e7983 */ /* 0x004ea80000300800 */
[----:B------:R-:W3:Y:S04]  /*61940*/  LDL.LU R44, [R1+0xef0] ;  /* 0x000ef000012c7983 */ /* 0x000ee80000300800 */
[----:B------:R-:W2:Y:S04]  /*61950*/  LDL.LU R50, [R1+0xf54] ;  /* 0x000f540001327983 */ /* 0x000ea80000300800 */
[----:B------:R-:W2:Y:S04]  /*61960*/  LDL.LU R49, [R1+0xf58] ;  /* 0x000f580001317983 */ /* 0x000ea80000300800 */
[----:B------:R-:W2:Y:S04]  /*61970*/  LDL.LU R48, [R1+0xf5c] ;  /* 0x000f5c0001307983 */ /* 0x000ea80000300800 */
[----:B------:R-:W2:Y:S01]  /*61980*/  LDL.LU R47, [R1+0xf60] ;  /* 0x000f6000012f7983 */ /* 0x000ea20000300800 */
        /* <DEDUP_REMOVED lines=24> */
[----:B------:R-:W-:Y:S02]  /*61b10*/  MOV R37, R55 ;  /* 0x0000003700257202 */ /* 0x000fe40000000f00 */
[----:B------:R-:W-:-:S03]  /*61b20*/  IADD3 R51, P3, R51, R252, RZ ;  /* 0x000000fc33337210 */ /* 0x000fc60007f7e0ff */
[----:B------:R1:W-:Y:S01]  /*61b30*/  LDGSTS.E [R3+0x3ca00], [R36.64], P1 ;  /* 0x3ca0000024037fae */ /* 0x0003e20008921848 */
[----:B------:R-:W-:Y:S02]  /*61b40*/  IADD3.X R52, R52, R2, RZ, P3, !PT ;  /* 0x0000000234347210 */ /* 0x000fe40001ffe4ff */
[----:B------:R-:W-:Y:S01]  /*61b50*/  ISETP.GT.AND P2, PT, R0, 0x7d, PT ;  /* 0x0000007d0000780c */ /* 0x000fe20003f44270 */
[----:B-1----:R-:W-:Y:S01]  /*61b60*/  IMAD.MOV.U32 R36, RZ, RZ, R51 ;  /* 0x000000ffff247224 */ /* 0x002fe200078e0033 */
[----:B------:R-:W-:Y:S01]  /*61b70*/  MOV R37, R52 ;  /* 0x0000003400257202 */ /* 0x000fe20000000f00 */
        /* <DEDUP_REMOVED lines=8> */
[----:B---3--:R-:W-:-:S05]  /*61c00*/  IADD3 R44, P3, R44, R252, RZ ;  /* 0x000000fc2c2c7210 */ /* 0x008fca0007f7e0ff */
[----:B--2---:R-:W-:Y:S01]  /*61c10*/  IMAD.X R46, R46, 0x1, R2, P3 ;  /* 0x000000012e2e7824 */ /* 0x004fe200018e0602 */
[----:B------:R-:W-:Y:S01]  /*61c20*/  STL [R1+0xef0], R44 ;  /* 0x000ef02c01007387 */ /* 0x000fe20000100800 */
[----:B------:R-:W-:Y:S02]  /*61c30*/  MOV R36, R44 ;  /* 0x0000002c00247202 */ /* 0x000fe40000000f00 */
[----:B------:R-:W-:Y:S01]  /*61c40*/  IMAD.MOV.U32 R37, RZ, RZ, R46 ;  /* 0x000000ffff257224 */ /* 0x000fe200078e002e */
[----:B------:R1:W-:Y:S04]  /*61c50*/  STL [R1+0xeec], R46 ;  /* 0x000eec2e01007387 */ /* 0x0003e80000100800 */
[----:B------:R2:W-:Y:S04]  /*61c60*/  LDGSTS.E [R3+0x3ce00], [R36.64], P1 ;  /* 0x3ce0000024037fae */ /* 0x0005e80008921848 */
[----:B-1----:R-:W3:Y:S04]  /*61c70*/  LDL.LU R46, [R1+0x1564] ;  /* 0x00156400012e7983 */ /* 0x002ee80000300800 */
[----:B------:R-:W3:Y:S01]  /*61c80*/  LDL.LU R44, [R1+0x1570] ;  /* 0x00157000012c7983 */ /* 0x000ee20000300800 */
[----:B------:R-:W-:-:S02]  /*61c90*/  IADD3 R49, P1, R49, R252, RZ ;  /* 0x000000fc31317210 */ /* 0x000fc40007f3e0ff */
[----:B------:R-:W-:Y:S02]  /*61ca0*/  IADD3 R47, P3, R47, R252, RZ ;  /* 0x000000fc2f2f7210 */ /* 0x000fe40007f7e0ff */
[----:B------:R-:W-:Y:S01]  /*61cb0*/  IADD3.X R50, R50, R2, RZ, P1, !PT ;  /* 0x0000000232327210 */ /* 0x000fe20000ffe4ff */
[----:B------:R-:W-:Y:S02]  /*61cc0*/  STL [R1+0xf58], R49 ;  /* 0x000f583101007387 */ /* 0x000fe40000100800 */
[----:B------:R-:W-:Y:S02]  /*61cd0*/  IMAD.X R48, R48, 0x1, R2, P3 ;  /* 0x0000000130307824 */ /* 0x000fe400018e0602 */
[----:B------:R1:W-:Y:S04]  /*61ce0*/  STL [R1+0xf54], R50 ;  /* 0x000f543201007387 */ /* 0x0003e80000100800 */
[----:B------:R-:W-:Y:S01]  /*61cf0*/  STL [R1+0xf60], R47 ;  /* 0x000f602f01007387 */ /* 0x000fe20000100800 */
[----:B--2---:R-:W-:-:S03]  /*61d00*/  IMAD.MOV.U32 R37, RZ, RZ, R50 ;  /* 0x000000ffff257224 */ /* 0x004fc600078e0032 */
[----:B------:R-:W-:Y:S01]  /*61d10*/  STL [R1+0xf5c], R48 ;  /* 0x000f5c3001007387 */ /* 0x000fe20000100800 */
[----:B------:R-:W-:-:S03]  /*61d20*/  MOV R36, R49 ;  /* 0x0000003100247202 */ /* 0x000fc60000000f00 */
[----:B------:R-:W2:Y:S04]  /*61d30*/  LDL.LU R55, [R1+0x155c] ;  /* 0x00155c0001377983 */ /* 0x000ea80000300800 */
[----:B------:R-:W2:Y:S04]  /*61d40*/  LDL.LU R53, [R1+0x1568] ;  /* 0x0015680001357983 */ /* 0x000ea80000300800 */
[----:B-1----:R-:W2:Y:S04]  /*61d50*/  LDL.LU R50, [R1+0x1554] ;  /* 0x0015540001327983 */ /* 0x002ea80000300800 */
[----:B------:R-:W2:Y:S04]  /*61d60*/  LDL.LU R49, [R1+0x1560] ;  /* 0x0015600001317983 */ /* 0x000ea80000300800 */
[----:B------:R1:W-:Y:S02]  /*61d70*/  LDGSTS.E [R3+0x3e800], [R36.64], P2 ;  /* 0x3e80000024037fae */ /* 0x0003e40009121848 */
[----:B-1----:R-:W-:Y:S01]  /*61d80*/  MOV R36, R47 ;  /* 0x0000002f00247202 */ /* 0x002fe20000000f00 */
[----:B------:R-:W-:-:S05]  /*61d90*/  IMAD.MOV.U32 R37, RZ, RZ, R48 ;  /* 0x000000ffff257224 */ /* 0x000fca00078e0030 */
[----:B------:R1:W-:Y:S01]  /*61da0*/  LDGSTS.E [R3+0x3ea00], [R36.64], P2 ;  /* 0x3ea0000024037fae */ /* 0x0003e20009121848 */
[----:B----4-:R-:W-:-:S04]  /*61db0*/  IADD3 R42, P1, R42, R252, RZ ;  /* 0x000000fc2a2a7210 */ /* 0x010fc80007f3e0ff */
[----:B------:R-:W-:Y:S02]  /*61dc0*/  IADD3.X R43, R43, R2, RZ, P1, !PT ;  /* 0x000000022b2b7210 */ /* 0x000fe40000ffe4ff */
[----:B------:R-:W-:-:S03]  /*61dd0*/  IADD3 R38, P3, R38, R252, RZ ;  /* 0x000000fc26267210 */ /* 0x000fc60007f7e0ff */
[----:B-1----:R-:W-:Y:S01]  /*61de0*/  IMAD.MOV.U32 R37, RZ, RZ, R43 ;  /* 0x000000ffff257224 */ /* 0x002fe200078e002b */
[----:B------:R-:W-:Y:S01]  /*61df0*/  MOV R36, R42 ;  /* 0x0000002a00247202 */ /* 0x000fe20000000f00 */
[----:B------:R-:W-:Y:S01]  /*61e00*/  STL [R1+0xf68], R42 ;  /* 0x000f682a01007387 */ /* 0x000fe20000100800 */
[----:B------:R-:W-:-:S03]  /*61e10*/  IMAD.X R39, R39, 0x1, R2, P3 ;  /* 0x0000000127277824 */ /* 0x000fc600018e0602 */
[----:B------:R1:W-:Y:S04]  /*61e20*/  STL [R1+0xf64], R43 ;  /* 0x000f642b01007387 */ /* 0x0003e80000100800 */
[----:B------:R-:W-:Y:S04]  /*61e30*/  STL [R1+0xf70], R38 ;  /* 0x000f702601007387 */ /* 0x000fe80000100800 */
[----:B------:R4:W-:Y:S04]  /*61e40*/  STL [R1+0xf6c], R39 ;  /* 0x000f6c2701007387 */ /* 0x0009e80000100800 */
[----:B------:R4:W-:Y:S04]  /*61e50*/  LDGSTS.E [R3+0x3ec00], [R36.64], P2 ;  /* 0x3ec0000024037fae */ /* 0x0009e80009121848 */
[----:B-1----:R-:W2:Y:S04]  /*61e60*/  LDL.LU R43, [R1+0x154c] ;  /* 0x00154c00012b7983 */ /* 0x002ea80000300800 */
[----:B------:R-:W2:Y:S01]  /*61e70*/  LDL.LU R42, [R1+0x1558] ;  /* 0x00155800012a7983 */ /* 0x000ea20000300800 */
[----:B----4-:R-:W-:Y:S01]  /*61e80*/  IMAD.MOV.U32 R37, RZ, RZ, R39 ;  /* 0x000000ffff257224 */ /* 0x010fe200078e0027 */
[----:B------:R-:W-:-:S02]  /*61e90*/  MOV R36, R38 ;  /* 0x0000002600247202 */ /* 0x000fc40000000f00 */
[----:B------:R-:W4:Y:S04]  /*61ea0*/  LDL.LU R39, [R1+0x14e4] ;  /* 0x0014e40001277983 */ /* 0x000f280000300800 */
[----:B------:R-:W4:Y:S01]  /*61eb0*/  LDL.LU R38, [R1+0x1530] ;  /* 0x0015300001267983 */ /* 0x000f220000300800 */
[----:B------:R-:W-:-:S03]  /*61ec0*/  ISETP.GT.AND P1, PT, R0, 0x2, PT ;  /* 0x000000020000780c */ /* 0x000fc60003f24270 */
[----:B------:R1:W-:Y:S01]  /*61ed0*/  LDGSTS.E [R3+0x3ee00], [R36.64], P2 ;  /* 0x3ee0000024037fae */ /* 0x0003e20009121848 */
[----:B------:R-:W-:Y:S02]  /*61ee0*/  SHF.L.U32 R52, R45, 0x2, RZ ;  /* 0x000000022d347819 */ /* 0x000fe400000006ff */
[----:B-1----:R-:W-:-:S04]  /*61ef0*/  SEL R3, RZ, 0x4, !P1 ;  /* 0x00000004ff037807 */ /* 0x002fc80004800000 */
[----:B------:R-:W-:-:S04]  /*61f00*/  SEL R3, R3, RZ, !P0 ;  /* 0x000000ff03037207 */ /* 0x000fc80004000000 */
[----:B------:R-:W-:Y:S01]  /*61f10*/  ISETP.NE.U32.AND P1, PT, R3, RZ, PT ;  /* 0x000000ff0300720c */ /* 0x000fe20003f25070 */
[----:B------:R-:W-:Y:S01]  /*61f20*/  IMAD.U32 R3, RZ, RZ, UR5 ;  /* 0x00000005ff037e24 */ /* 0x000fe2000f8e00ff */
[----:B------:R-:W-:-:S05]  /*61f30*/  LOP3.LUT R51, R52, 0x40, RZ, 0x3c, !PT ;  /* 0x0000004034337812 */ /* 0x000fca00078e3cff */
[----:B------:R-:W-:Y:S01]  /*61f40*/  IMAD R3, R3, 0x40000, R51 ;  /* 0x0004000003037824 */ /* 0x000fe200078e0233 */
[----:B---3--:R-:W-:-:S04]  /*61f50*/  IADD3 R44, P2, R44, R252, RZ ;  /* 0x000000fc2c2c7210 */ /* 0x008fc80007f5e0ff */
[----:B------:R-:W-:Y:S01]  /*61f60*/  IADD3.X R46, R46, R2, RZ, P2, !PT ;  /* 0x000000022e2e7210 */ /* 0x000fe200017fe4ff */
[----:B------:R-:W-:Y:S04]  /*61f70*/  STL [R1+0x1570], R44 ;  /* 0x0015702c01007387 */ /* 0x000fe80000100800 */
[----:B------:R1:W-:Y:S01]  /*61f80*/  STL [R1+0x1564], R46 ;  /* 0x0015642e01007387 */ /* 0x0003e20000100800 */
[----:B------:R-:W-:-:S03]  /*61f90*/  IMAD.MOV.U32 R37, RZ, RZ, R46 ;  /* 0x000000ffff257224 */ /* 0x000fc600078e002e */
[----:B------:R-:W3:Y:S01]  /*61fa0*/  LDL.LU R48, [R1+0x14dc] ;  /* 0x0014dc0001307983 */ /* 0x000ee20000300800 */
[----:B------:R-:W-:-:S03]  /*61fb0*/  MOV R36, R44 ;  /* 0x0000002c00247202 */ /* 0x000fc60000000f00 */
[----:B------:R-:W3:Y:S04]  /*61fc0*/  LDL.LU R47, [R1+0x14e8] ;  /* 0x0014e800012f7983 */ /* 0x000ee80000300800 */
[----:B-1----:R-:W3:Y:S04]  /*61fd0*/  LDL.LU R46, [R1+0x14d4] ;  /* 0x0014d400012e7983 */ /* 0x002ee80000300800 */
[----:B------:R-:W3:Y:S01]  /*61fe0*/  LDL.LU R44, [R1+0x14e0] ;  /* 0x0014e000012c7983 */ /* 0x000ee20000300800 */
[----:B--2---:R-:W-:-:S03]  /*61ff0*/  IADD3 R53, P2, R53, R252, RZ ;  /* 0x000000fc35357210 */ /* 0x004fc60007f5e0ff */
[----:B------:R1:W-:Y:S01]  /*62000*/  LDGSTS.E [R3+0x1000], [R36.64], P1 ;  /* 0x0100000024037fae */ /* 0x0003e20008921848 */
[----:B------:R-:W-:Y:S02]  /*62010*/  IADD3.X R55, R55, R2, RZ, P2, !PT ;  /* 0x0000000237377210 */ /* 0x000fe400017fe4ff */
[----:B------:R-:W-:Y:S01]  /*62020*/  IADD3 R49, P3, R49, R252, RZ ;  /* 0x000000fc31317210 */ /* 0x000fe20007f7e0ff */
[----:B------:R-:W-:Y:S04]  /*62030*/  STL [R1+0x1568], R53 ;  /* 0x0015683501007387 */ /* 0x000fe80000100800 */
[----:B------:R-:W-:Y:S01]  /*62040*/  IMAD.X R50, R50, 0x1, R2, P3 ;  /* 0x0000000132327824 */ /* 0x000fe200018e0602 */
[----:B-1----:R-:W-:Y:S01]  /*62050*/  MOV R36, R53 ;  /* 0x0000003500247202 */ /* 0x002fe20000000f00 */
[----:B------:R-:W-:Y:S01]  /*62060*/  IMAD.MOV.U32 R37, RZ, RZ, R55 ;  /* 0x000000ffff257224 */ /* 0x000fe200078e0037 */
[----:B------:R1:W-:Y:S04]  /*62070*/  STL [R1+0x155c], R55 ;  /* 0x00155c3701007387 */ /* 0x0003e80000100800 */
[----:B------:R-:W-:Y:S04]  /*62080*/  STL [R1+0x1560], R49 ;  /* 0x0015603101007387 */ /* 0x000fe80000100800 */
[----:B------:R2:W-:Y:S01]  /*62090*/  STL [R1+0x1554], R50 ;  /* 0x0015543201007387 */ /* 0x0005e20000100800 */
[----:B------:R-:W-:-:S03]  /*620a0*/  ISETP.GT.AND P2, PT, R0, 0x6, PT ;  /* 0x000000060000780c */ /* 0x000fc60003f44270 */
[----:B------:R2:W-:Y:S04]  /*620b0*/  LDGSTS.E [R3+0x1200], [R36.64], P1 ;  /* 0x0120000024037fae */ /* 0x0005e80008921848 */
[----:B-1----:R-:W3:Y:S04]  /*620c0*/  LDL.LU R55, [R1+0x14cc] ;  /* 0x0014cc0001377983 */ /* 0x002ee80000300800 */
[----:B------:R-:W3:Y:S01]  /*620d0*/  LDL.LU R53, [R1+0x14d8] ;  /* 0x0014d80001357983 */ /* 0x000ee20000300800 */
[----:B--2---:R-:W-:Y:S01]  /*620e0*/  MOV R36, R49 ;  /* 0x0000003100247202 */ /* 0x004fe20000000f00 */
[----:B------:R-:W-:-:S02]  /*620f0*/  IMAD.MOV.U32 R37, RZ, RZ, R50 ;  /* 0x000000ffff257224 */ /* 0x000fc400078e0032 */
[----:B------:R-:W2:Y:S04]  /*62100*/  LDL.LU R50, [R1+0x1464] ;  /* 0x0014640001327983 */ /* 0x000ea80000300800 */
[----:B------:R-:W2:Y:S04]  /*62110*/  LDL.LU R49, [R1+0x14b0] ;  /* 0x0014b00001317983 */ /* 0x000ea80000300800 */
[----:B------:R1:W-:Y:S02]  /*62120*/  LDGSTS.E [R3+0x1400], [R36.64], P1 ;  /* 0x0140000024037fae */ /* 0x0003e40008921848 */
[----:B-1----:R-:W-:-:S04]  /*62130*/  SEL R36, RZ, 0x4, !P2 ;  /* 0x00000004ff247807 */ /* 0x002fc80005000000 */
[----:B------:R-:W-:-:S04]  /*62140*/  SEL R36, R36, RZ, !P0 ;  /* 0x000000ff24247207 */ /* 0x000fc80004000000 */
[----:B------:R-:W-:Y:S02]  /*62150*/  ISETP.NE.U32.AND P2, PT, R36, RZ, PT ;  /* 0x000000ff2400720c */ /* 0x000fe40003f45070 */
[----:B------:R-:W-:-:S04]  /*62160*/  IADD3 R42, P3, R42, R252, RZ ;  /* 0x000000fc2a2a7210 */ /* 0x000fc80007f7e0ff */
[----:B------:R-:W-:Y:S02]  /*62170*/  IADD3.X R43, R43, R2, RZ, P3, !PT ;  /* 0x000000022b2b7210 */ /* 0x000fe40001ffe4ff */
[----:B----4-:R-:W-:Y:S01]  /*62180*/  IADD3 R38, P4, R38, R252, RZ ;  /* 0x000000fc26267210 */ /* 0x010fe20007f9e0ff */
[----:B------:R-:W-:Y:S01]  /*62190*/  STL [R1+0x1558], R42 ;  /* 0x0015582a01007387 */ /* 0x000fe20000100800 */
[----:B------:R-:W-:Y:S01]  /*621a0*/  MOV R36, R42 ;  /* 0x0000002a00247202 */ /* 0x000fe20000000f00 */
[----:B------:R-:W-:Y:S02]  /*621b0*/  IMAD.MOV.U32 R37, RZ, RZ, R43 ;  /* 0x000000ffff257224 */ /* 0x000fe400078e002b */
[----:B------:R-:W-:Y:S01]  /*621c0*/  IMAD.X R39, R39, 0x1, R2, P4 ;  /* 0x0000000127277824 */ /* 0x000fe200020e0602 */
        /* <DEDUP_REMOVED lines=8> */
[----:B----4-:R-:W2:Y:S04]  /*62250*/  LDL.LU R39, [R1+0x1454] ;  /* 0x0014540001277983 */ /* 0x010ea80000300800 */
[----:B------:R-:W2:Y:S04]  /*62260*/  LDL.LU R38, [R1+0x1460] ;  /* 0x0014600001267983 */ /* 0x000ea80000300800 */
[----:B------:R1:W-:Y:S01]  /*62270*/  LDGSTS.E [R3+0x3000], [R36.64], P2 ;  /* 0x0300000024037fae */ /* 0x0003e20009121848 */
[----:B---3--:R-:W-:-:S04]  /*62280*/  IADD3 R47, P1, R47, R252, RZ ;  /* 0x000000fc2f2f7210 */ /* 0x008fc80007f3e0ff */
        /* <DEDUP_REMOVED lines=10> */
[----:B-1----:R-:W4:Y:S04]  /*62330*/  LDL.LU R48, [R1+0x144c] ;  /* 0x00144c0001307983 */ /* 0x002f280000300800 */
[----:B------:R-:W4:Y:S01]  /*62340*/  LDL.LU R47, [R1+0x1458] ;  /* 0x00145800012f7983 */ /* 0x000f220000300800 */
[----:B---3--:R-:W-:Y:S01]  /*62350*/  IMAD.MOV.U32 R37, RZ, RZ, R46 ;  /* 0x000000ffff257224 */ /* 0x008fe200078e002e */
[----:B------:R-:W-:-:S02]  /*62360*/  MOV R36, R44 ;  /* 0x0000002c00247202 */ /* 0x000fc40000000f00 */
[----:B------:R-:W3:Y:S01]  /*62370*/  LDL.LU R46, [R1+0x13e4] ;  /* 0x0013e400012e7983 */ /* 0x000ee20000300800 */
[----:B------:R-:W-:-:S03]  /*62380*/  ISETP.GT.AND P1, PT, R0, 0xa, PT ;  /* 0x0000000a0000780c */ /* 0x000fc60003f24270 */
[----:B------:R-:W3:Y:S01]  /*62390*/  LDL.LU R44, [R1+0x1430] ;  /* 0x00143000012c7983 */ /* 0x000ee20000300800 */
[----:B------:R-:W-:-:S03]  /*623a0*/  IADD3 R53, P3, R53, R252, RZ ;  /* 0x000000fc35357210 */ /* 0x000fc60007f7e0ff */
[----:B------:R1:W-:Y:S01]  /*623b0*/  LDGSTS.E [R3+0x3400], [R36.64], P2 ;  /* 0x0340000024037fae */ /* 0x0003e20009121848 */
[----:B------:R-:W-:Y:S02]  /*623c0*/  IADD3.X R55, R55, R2, RZ, P3, !PT ;  /* 0x0000000237377210 */ /* 0x000fe40001ffe4ff */
[----:B--2---:R-:W-:Y:S02]  /*623d0*/  IADD3 R49, P4, R49, R252, RZ ;  /* 0x000000fc31317210 */ /* 0x004fe40007f9e0ff */
[----:B-1----:R-:W-:-:S03]  /*623e0*/  SEL R36, RZ, 0x4, !P1 ;  /* 0x00000004ff247807 */ /* 0x002fc60004800000 */
[----:B------:R-:W-:Y:S01]  /*623f0*/  IMAD.X R50, R50, 0x1, R2, P4 ;  /* 0x0000000132327824 */ /* 0x000fe200020e0602 */
[----:B------:R-:W-:Y:S01]  /*62400*/  SEL R36, R36, RZ, !P0 ;  /* 0x000000ff24247207 */ /* 0x000fe20004000000 */
[----:B------:R-:W-:Y:S01]  /*62410*/  STL [R1+0x14d8], R53 ;  /* 0x0014d83501007387 */ /* 0x000fe20000100800 */
[----:B------:R-:W-:Y:S02]  /*62420*/  IMAD.MOV.U32 R37, RZ, RZ, R55 ;  /* 0x000000ffff257224 */ /* 0x000fe400078e0037 */
[----:B------:R-:W-:Y:S01]  /*62430*/  ISETP.NE.U32.AND P1, PT, R36, RZ, PT ;  /* 0x000000ff2400720c */ /* 0x000fe20003f25070 */
[----:B------:R1:W-:Y:S01]  /*62440*/  STL [R1+0x14cc], R55 ;  /* 0x0014cc3701007387 */ /* 0x0003e20000100800 */
[----:B------:R-:W-:-:S03]  /*62450*/  MOV R36, R53 ;  /* 0x0000003500247202 */ /* 0x000fc60000000f00 */
        /* <DEDUP_REMOVED lines=10> */
[----:B------:R-:W-:-:S04]  /*62500*/  IADD3 R42, P2, R42, R252, RZ ;  /* 0x000000fc2a2a7210 */ /* 0x000fc80007f5e0ff */
[----:B------:R-:W-:Y:S01]  /*62510*/  IADD3.X R43, R43, R2, RZ, P2, !PT ;  /* 0x000000022b2b7210 */ /* 0x000fe200017fe4ff */
[----:B------:R-:W-:Y:S01]  /*62520*/  STL [R1+0x1468], R42 ;  /* 0x0014682a01007387 */ /* 0x000fe20000100800 */
[----:B-1----:R-:W-:Y:S02]  /*62530*/  MOV R36, R42 ;  /* 0x0000002a00247202 */ /* 0x002fe40000000f00 */
[----:B------:R-:W-:Y:S01]  /*62540*/  IADD3 R38, P3, R38, R252, RZ ;  /* 0x000000fc26267210 */ /* 0x000fe20007f7e0ff */
[----:B------:R-:W-:Y:S01]  /*62550*/  IMAD.MOV.U32 R37, RZ, RZ, R43 ;  /* 0x000000ffff257224 */ /* 0x000fe200078e002b */
[----:B------:R1:W-:Y:S03]  /*62560*/  STL [R1+0x145c], R43 ;  /* 0x00145c2b01007387 */ /* 0x0003e60000100800 */
[----:B------:R-:W-:Y:S01]  /*62570*/  IMAD.X R39, R39, 0x1, R2, P3 ;  /* 0x0000000127277824 */ /* 0x000fe200018e0602 */
[----:B------:R-:W-:Y:S04]  /*62580*/  STL [R1+0x1460], R38 ;  /* 0x0014602601007387 */ /* 0x000fe80000100800 */
[----:B------:R1:W-:Y:S04]  /*62590*/  STL [R1+0x1454], R39 ;  /* 0x0014542701007387 */ /* 0x0003e80000100800 */
[----:B------:R1:W-:Y:S04]  /*625a0*/  LDGSTS.E [R3+0x5200], [R36.64], P1 ;  /* 0x0520000024037fae */ /* 0x0003e80008921848 */
[----:B-1----:R-:W2:Y:S04]  /*625b0*/  LDL.LU R43, [R1+0x13d8] ;  /* 0x0013d800012b7983 */ /* 0x002ea80000300800 */
[----:B------:R-:W2:Y:S01]  /*625c0*/  LDL.LU R42, [R1+0x13dc] ;  /* 0x0013dc00012a7983 */ /* 0x000ea20000300800 */
[----:B------:R-:W-:Y:S01]  /*625d0*/  IMAD.MOV.U32 R37, RZ, RZ, R39 ;  /* 0x000000ffff257224 */ /* 0x000fe200078e0027 */
        /* <DEDUP_REMOVED lines=26> */
[----:B------:R-:W-:-:S04]  /*62780*/  IADD3 R53, P1, R53, R252, RZ ;  /* 0x000000fc35357210 */ /* 0x000fc80007f3e0ff */
[----:B------:R-:W-:Y:S01]  /*62790*/  IADD3.X R55, R55, R2, RZ, P1, !PT ;  /* 0x0000000237377210 */ /* 0x000fe20000ffe4ff */
[----:B------:R-:W-:Y:S01]  /*627a0*/  STL [R1+0x13e8], R53 ;  /* 0x0013e83501007387 */ /* 0x000fe20000100800 */
[----:B--2---:R-:W-:-:S03]  /*627b0*/  IADD3 R49, P3, R49, R252, RZ ;  /* 0x000000fc31317210 */ /* 0x004fc60007f7e0ff */
[----:B-1----:R-:W-:Y:S01]  /*627c0*/  IMAD.MOV.U32 R37, RZ, RZ, R55 ;  /* 0x000000ffff257224 */ /* 0x002fe200078e0037 */
[----:B------:R-:W-:Y:S01]  /*627d0*/  MOV R36, R53 ;  /* 0x0000003500247202 */ /* 0x000fe20000000f00 */
[----:B------:R-:W-:Y:S01]  /*627e0*/  IMAD.X R50, R50, 0x1, R2, P3 ;  /* 0x0000000132327824 */ /* 0x000fe200018e0602 */
        /* <DEDUP_REMOVED lines=9> */
[----:B------:R-:W3:Y:S04]  /*62880*/  LDL.LU R50, [R1+0x1310] ;  /* 0x0013100001327983 */ /* 0x000ee80000300800 */
[----:B------:R-:W3:Y:S04]  /*62890*/  LDL.LU R49, [R1+0x1314] ;  /* 0x0013140001317983 */ /* 0x000ee80000300800 */
[----:B------:R1:W-:Y:S02]  /*628a0*/  LDGSTS.E [R3+0x7400], [R36.64], P2 ;  /* 0x0740000024037fae */ /* 0x0003e40009121848 */
[----:B-1----:R-:W-:-:S04]  /*628b0*/  SEL R36, RZ, 0x4, !P1 ;  /* 0x00000004ff247807 */ /* 0x002fc80004800000 */
[----:B------:R-:W-:-:S04]  /*628c0*/  SEL R36, R36, RZ, !P0 ;  /* 0x000000ff24247207 */ /* 0x000fc80004000000 */
[----:B------:R-:W-:Y:S02]  /*628d0*/  ISETP.NE.U32.AND P1, PT, R36, RZ, PT ;  /* 0x000000ff2400720c */ /* 0x000fe40003f25070 */
[----:B------:R-:W-:-:S04]  /*628e0*/  IADD3 R42, P3, R42, R252, RZ ;  /* 0x000000fc2a2a7210 */ /* 0x000fc80007f7e0ff */
[----:B------:R-:W-:Y:S02]  /*628f0*/  IADD3.X R43, R43, R2, RZ, P3, !PT ;  /* 0x000000022b2b7210 */ /* 0x000fe40001ffe4ff */
[----:B------:R-:W-:Y:S01]  /*62900*/  IADD3 R38, P4, R38, R252, RZ ;  /* 0x000000fc26267210 */ /* 0x000fe20007f9e0ff */
[----:B------:R-:W-:Y:S01]  /*62910*/  STL [R1+0x13dc], R42 ;  /* 0x0013dc2a01007387 */ /* 0x000fe20000100800 */
[----:B------:R-:W-:Y:S01]  /*62920*/  MOV R36, R42 ;  /* 0x0000002a00247202 */ /* 0x000fe20000000f00 */
[----:B------:R-:W-:Y:S02]  /*62930*/  IMAD.MOV.U32 R37, RZ, RZ, R43 ;  /* 0x000000ffff257224 */ /* 0x000fe400078e002b */
[----:B------:R-:W-:Y:S01]  /*62940*/  IMAD.X R39, R39, 0x1, R2, P4 ;  /* 0x0000000127277824 */ /* 0x000fe200020e0602 */
        /* <DEDUP_REMOVED lines=8> */
[----:B------:R-:W3:Y:S04]  /*629d0*/  LDL.LU R39, [R1+0x1320] ;  /* 0x0013200001277983 */ /* 0x000ee80000300800 */
[----:B------:R-:W3:Y:S04]  /*629e0*/  LDL.LU R38, [R1+0x1324] ;  /* 0x0013240001267983 */ /* 0x000ee80000300800 */
[----:B------:R1:W-:Y:S01]  /*629f0*/  LDGSTS.E [R3+0x9000], [R36.64], P1 ;  /* 0x0900000024037fae */ /* 0x0003e20008921848 */
[----:B----4-:R-:W-:-:S04]  /*62a00*/  IADD3 R47, P2, R47, R252, RZ ;  /* 0x000000fc2f2f7210 */ /* 0x010fc80007f5e0ff */
[----:B------:R-:W-:Y:S01]  /*62a10*/  IADD3.X R48, R48, R2, RZ, P2, !PT ;  /* 0x0000000230307210 */ /* 0x000fe200017fe4ff */
[----:B------:R-:W-:Y:S01]  /*62a20*/  STL [R1+0x139c], R47 ;  /* 0x00139c2f01007387 */ /* 0x000fe20000100800 */
[----:B-1----:R-:W-:Y:S02]  /*62a30*/  MOV R36, R47 ;  /* 0x0000002f00247202 */ /* 0x002fe40000000f00 */
[----:B---3--:R-:W-:Y:S01]  /*62a40*/  IADD3 R44, P3, R44, R252, RZ ;  /* 0x000000fc2c2c7210 */ /* 0x008fe20007f7e0ff */
        /* <DEDUP_REMOVED lines=8> */
[----:B----4-:R-:W-:Y:S01]  /*62ad0*/  IMAD.MOV.U32 R37, RZ, RZ, R46 ;  /* 0x000000ffff257224 */ /* 0x010fe200078e002e */
[----:B------:R-:W-:-:S02]  /*62ae0*/  MOV R36, R44 ;  /* 0x0000002c00247202 */ /* 0x000fc40000000f00 */
[----:B---3--:R-:W3:Y:S01]  /*62af0*/  LDL.LU R46, [R1+0x1290] ;  /* 0x00129000012e7983 */ /* 0x008ee20000300800 */
[----:B------:R-:W-:-:S03]  /*62b00*/  ISETP.GT.AND P2, PT, R0, 0x16, PT ;  /* 0x000000160000780c */ /* 0x000fc60003f44270 */
[----:B------:R-:W4:Y:S04]  /*62b10*/  LDL.LU R44, [R1+0x1294] ;  /* 0x00129400012c7983 */ /* 0x000f280000300800 */
[----:B------:R1:W-:Y:S01]  /*62b20*/  LDGSTS.E [R3+0x9400], [R36.64], P1 ;  /* 0x0940000024037fae */ /* 0x0003e20008921848 */
[----:B------:R-:W-:Y:S02]  /*62b30*/  IADD3 R53, P3, R53, R252, RZ ;  /* 0x000000fc35357210 */ /* 0x000fe40007f7e0ff */
[----:B-1----:R-:W-:Y:S02]  /*62b40*/  SEL R36, RZ, 0x4, !P2 ;  /* 0x00000004ff247807 */ /* 0x002fe40005000000 */
[----:B------:R-:W-:Y:S02]  /*62b50*/  IADD3.X R55, R55, R2, RZ, P3, !PT ;  /* 0x0000000237377210 */ /* 0x000fe40001ffe4ff */
[----:B------:R-:W-:-:S02]  /*62b60*/  SEL R36, R36, RZ, !P0 ;  /* 0x000000ff24247207 */ /* 0x000fc40004000000 */
[----:B------:R-:W-:Y:S01]  /*62b70*/  IADD3 R49, P4, R49, R252, RZ ;  /* 0x000000fc31317210 */ /* 0x000fe20007f9e0ff */
[----:B------:R-:W-:Y:S01]  /*62b80*/  STL [R1+0x13ac], R53 ;  /* 0x0013ac3501007387 */ /* 0x000fe20000100800 */
[----:B------:R-:W-:Y:S01]  /*62b90*/  ISETP.NE.U32.AND P2, PT, R36, RZ, PT ;  /* 0x000000ff2400720c */ /* 0x000fe20003f45070 */
[----:B------:R-:W-:Y:S02]  /*62ba0*/  IMAD.MOV.U32 R37, RZ, RZ, R55 ;  /* 0x000000ffff257224 */ /* 0x000fe400078e0037 */
[----:B------:R-:W-:Y:S01]  /*62bb0*/  IMAD.X R50, R50, 0x1, R2, P4 ;  /* 0x0000000132327824 */ /* 0x000fe200020e0602 */
[----:B------:R-:W-:Y:S01]  /*62bc0*/  MOV R36, R53 ;  /* 0x0000003500247202 */ /* 0x000fe20000000f00 */
        /* <DEDUP_REMOVED lines=22> */
[----:B-1----:R-:W3:Y:S04]  /*62d30*/  LDL.LU R43, [R1+0x12a8] ;  /* 0x0012a800012b7983 */ /* 0x002ee80000300800 */
[----:B------:R-:W3:Y:S01]  /*62d40*/  LDL.LU R42, [R1+0x12ac] ;  /* 0x0012ac00012a7983 */ /* 0x000ee20000300800 */
[----:B------:R-:W-:Y:S01]  /*62d50*/  IMAD.MOV.U32 R37, RZ, RZ, R39 ;  /* 0x000000ffff257224 */ /* 0x000fe200078e0027 */
[----:B------:R-:W-:-:S02]  /*62d60*/  MOV R36, R38 ;  /* 0x0000002600247202 */ /* 0x000fc40000000f00 */
[----:B------:R-:W3:Y:S04]  /*62d70*/  LDL.LU R39, [R1+0x1210] ;  /* 0x0012100001277983 */ /* 0x000ee80000300800 */
[----:B------:R-:W3:Y:S01]  /*62d80*/  LDL.LU R38, [R1+0x1214] ;  /* 0x0012140001267983 */ /* 0x000ee20000300800 */
[----:B------:R-:W-:-:S03]  /*62d90*/  ISETP.GT.AND P1, PT, R0, 0x1a, PT ;  /* 0x0000001a0000780c */ /* 0x000fc60003f24270 */
[----:B------:R1:W-:Y:S02]  /*62da0*/  LDGSTS.E [R3+0xb400], [R36.64], P2 ;  /* 0x0b40000024037fae */ /* 0x0003e40009121848 */
[----:B-1----:R-:W-:-:S04]  /*62db0*/  SEL R36, RZ, 0x4, !P1 ;  /* 0x00000004ff247807 */ /* 0x002fc80004800000 */
[----:B------:R-:W-:-:S04]  /*62dc0*/  SEL R36, R36, RZ, !P0 ;  /* 0x000000ff24247207 */ /* 0x000fc80004000000 */
[----:B------:R-:W-:Y:S02]  /*62dd0*/  ISETP.NE.U32.AND P1, PT, R36, RZ, PT ;  /* 0x000000ff2400720c */ /* 0x000fe40003f25070 */
[----:B--2---:R-:W-:-:S04]  /*62de0*/  IADD3 R47, P3, R47, R252, RZ ;  /* 0x000000fc2f2f7210 */ /* 0x004fc80007f7e0ff */
[----:B------:R-:W-:Y:S02]  /*62df0*/  IADD3.X R48, R48, R2, RZ, P3, !PT ;  /* 0x0000000230307210 */ /* 0x000fe40001ffe4ff */
[----:B----4-:R-:W-:Y:S01]  /*62e00*/  IADD3 R44, P4, R44, R252, RZ ;  /* 0x000000fc2c2c7210 */ /* 0x010fe20007f9e0ff */
[----:B------:R-:W-:Y:S01]  /*62e10*/  STL [R1+0x132c], R47 ;  /* 0x00132c2f01007387 */ /* 0x000fe20000100800 */
[----:B------:R-:W-:Y:S01]  /*62e20*/  MOV R36, R47 ;  /* 0x0000002f00247202 */ /* 0x000fe20000000f00 */
[----:B------:R-:W-:Y:S02]  /*62e30*/  IMAD.MOV.U32 R37, RZ, RZ, R48 ;  /* 0x000000ffff257224 */ /* 0x000fe400078e0030 */
[----:B---3--:R-:W-:Y:S01]  /*62e40*/  IMAD.X R46, R46, 0x1, R2, P4 ;  /* 0x000000012e2e7824 */ /* 0x008fe200020e0602 */
[----:B------:R1:W-:Y:S04]  /*62e50*/  STL [R1+0x1328], R48 ;  /* 0x0013283001007387 */ /* 0x0003e80000100800 */
[----:B------:R-:W-:Y:S04]  /*62e60*/  STL [R1+0x1294], R44 ;  /* 0x0012942c01007387 */ /* 0x000fe80000100800 */
[----:B------:R2:W-:Y:S04]  /*62e70*/  STL [R1+0x1290], R46 ;  /* 0x0012902e01007387 */ /* 0x0005e80000100800 */
[----:B-1----:R-:W3:Y:S04]  /*62e80*/  LDL.LU R48, [R1+0x1218] ;  /* 0x0012180001307983 */ /* 0x002ee80000300800 */
[----:B------:R1:W-:Y:S04]  /*62e90*/  LDGSTS.E [R3+0xb600], [R36.64], P2 ;  /* 0x0b60000024037fae */ /* 0x0003e80009121848 */
[----:B------:R-:W4:Y:S01]  /*62ea0*/  LDL.LU R47, [R1+0x121c] ;  /* 0x00121c00012f7983 */ /* 0x000f220000300800 */
        /* <DEDUP_REMOVED lines=14> */
[----:B------:R1:W-:Y:S01]  /*62f90*/  STL [R1+0x12a0], R50 ;  /* 0x0012a03201007387 */ /* 0x0003e20000100800 */
[----:B------:R-:W-:-:S03]  /*62fa0*/  ISETP.GT.AND P2, PT, R0, 0x1e, PT ;  /* 0x0000001e0000780c */ /* 0x000fc60003f44270 */
[----:B------:R1:W-:Y:S04]  /*62fb0*/  LDGSTS.E [R3+0xd200], [R36.64], P1 ;  /* 0x0d20000024037fae */ /* 0x0003e80008921848 */
[----:B-1----:R-:W2:Y:S04]  /*62fc0*/  LDL.LU R55, [R1+0x1228] ;  /* 0x0012280001377983 */ /* 0x002ea80000300800 */
[----:B------:R-:W2:Y:S01]  /*62fd0*/  LDL.LU R53, [R1+0x122c] ;  /* 0x00122c0001357983 */ /* 0x000ea20000300800 */
[----:B------:R-:W-:Y:S01]  /*62fe0*/  MOV R36, R49 ;  /* 0x0000003100247202 */ /* 0x000fe20000000f00 */
        /* <DEDUP_REMOVED lines=25> */
[----:B----4-:R-:W-:-:S04]  /*63180*/  IADD3 R47, P1, R47, R252, RZ ;  /* 0x000000fc2f2f7210 */ /* 0x010fc80007f3e0ff */
[----:B---3--:R-:W-:Y:S01]  /*63190*/  IADD3.X R48, R48, R2, RZ, P1, !PT ;  /* 0x0000000230307210 */ /* 0x008fe20000ffe4ff */
[----:B------:R-:W-:Y:S01]  /*631a0*/  STL [R1+0x121c], R47 ;  /* 0x00121c2f01007387 */ /* 0x000fe20000100800 */
[----:B-1----:R-:W-:Y:S02]  /*631b0*/  MOV R36, R47 ;  /* 0x0000002f00247202 */ /* 0x002fe40000000f00 */
[----:B--2---:R-:W-:Y:S01]  /*631c0*/  IADD3 R44, P3, R44, R252, RZ ;  /* 0x000000fc2c2c7210 */ /* 0x004fe20007f7e0ff */
[----:B------:R-:W-:Y:S01]  /*631d0*/  IMAD.MOV.U32 R37, RZ, RZ, R48 ;  /* 0x000000ffff257224 */ /* 0x000fe200078e0030 */
[----:B------:R1:W-:Y:S03]  /*631e0*/  STL [R1+0x1218], R48 ;  /* 0x0012183001007387 */ /* 0x0003e60000100800 */
[----:B------:R-:W-:Y:S01]  /*631f0*/  IMAD.X R46, R46, 0x1, R2, P3 ;  /* 0x000000012e2e7824 */ /* 0x000fe200018e0602 */
[----:B------:R-:W-:Y:S04]  /*63200*/  STL [R1+0x1224], R44 ;  /* 0x0012242c01007387 */ /* 0x000fe80000100800 */
[----:B------:R2:W-:Y:S04]  /*63210*/  STL [R1+0x1220], R46 ;  /* 0x0012202e01007387 */ /* 0x0005e80000100800 */
[----:B------:R3:W-:Y:S04]  /*63220*/  LDGSTS.E [R3+0xf200], [R36.64], P2 ;  /* 0x0f20000024037fae */ /* 0x0007e80009121848 */
[----:B-1----:R-:W4:Y:S04]  /*63230*/  LDL.LU R48, [R1+0x40c] ;  /* 0x00040c0001307983 */ /* 0x002f280000300800 */
[----:B------:R-:W4:Y:S01]  /*63240*/  LDL.LU R47, [R1+0x410] ;  /* 0x00041000012f7983 */ /* 0x000f220000300800 */
[----:B---3--:R-:W-:Y:S01]  /*63250*/  IMAD.MOV.U32 R37, RZ, RZ, R46 ;  /* 0x000000ffff257224 */ /* 0x008fe200078e002e */
[----:B------:R-:W-:-:S02]  /*63260*/  MOV R36, R44 ;  /* 0x0000002c00247202 */ /* 0x000fc40000000f00 */
[----:B--2---:R-:W2:Y:S01]  /*63270*/  LDL.LU R46, [R1+0x474] ;  /* 0x00047400012e7983 */ /* 0x004ea20000300800 */
[----:B------:R-:W-:-:S03]  /*63280*/  ISETP.GT.AND P1, PT, R0, 0x22, PT ;  /* 0x000000220000780c */ /* 0x000fc60003f24270 */
[----:B------:R-:W3:Y:S04]  /*63290*/  LDL.LU R44, [R1+0x478] ;  /* 0x00047800012c7983 */ /* 0x000ee80000300800 */
        /* <DEDUP_REMOVED lines=50> */
[----:B--2---:R-:W-:Y:S01]  /*635c0*/  IMAD.X R46, R46, 0x1, R2, P4 ;  /* 0x000000012e2e7824 */ /* 0x004fe200020e0602 */
        /* <DEDUP_REMOVED lines=31> */
[----:B------:R-:W-:Y:S02]  /*637c0*/  SEL R36, R36, RZ, !P0 ;  /* 0x000000ff24247207 */ /* 0x000fe40004000000 */
[----:B------:R-:W-:-:S04]  /*637d0*/  IADD3 R42, P3, R42, R252, RZ ;  /* 0x000000fc2a2a7210 */ /* 0x000fc80007f7e0ff */
[----:B------:R-:W-:Y:S02]  /*637e0*/  IADD3.X R43, R43, R2, RZ, P3, !PT ;  /* 0x000000022b2b7210 */ /* 0x000fe40001ffe4ff */
        /* <DEDUP_REMOVED lines=35> */
[----:B------:R1:W-:Y:S02]  /*63a20*/  LDGSTS.E [R3+0x15400], [R36.64], P1 ;  /* 0x1540000024037fae */ /* 0x0003e40008921848 */
[----:B-1----:R-:W-:Y:S02]  /*63a30*/  SEL R36, RZ, 0x4, !P2 ;  /* 0x00000004ff247807 */ /* 0x002fe40005000000 */
[----:B------:R-:W-:Y:S02]  /*63a40*/  IADD3 R53, P3, R53, R252, RZ ;  /* 0x000000fc35357210 */ /* 0x000fe40007f7e0ff */
[----:B------:R-:W-:-:S02]  /*63a50*/  SEL R36, R36, RZ, !P0 ;  /* 0x000000ff24247207 */ /* 0x000fc40004000000 */
        /* <DEDUP_REMOVED lines=473> */
[----:B--2---:R-:W2:Y:S04]  /*657f0*/  LDL.LU R46, [R1+0xbf4] ;  /* 0x000bf400012e7983 */ /* 0x004ea80000300800 */
[----:B------:R-:W3:Y:S01]  /*65800*/  LDL.LU R44, [R1+0xbf8] ;  /* 0x000bf800012c7983 */ /* 0x000ee20000300800 */
[----:B------:R-:W-:-:S03]  /*65810*/  ISETP.GT.AND P2, PT, R0, 0x5e, PT ;  /* 0x0000005e0000780c */ /* 0x000fc60003f44270 */
[----:B------:R1:W-:Y:S02]  /*65820*/  LDGSTS.E [R3+0x2d400], [R36.64], P1 ;  /* 0x2d40000024037fae */ /* 0x0003e40008921848 */
[----:B-1----:R-:W-:-:S04]  /*65830*/  SEL R36, RZ, 0x4, !P2 ;  /* 0x00000004ff247807 */ /* 0x002fc80005000000 */
[----:B------:R-:W-:Y:S02]  /*65840*/  SEL R36, R36, RZ, !P0 ;  /* 0x000000ff24247207 */ /* 0x000fe40004000000 */
[----:B------:R-:W-:-:S04]  /*65850*/  IADD3 R53, P3, R53, R252, RZ ;  /* 0x000000fc35357210 */ /* 0x000fc80007f7e0ff */
[----:B------:R-:W-:Y:S02]  /*65860*/  IADD3.X R55, R55, R2, RZ, P3, !PT ;  /* 0x0000000237377210 */ /* 0x000fe40001ffe4ff */
[----:B------:R-:W-:Y:S01]  /*65870*/  IADD3 R49, P4, R49, R252, RZ ;  /* 0x000000fc31317210 */ /* 0x000fe20007f9e0ff */
[----:B------:R-:W-:Y:S01]  /*65880*/  STL [R1+0xb10], R53 ;  /* 0x000b103501007387 */ /* 0x000fe20000100800 */
[----:B------:R-:W-:-:S03]  /*65890*/  ISETP.NE.U32.AND P2, PT, R36, RZ, PT ;  /* 0x000000ff2400720c */ /* 0x000fc60003f45070 */
[----:B------:R-:W-:Y:S01]  /*658a0*/  IMAD.X R50, R50, 0x1, R2, P4 ;  /* 0x0000000132327824 */ /* 0x000fe200020e0602 */
[----:B------:R1:W-:Y:S01]  /*658b0*/  STL [R1+0xb0c], R55 ;  /* 0x000b0c3701007387 */ /* 0x0003e20000100800 */
[----:B------:R-:W-:Y:S01]  /*658c0*/  MOV R36, R53 ;  /* 0x0000003500247202 */ /* 0x000fe20000000f00 */
[----:B------:R-:W-:Y:S02]  /*658d0*/  IMAD.MOV.U32 R37, RZ, RZ, R55 ;  /* 0x000000ffff257224 */ /* 0x000fe400078e0037 */
[----:B------:R-:W-:Y:S04]  /*658e0*/  STL [R1+0xb78], R49 ;  /* 0x000b783101007387 */ /* 0x000fe80000100800 */
        /* <DEDUP_REMOVED lines=50> */
[----:B------:R-:W-:Y:S02]  /*65c10*/  IADD3.X R55, R55, R2, RZ, P2, !PT ;  /* 0x0000000237377210 */ /* 0x000fe400017fe4ff */
[----:B-1----:R-:W-:-:S03]  /*65c20*/  MOV R36, R53 ;  /* 0x0000003500247202 */ /* 0x002fc60000000f00 */
[----:B------:R-:W-:Y:S01]  /*65c30*/  IMAD.MOV.U32 R37, RZ, RZ, R55 ;  /* 0x000000ffff257224 */ /* 0x000fe200078e0037 */
[----:B------:R-:W-:Y:S04]  /*65c40*/  STL [R1+0xc00], R53 ;  /* 0x000c003501007387 */ /* 0x000fe80000100800 */
[----:B------:R1:W-:Y:S01]  /*65c50*/  STL [R1+0xbfc], R55 ;  /* 0x000bfc3701007387 */ /* 0x0003e20000100800 */
[----:B------:R-:W-:-:S03]  /*65c60*/  IADD3 R49, P3, R49, R252, RZ ;  /* 0x000000fc31317210 */ /* 0x000fc60007f7e0ff */
[----:B------:R1:W-:Y:S02]  /*65c70*/  LDGSTS.E [R3+0x31200], [R36.64], P1 ;  /* 0x3120000024037fae */ /* 0x0003e40008921848 */
[----:B------:R-:W-:Y:S02]  /*65c80*/  IMAD.X R50, R50, 0x1, R2, P3 ;  /* 0x0000000132327824 */ /* 0x000fe400018e0602 */
[----:B------:R-:W-:Y:S01]  /*65c90*/  STL [R1+0xc08], R49 ;  /* 0x000c083101007387 */ /* 0x000fe20000100800 */
[----:B------:R-:W-:-:S03]  /*65ca0*/  ISETP.GT.AND P2, PT, R0, 0x66, PT ;  /* 0x000000660000780c */ /* 0x000fc60003f44270 */
[----:B------:R1:W-:Y:S02]  /*65cb0*/  STL [R1+0xc04], R50 ;  /* 0x000c043201007387 */ /* 0x0003e40000100800 */
[----:B-1----:R-:W-:Y:S01]  /*65cc0*/  MOV R36, R49 ;  /* 0x0000003100247202 */ /* 0x002fe20000000f00 */
[----:B------:R-:W-:Y:S01]  /*65cd0*/  IMAD.MOV.U32 R37, RZ, RZ, R50 ;  /* 0x000000ffff257224 */ /* 0x000fe200078e0032 */
[----:B------:R-:W2:Y:S04]  /*65ce0*/  LDL.LU R55, [R1+0xc8c] ;  /* 0x000c8c0001377983 */ /* 0x000ea80000300800 */
[----:B------:R-:W2:Y:S04]  /*65cf0*/  LDL.LU R53, [R1+0xc90] ;  /* 0x000c900001357983 */ /* 0x000ea80000300800 */
        /* <DEDUP_REMOVED lines=168> */
[----:B------:R-:W-:Y:S04]  /*66780*/  STL [R1+0xe10], R53 ;  /* 0x000e103501007387 */ /* 0x000fe80000100800 */
[----:B------:R-:W-:Y:S01]  /*66790*/  IMAD.X R50, R50, 0x1, R2, P4 ;  /* 0x0000000132327824 */ /* 0x000fe200020e0602 */
[----:B------:R1:W-:Y:S01]  /*667a0*/  STL [R1+0xe0c], R55 ;  /* 0x000e0c3701007387 */ /* 0x0003e20000100800 */
[----:B------:R-:W-:Y:S01]  /*667b0*/  ISETP.NE.U32.AND P2, PT, R36, RZ, PT ;  /* 0x000000ff2400720c */ /* 0x000fe20003f45070 */
[----:B------:R-:W-:Y:S01]  /*667c0*/  IMAD.MOV.U32 R37, RZ, RZ, R55 ;  /* 0x000000ffff257224 */ /* 0x000fe200078e0037 */
[----:B------:R-:W-:Y:S01]  /*667d0*/  MOV R36, R53 ;  /* 0x0000003500247202 */ /* 0x000fe20000000f00 */
        /* <DEDUP_REMOVED lines=10> */
[----:B------:R-:W-:-:S04]  /*66880*/  IADD3 R42, P1, R42, R252, RZ ;  /* 0x000000fc2a2a7210 */ /* 0x000fc80007f3e0ff */
[----:B------:R-:W-:Y:S02]  /*66890*/  IADD3.X R43, R43, R2, RZ, P1, !PT ;  /* 0x000000022b2b7210 */ /* 0x000fe40000ffe4ff */
[----:B-1----:R-:W-:-:S03]  /*668a0*/  MOV R36, R42 ;  /* 0x0000002a00247202 */ /* 0x002fc60000000f00 */
[----:B------:R-:W-:Y:S01]  /*668b0*/  IMAD.MOV.U32 R37, RZ, RZ, R43 ;  /* 0x000000ffff257224 */ /* 0x000fe200078e002b */
[----:B------:R-:W-:Y:S04]  /*668c0*/  STL [R1+0xe80], R42 ;  /* 0x000e802a01007387 */ /* 0x000fe80000100800 */
[----:B------:R-:W-:Y:S04]  /*668d0*/  STL [R1+0xe7c], R43 ;  /* 0x000e7c2b01007387 */ /* 0x000fe80000100800 */
[----:B------:R1:W-:Y:S01]  /*668e0*/  LDGSTS.E [R3+0x3b200], [R36.64], P2 ;  /* 0x3b20000024037fae */ /* 0x0003e20009121848 */
[----:B------:R-:W-:-:S05]  /*668f0*/  IADD3 R38, P3, R38, R252, RZ ;  /* 0x000000fc26267210 */ /* 0x000fca0007f7e0ff */
[----:B------:R-:W-:Y:S01]  /*66900*/  IMAD.X R39, R39, 0x1, R2, P3 ;  /* 0x0000000127277824 */ /* 0x000fe200018e0602 */
[----:B------:R-:W-:Y:S01]  /*66910*/  STL [R1+0xe88], R38 ;  /* 0x000e882601007387 */ /* 0x000fe20000100800 */
[----:B-1----:R-:W-:Y:S02]  /*66920*/  MOV R36, R38 ;  /* 0x0000002600247202 */ /* 0x002fe40000000f00 */
[----:B------:R-:W-:Y:S01]  /*66930*/  IMAD.MOV.U32 R37, RZ, RZ, R39 ;  /* 0x000000ffff257224 */ /* 0x000fe200078e0027 */
[----:B------:R1:W-:Y:S01]  /*66940*/  STL [R1+0xe84], R39 ;  /* 0x000e842701007387 */ /* 0x0003e20000100800 */
[----:B------:R-:W-:-:S03]  /*66950*/  ISETP.GT.AND P1, PT, R0, 0x7a, PT ;  /* 0x0000007a0000780c */ /* 0x000fc60003f24270 */
        /* <DEDUP_REMOVED lines=25> */
[----:B--2---:R-:W3:Y:S04]  /*66af0*/  LDL.LU R46, [R1+0xf8c] ;  /* 0x000f8c00012e7983 */ /* 0x004ee80000300800 */
[----:B------:R-:W3:Y:S04]  /*66b00*/  LDL.LU R44, [R1+0xf90] ;  /* 0x000f9000012c7983 */ /* 0x000ee80000300800 */
[----:B------:R1:W-:Y:S01]  /*66b10*/  LDGSTS.E [R3+0x3d000], [R36.64], P1 ;  /* 0x3d00000024037fae */ /* 0x0003e20008921848 */
[----:B------:R-:W-:-:S04]  /*66b20*/  IADD3 R56, P2, R56, R252, RZ ;  /* 0x000000fc38387210 */ /* 0x000fc80007f5e0ff */
        /* <DEDUP_REMOVED lines=8> */
[----:B------:R-:W-:-:S05]  /*66bb0*/  IMAD.MOV.U32 R37, RZ, RZ, R55 ;  /* 0x000000ffff257224 */ /* 0x000fca00078e0037 */
[----:B------:R1:W-:Y:S04]  /*66bc0*/  LDGSTS.E [R3+0x3d400], [R36.64], P1 ;  /* 0x3d40000024037fae */ /* 0x0003e80008921848 */
[----:B------:R-:W-:Y:S01]  /*66bd0*/  STL [R1+0xf00], R56 ;  /* 0x000f003801007387 */ /* 0x000fe20000100800 */
[----:B-1----:R-:W-:-:S03]  /*66be0*/  SEL R36, RZ, 0x4, !P2 ;  /* 0x00000004ff247807 */ /* 0x002fc60005000000 */
[----:B------:R-:W-:Y:S01]  /*66bf0*/  STL [R1+0xefc], R58 ;  /* 0x000efc3a01007387 */ /* 0x000fe20000100800 */
[----:B------:R-:W-:-:S03]  /*66c00*/  SEL R36, R36, RZ, !P0 ;  /* 0x000000ff24247207 */ /* 0x000fc60004000000 */
[----:B------:R-:W-:Y:S01]  /*66c10*/  STL [R1+0xf08], R53 ;  /* 0x000f083501007387 */ /* 0x000fe20000100800 */
[----:B------:R-:W-:-:S03]  /*66c20*/  ISETP.NE.U32.AND P2, PT, R36, RZ, PT ;  /* 0x000000ff2400720c */ /* 0x000fc60003f45070 */
[----:B------:R-:W-:Y:S01]  /*66c30*/  STL [R1+0xf04], R55 ;  /* 0x000f043701007387 */ /* 0x000fe20000100800 */
[----:B------:R-:W-:-:S04]  /*66c40*/  IADD3 R38, P3, R38, R252, RZ ;  /* 0x000000fc26267210 */ /* 0x000fc80007f7e0ff */
[----:B------:R-:W-:Y:S01]  /*66c50*/  IADD3.X R39, R39, R2, RZ, P3, !PT ;  /* 0x0000000227277210 */ /* 0x000fe20001ffe4ff */
[----:B------:R-:W-:Y:S01]  /*66c60*/  STL [R1+0xf10], R38 ;  /* 0x000f102601007387 */ /* 0x000fe20000100800 */
[----:B------:R-:W-:Y:S02]  /*66c70*/  IMAD.MOV.U32 R36, RZ, RZ, R38 ;  /* 0x000000ffff247224 */ /* 0x000fe400078e0026 */
[----:B------:R-:W-:Y:S01]  /*66c80*/  MOV R37, R39 ;  /* 0x0000002700257202 */ /* 0x000fe20000000f00 */
[----:B------:R1:W-:Y:S04]  /*66c90*/  STL [R1+0xf0c], R39 ;  /* 0x000f0c2701007387 */ /* 0x0003e80000100800 */
[----:B------:R1:W-:Y:S01]  /*66ca0*/  LDGSTS.E [R3+0x3d600], [R36.64], P1 ;  /* 0x3d60000024037fae */ /* 0x0003e20008921848 */
[----:B------:R-:W-:-:S03]  /*66cb0*/  IADD3 R49, P1, R49, R252, RZ ;  /* 0x000000fc31317210 */ /* 0x000fc60007f3e0ff */
[----:B-1----:R-:W4:Y:S04]  /*66cc0*/  LDL.LU R39, [R1+0x1544] ;  /* 0x0015440001277983 */ /* 0x002f280000300800 */
[----:B------:R-:W4:Y:S01]  /*66cd0*/  LDL.LU R38, [R1+0x1550] ;  /* 0x0015500001267983 */ /* 0x000f220000300800 */
[----:B------:R-:W-:Y:S01]  /*66ce0*/  IADD3 R42, P3, R42, R252, RZ ;  /* 0x000000fc2a2a7210 */ /* 0x000fe20007f7e0ff */
[----:B------:R-:W-:-:S03]  /*66cf0*/  IMAD.X R50, R50, 0x1, R2, P1 ;  /* 0x0000000132327824 */ /* 0x000fc600008e0602 */
[----:B------:R-:W-:Y:S01]  /*66d00*/  IADD3.X R43, R43, R2, RZ, P3, !PT ;  /* 0x000000022b2b7210 */ /* 0x000fe20001ffe4ff */
[----:B------:R-:W-:Y:S01]  /*66d10*/  STL [R1+0xf78], R49 ;  /* 0x000f783101007387 */ /* 0x000fe20000100800 */
[----:B------:R-:W-:Y:S01]  /*66d20*/  IMAD.MOV.U32 R36, RZ, RZ, R49 ;  /* 0x000000ffff247224 */ /* 0x000fe200078e0031 */
[----:B------:R-:W-:Y:S02]  /*66d30*/  MOV R37, R50 ;  /* 0x0000003200257202 */ /* 0x000fe40000000f00 */
[----:B------:R-:W-:Y:S04]  /*66d40*/  STL [R1+0xf74], R50 ;  /* 0x000f743201007387 */ /* 0x000fe80000100800 */
[----:B------:R-:W-:Y:S04]  /*66d50*/  STL [R1+0xf80], R42 ;  /* 0x000f802a01007387 */ /* 0x000fe80000100800 */
[----:B------:R1:W-:Y:S04]  /*66d60*/  STL [R1+0xf7c], R43 ;  /* 0x000f7c2b01007387 */ /* 0x0003e80000100800 */
[----:B------:R-:W4:Y:S04]  /*66d70*/  LDL.LU R56, [R1+0x153c] ;  /* 0x00153c0001387983 */ /* 0x000f280000300800 */
[----:B------:R-:W4:Y:S04]  /*66d80*/  LDL.LU R55, [R1+0x1548] ;  /* 0x0015480001377983 */ /* 0x000f280000300800 */
[----:B------:R1:W-:Y:S02]  /*66d90*/  LDGSTS.E [R3+0x3f000], [R36.64], P2 ;  /* 0x3f00000024037fae */ /* 0x0003e40009121848 */
[----:B-1----:R-:W-:Y:S01]  /*66da0*/  MOV R37, R43 ;  /* 0x0000002b00257202 */ /* 0x002fe20000000f00 */
[----:B------:R-:W-:Y:S01]  /*66db0*/  IMAD.MOV.U32 R36, RZ, RZ, R42 ;  /* 0x000000ffff247224 */ /* 0x000fe200078e002a */
[----:B------:R-:W4:Y:S04]  /*66dc0*/  LDL.LU R43, [R1+0x1534] ;  /* 0x00153400012b7983 */ /* 0x000f280000300800 */
[----:B------:R-:W4:Y:S01]  /*66dd0*/  LDL.LU R42, [R1+0x1540] ;  /* 0x00154000012a7983 */ /* 0x000f220000300800 */
[----:B------:R-:W-:-:S03]  /*66de0*/  IMAD.SHL.U32 R53, R45, 0x4, RZ ;  /* 0x000000042d357824 */ /* 0x000fc600078e00ff */
[----:B------:R1:W-:Y:S01]  /*66df0*/  LDGSTS.E [R3+0x3f200], [R36.64], P2 ;  /* 0x3f20000024037fae */ /* 0x0003e20009121848 */
[----:B----4-:R-:W-:-:S05]  /*66e00*/  IADD3 R47, P1, R47, R252, RZ ;  /* 0x000000fc2f2f7210 */ /* 0x010fca0007f3e0ff */
[----:B---3--:R-:W-:Y:S01]  /*66e10*/  IMAD.X R48, R48, 0x1, R2, P1 ;  /* 0x0000000130307824 */ /* 0x008fe200008e0602 */
[----:B------:R-:W-:Y:S01]  /*66e20*/  STL [R1+0xf88], R47 ;  /* 0x000f882f01007387 */ /* 0x000fe20000100800 */
[----:B------:R-:W-:-:S03]  /*66e30*/  IADD3 R44, P3, R44, R252, RZ ;  /* 0x000000fc2c2c7210 */ /* 0x000fc60007f7e0ff */
[----:B------:R3:W-:Y:S01]  /*66e40*/  STL [R1+0xf84], R48 ;  /* 0x000f843001007387 */ /* 0x0007e20000100800 */
[----:B------:R-:W-:-:S03]  /*66e50*/  IADD3.X R46, R46, R2, RZ, P3, !PT ;  /* 0x000000022e2e7210 */ /* 0x000fc60001ffe4ff */
[----:B------:R-:W-:Y:S04]  /*66e60*/  STL [R1+0xf90], R44 ;  /* 0x000f902c01007387 */ /* 0x000fe80000100800 */
[----:B------:R4:W-:Y:S01]  /*66e70*/  STL [R1+0xf8c], R46 ;  /* 0x000f8c2e01007387 */ /* 0x0009e20000100800 */
[----:B-1----:R-:W-:-:S03]  /*66e80*/  MOV R37, R48 ;  /* 0x0000003000257202 */ /* 0x002fc60000000f00 */
[----:B------:R-:W2:Y:S04]  /*66e90*/  LDL.LU R50, [R1+0x14ec] ;  /* 0x0014ec0001327983 */ /* 0x000ea80000300800 */
[----:B------:R-:W2:Y:S04]  /*66ea0*/  LDL.LU R49, [R1+0x1538] ;  /* 0x0015380001317983 */ /* 0x000ea80000300800 */
[----:B---3--:R-:W3:Y:S04]  /*66eb0*/  LDL.LU R48, [R1+0x14c4] ;  /* 0x0014c40001307983 */ /* 0x008ee80000300800 */
[----:B------:R-:W3:Y:S01]  /*66ec0*/  LDL.LU R45, [R1+0x14d0] ;  /* 0x0014d000012d7983 */ /* 0x000ee20000300800 */
[----:B------:R-:W-:-:S05]  /*66ed0*/  IMAD.MOV.U32 R36, RZ, RZ, R47 ;  /* 0x000000ffff247224 */ /* 0x000fca00078e002f */
[----:B------:R1:W-:Y:S01]  /*66ee0*/  LDGSTS.E [R3+0x3f400], [R36.64], P2 ;  /* 0x3f40000024037fae */ /* 0x0003e20009121848 */
[----:B------:R-:W-:Y:S01]  /*66ef0*/  ISETP.GT.AND P1, PT, R0, 0x3, PT ;  /* 0x000000030000780c */ /* 0x000fe20003f24270 */
[----:B-1----:R-:W-:Y:S01]  /*66f00*/  IMAD.MOV.U32 R36, RZ, RZ, R44 ;  /* 0x000000ffff247224 */ /* 0x002fe200078e002c */
[----:B------:R-:W-:-:S05]  /*66f10*/  MOV R37, R46 ;  /* 0x0000002e00257202 */ /* 0x000fca0000000f00 */
[----:B------:R1:W-:Y:S02]  /*66f20*/  LDGSTS.E [R3+0x3f600], [R36.64], P2 ;  /* 0x3f60000024037fae */ /* 0x0003e40009121848 */
[----:B-1----:R-:W-:-:S04]  /*66f30*/  SEL R3, RZ, 0x4, !P1 ;  /* 0x00000004ff037807 */ /* 0x002fc80004800000 */
[----:B------:R-:W-:-:S04]  /*66f40*/  SEL R3, R3, RZ, !P0 ;  /* 0x000000ff03037207 */ /* 0x000fc80004000000 */
[----:B------:R-:W-:Y:S02]  /*66f50*/  ISETP.NE.U32.AND P1, PT, R3, RZ, PT ;  /* 0x000000ff0300720c */ /* 0x000fe40003f25070 */
[----:B----4-:R-:W-:Y:S02]  /*66f60*/  LOP3.LUT R46, R53, 0x60, RZ, 0x3c, !PT ;  /* 0x00000060352e7812 */ /* 0x010fe400078e3cff */
[----:B------:R-:W-:-:S04]  /*66f70*/  MOV R3, UR5 ;  /* 0x0000000500037c02 */ /* 0x000fc80008000f00 */
[----:B------:R-:W-:Y:S02]  /*66f80*/  LEA R3, R3, R46, 0x12 ;  /* 0x0000002e03037211 */ /* 0x000fe400078e90ff */
[----:B------:R-:W-:-:S05]  /*66f90*/  IADD3 R38, P2, R38, R252, RZ ;  /* 0x000000fc26267210 */ /* 0x000fca0007f5e0ff */
[----:B------:R-:W-:Y:S01]  /*66fa0*/  IMAD.X R39, R39, 0x1, R2, P2 ;  /* 0x0000000127277824 */ /* 0x000fe200010e0602 */
[----:B------:R-:W-:Y:S04]  /*66fb0*/  STL [R1+0x1550], R38 ;  /* 0x0015502601007387 */ /* 0x000fe80000100800 */
[----:B------:R1:W-:Y:S01]  /*66fc0*/  STL [R1+0x1544], R39 ;  /* 0x0015442701007387 */ /* 0x0003e20000100800 */
[----:B------:R-:W-:-:S03]  /*66fd0*/  MOV R37, R39 ;  /* 0x0000002700257202 */ /* 0x000fc60000000f00 */
[----:B------:R-:W4:Y:S01]  /*66fe0*/  LDL.LU R47, [R1+0x14bc] ;  /* 0x0014bc00012f7983 */ /* 0x000f220000300800 */
[----:B------:R-:W-:-:S03]  /*66ff0*/  IMAD.MOV.U32 R36, RZ, RZ, R38 ;  /* 0x000000ffff247224 */ /* 0x000fc600078e0026 */
[----:B------:R-:W4:Y:S04]  /*67000*/  LDL.LU R44, [R1+0x14c8] ;  /* 0x0014c800012c7983 */ /* 0x000f280000300800 */
[----:B-1----:R-:W4:Y:S04]  /*67010*/  LDL.LU R39, [R1+0x14b4] ;  /* 0x0014b40001277983 */ /* 0x002f280000300800 */
[----:B------:R-:W4:Y:S01]  /*67020*/  LDL.LU R38, [R1+0x14c0] ;  /* 0x0014c00001267983 */ /* 0x000f220000300800 */
[----:B------:R-:W-:-:S03]  /*67030*/  IADD3 R55, P2, R55, R252, RZ ;  /* 0x000000fc37377210 */ /* 0x000fc60007f5e0ff */
[----:B------:R1:W-:Y:S02]  /*67040*/  LDGSTS.E [R3+0x1800], [R36.64], P1 ;  /* 0x0180000024037fae */ /* 0x0003e40008921848 */
[----:B------:R-:W-:Y:S02]  /*67050*/  IMAD.X R56, R56, 0x1, R2, P2 ;  /* 0x0000000138387824 */ /* 0x000fe400010e0602 */
[----:B------:R-:W-:Y:S04]  /*67060*/  STL [R1+0x1548], R55 ;  /* 0x0015483701007387 */ /* 0x000fe80000100800 */
[----:B------:R1:W-:Y:S02]  /*67070*/  STL [R1+0x153c], R56 ;  /* 0x00153c3801007387 */ /* 0x0003e40000100800 */
[----:B-1----:R-:W-:Y:S01]  /*67080*/  IMAD.MOV.U32 R36, RZ, RZ, R55 ;  /* 0x000000ffff247224 */ /* 0x002fe200078e0037 */
[----:B------:R-:W-:-:S02]  /*67090*/  IADD3 R42, P3, R42, R252, RZ ;  /* 0x000000fc2a2a7210 */ /* 0x000fc40007f7e0ff */
[----:B------:R-:W-:Y:S02]  /*670a0*/  MOV R37, R56 ;  /* 0x0000003800257202 */ /* 0x000fe40000000f00 */
[----:B------:R-:W-:Y:S01]  /*670b0*/  IADD3.X R43, R43, R2, RZ, P3, !PT ;  /* 0x000000022b2b7210 */ /* 0x000fe20001ffe4ff */
[----:B------:R-:W-:Y:S04]  /*670c0*/  STL [R1+0x1540], R42 ;  /* 0x0015402a01007387 */ /* 0x000fe80000100800 */
[----:B------:R1:W-:Y:S04]  /*670d0*/  STL [R1+0x1534], R43 ;  /* 0x0015342b01007387 */ /* 0x0003e80000100800 */
[----:B------:R-:W4:Y:S04]  /*670e0*/  LDL.LU R56, [R1+0x146c] ;  /* 0x00146c0001387983 */ /* 0x000f280000300800 */
[----:B------:R1:W-:Y:S04]  /*670f0*/  LDGSTS.E [R3+0x1a00], [R36.64], P1 ;  /* 0x01a0000024037fae */ /* 0x0003e80008921848 */
[----:B------:R-:W4:Y:S01]  /*67100*/  LDL.LU R55, [R1+0x14b8] ;  /* 0x0014b80001377983 */ /* 0x000f220000300800 */
[----:B-1----:R-:W-:Y:S01]  /*67110*/  MOV R37, R43 ;  /* 0x0000002b00257202 */ /* 0x002fe20000000f00 */
[----:B------:R-:W-:-:S02]  /*67120*/  IMAD.MOV.U32 R36, RZ, RZ, R42 ;  /* 0x000000ffff247224 */ /* 0x000fc400078e002a */
[----:B------:R-:W4:Y:S04]  /*67130*/  LDL.LU R43, [R1+0x1444] ;  /* 0x00144400012b7983 */ /* 0x000f280000300800 */
[----:B------:R-:W4:Y:S01]  /*67140*/  LDL.LU R42, [R1+0x1450] ;  /* 0x00145000012a7983 */ /* 0x000f220000300800 */
[----:B------:R-:W-:-:S03]  /*67150*/  ISETP.GT.AND P2, PT, R0, 0x7, PT ;  /* 0x000000070000780c */ /* 0x000fc60003f44270 */
[----:B------:R1:W-:Y:S02]  /*67160*/  LDGSTS.E [R3+0x1c00], [R36.64], P1 ;  /* 0x01c0000024037fae */ /* 0x0003e40008921848 */
[----:B-1----:R-:W-:-:S04]  /*67170*/  SEL R36, RZ, 0x4, !P2 ;  /* 0x00000004ff247807 */ /* 0x002fc80005000000 */
[----:B------:R-:W-:-:S04]  /*67180*/  SEL R36, R36, RZ, !P0 ;  /* 0x000000ff24247207 */ /* 0x000fc80004000000 */
[----:B------:R-:W-:Y:S02]  /*67190*/  ISETP.NE.U32.AND P2, PT, R36, RZ, PT ;  /* 0x000000ff2400720c */ /* 0x000fe40003f45070 */
[----:B--2---:R-:W-:-:S05]  /*671a0*/  IADD3 R49, P3, R49, R252, RZ ;  /* 0x000000fc31317210 */ /* 0x004fca0007f7e0ff */
[----:B------:R-:W-:Y:S01]  /*671b0*/  IMAD.X R50, R50, 0x1, R2, P3 ;  /* 0x0000000132327824 */ /* 0x000fe200018e0602 */
[----:B---3--:R-:W-:Y:S01]  /*671c0*/  IADD3 R45, P4, R45, R252, RZ ;  /* 0x000000fc2d2d7210 */ /* 0x008fe20007f9e0ff */
[----:B------:R-:W-:Y:S01]  /*671d0*/  STL [R1+0x1538], R49 ;  /* 0x0015383101007387 */ /* 0x000fe20000100800 */
[----:B------:R-:W-:Y:S02]  /*671e0*/  IMAD.MOV.U32 R36, RZ, RZ, R49 ;  /* 0x000000ffff247224 */ /* 0x000fe400078e0031 */
[----:B------:R-:W-:Y:S01]  /*671f0*/  IADD3.X R48, R48, R2, RZ, P4, !PT ;  /* 0x0000000230307210 */ /* 0x000fe200027fe4ff */
[----:B------:R1:W-:Y:S01]  /*67200*/  STL [R1+0x14ec], R50 ;  /* 0x0014ec3201007387 */ /* 0x0003e20000100800 */
[----:B------:R-:W-:-:S03]  /*67210*/  MOV R37, R50 ;  /* 0x0000003200257202 */ /* 0x000fc60000000f00 */
[----:B------:R-:W-:Y:S04]  /*67220*/  STL [R1+0x14d0], R45 ;  /* 0x0014d02d01007387 */ /* 0x000fe80000100800 */
[----:B------:R2:W-:Y:S04]  /*67230*/  STL [R1+0x14c4], R48 ;  /* 0x0014c43001007387 */ /* 0x0005e80000100800 */
[----:B-1----:R-:W3:Y:S04]  /*67240*/  LDL.LU R50, [R1+0x143c] ;  /* 0x00143c0001327983 */ /* 0x002ee80000300800 */
[----:B------:R1:W-:Y:S04]  /*67250*/  LDGSTS.E [R3+0x1e00], [R36.64], P1 ;  /* 0x01e0000024037fae */ /* 0x0003e80008921848 */
[----:B------:R-:W3:Y:S01]  /*67260*/  LDL.LU R49, [R1+0x1448] ;  /* 0x0014480001317983 */ /* 0x000ee20000300800 */
[----:B-1----:R-:W-:Y:S01]  /*67270*/  MOV R37, R48 ;  /* 0x0000003000257202 */ /* 0x002fe20000000f00 */
[----:B------:R-:W-:-:S02]  /*67280*/  IMAD.MOV.U32 R36, RZ, RZ, R45 ;  /* 0x000000ffff247224 */ /* 0x000fc400078e002d */
[----:B--2---:R-:W3:Y:S04]  /*67290*/  LDL.LU R48, [R1+0x1434] ;  /* 0x0014340001307983 */ /* 0x004ee80000300800 */
[----:B------:R-:W3:Y:S04]  /*672a0*/  LDL.LU R45, [R1+0x1440] ;  /* 0x00144000012d7983 */ /* 0x000ee80000300800 */
[----:B------:R1:W-:Y:S01]  /*672b0*/  LDGSTS.E [R3+0x3800], [R36.64], P2 ;  /* 0x0380000024037fae */ /* 0x0003e20009121848 */
[----:B----4-:R-:W-:-:S05]  /*672c0*/  IADD3 R44, P1, R44, R252, RZ ;  /* 0x000000fc2c2c7210 */ /* 0x010fca0007f3e0ff */
[----:B------:R-:W-:Y:S01]  /*672d0*/  IMAD.X R47, R47, 0x1, R2, P1 ;  /* 0x000000012f2f7824 */ /* 0x000fe200008e0602 */
[----:B------:R-:W-:Y:S01]  /*672e0*/  IADD3 R38, P3, R38, R252, RZ ;  /* 0x000000fc26267210 */ /* 0x000fe20007f7e0ff */
[----:B------:R-:W-:Y:S01]  /*672f0*/  STL [R1+0x14c8], R44 ;  /* 0x0014c82c01007387 */ /* 0x000fe20000100800 */
[----:B-1----:R-:W-:Y:S02]  /*67300*/  IMAD.MOV.U32 R36, RZ, RZ, R44 ;  /* 0x000000ffff247224 */ /* 0x002fe400078e002c */
[----:B------:R-:W-:Y:S01]  /*67310*/  IADD3.X R39, R39, R2, RZ, P3, !PT ;  /* 0x0000000227277210 */ /* 0x000fe20001ffe4ff */
[----:B------:R1:W-:Y:S01]  /*67320*/  STL [R1+0x14bc], R47 ;  /* 0x0014bc2f01007387 */ /* 0x0003e20000100800 */
[----:B------:R-:W-:-:S03]  /*67330*/  MOV R37, R47 ;  /* 0x0000002f00257202 */ /* 0x000fc60000000f00 */
[----:B------:R-:W-:Y:S04]  /*67340*/  STL [R1+0x14c0], R38 ;  /* 0x0014c02601007387 */ /* 0x000fe80000100800 */
[----:B------:R4:W-:Y:S04]  /*67350*/  STL [R1+0x14b4], R39 ;  /* 0x0014b42701007387 */ /* 0x0009e80000100800 */
[----:B-1----:R-:W2:Y:S01]  /*67360*/  LDL.LU R47, [R1+0x13ec] ;  /* 0x0013ec00012f7983 */ /* 0x002ea20000300800 */
[----:B------:R-:W-:-:S03]  /*67370*/  ISETP.GT.AND P1, PT, R0, 0xb, PT ;  /* 0x0000000b0000780c */ /* 0x000fc60003f24270 */
[----:B------:R1:W-:Y:S04]  /*67380*/  LDGSTS.E [R3+0x3a00], [R36.64], P2 ;  /* 0x03a0000024037fae */ /* 0x0003e80009121848 */
[----:B------:R-:W2:Y:S01]  /*67390*/  LDL.LU R44, [R1+0x1438] ;  /* 0x00143800012c7983 */ /* 0x000ea20000300800 */
[----:B-1----:R-:W-:Y:S01]  /*673a0*/  IMAD.MOV.U32 R36, RZ, RZ, R38 ;  /* 0x000000ffff247224 */ /* 0x002fe200078e0026 */
[----:B------:R-:W-:Y:S02]  /*673b0*/  MOV R37, R39 ;  /* 0x0000002700257202 */ /* 0x000fe40000000f00 */
[----:B----4-:R-:W2:Y:S04]  /*673c0*/  LDL.LU R39, [R1+0x13c4] ;  /* 0x0013c40001277983 */ /* 0x010ea80000300800 */
[----:B------:R-:W2:Y:S01]  /*673d0*/  LDL.LU R38, [R1+0x13e0] ;  /* 0x0013e00001267983 */ /* 0x000ea20000300800 */
[----:B------:R-:W-:-:S03]  /*673e0*/  IADD3 R55, P3, R55, R252, RZ ;  /* 0x000000fc37377210 */ /* 0x000fc60007f7e0ff */
[----:B------:R1:W-:Y:S02]  /*673f0*/  LDGSTS.E [R3+0x3c00], [R36.64], P2 ;  /* 0x03c0000024037fae */ /* 0x0003e40009121848 */
[----:B------:R-:W-:Y:S01]  /*67400*/  IMAD.X R56, R56, 0x1, R2, P3 ;  /* 0x0000000138387824 */ /* 0x000fe200018e0602 */
[----:B-1----:R-:W-:Y:S02]  /*67410*/  SEL R36, RZ, 0x4, !P1 ;  /* 0x00000004ff247807 */ /* 0x002fe40004800000 */
[----:B------:R-:W-:Y:S02]  /*67420*/  IADD3 R42, P4, R42, R252, RZ ;  /* 0x000000fc2a2a7210 */ /* 0x000fe40007f9e0ff */
[----:B------:R-:W-:Y:S02]  /*67430*/  SEL R36, R36, RZ, !P0 ;  /* 0x000000ff24247207 */ /* 0x000fe40004000000 */
[----:B------:R-:W-:Y:S01]  /*67440*/  IADD3.X R43, R43, R2, RZ, P4, !PT ;  /* 0x000000022b2b7210 */ /* 0x000fe200027fe4ff */
[----:B------:R-:W-:Y:S01]  /*67450*/  STL [R1+0x14b8], R55 ;  /* 0x0014b83701007387 */ /* 0x000fe20000100800 */
[----:B------:R-:W-:Y:S01]  /*67460*/  ISETP.NE.U32.AND P1, PT, R36, RZ, PT ;  /* 0x000000ff2400720c */ /* 0x000fe20003f25070 */
[----:B------:R-:W-:Y:S01]  /*67470*/  IMAD.MOV.U32 R36, RZ, RZ, R55 ;  /* 0x000000ffff247224 */ /* 0x000fe200078e0037 */
[----:B------:R-:W-:Y:S01]  /*67480*/  MOV R37, R56 ;  /* 0x0000003800257202 */ /* 0x000fe20000000f00 */
[----:B------:R1:W-:Y:S04]  /*67490*/  STL [R1+0x146c], R56 ;  /* 0x00146c3801007387 */ /* 0x0003e80000100800 */
[----:B------:R-:W-:Y:S04]  /*674a0*/  STL [R1+0x1450], R42 ;  /* 0x0014502a01007387 */ /* 0x000fe80000100800 */
[----:B------:R1:W-:Y:S04]  /*674b0*/  STL [R1+0x1444], R43 ;  /* 0x0014442b01007387 */ /* 0x0003e80000100800 */
[----:B-1----:R-:W2:Y:S04]  /*674c0*/  LDL.LU R56, [R1+0x13bc] ;  /* 0x0013bc0001387983 */ /* 0x002ea80000300800 */
[----:B------:R-:W2:Y:S04]  /*674d0*/  LDL.LU R55, [R1+0x13c8] ;  /* 0x0013c80001377983 */ /* 0x000ea80000300800 */
[----:B------:R1:W-:Y:S02]  /*674e0*/  LDGSTS.E [R3+0x3e00], [R36.64], P2 ;  /* 0x03e0000024037fae */ /* 0x0003e40009121848 */
[----:B-1----:R-:W-:Y:S01]  /*674f0*/  MOV R37, R43 ;  /* 0x0000002b00257202 */ /* 0x002fe20000000f00 */
[----:B------:R-:W-:Y:S01]  /*67500*/  IMAD.MOV.U32 R36, RZ, RZ, R42 ;  /* 0x000000ffff247224 */ /* 0x000fe200078e002a */
[----:B------:R-:W2:Y:S04]  /*67510*/  LDL.LU R43, [R1+0x13b4] ;  /* 0x0013b400012b7983 */ /* 0x000ea80000300800 */
[----:B------:R-:W2:Y:S04]  /*67520*/  LDL.LU R42, [R1+0x13c0] ;  /* 0x0013c000012a7983 */ /* 0x000ea80000300800 */
[----:B------:R1:W-:Y:S01]  /*67530*/  LDGSTS.E [R3+0x5800], [R36.64], P1 ;  /* 0x0580000024037fae */ /* 0x0003e20008921848 */
[----:B---3--:R-:W-:-:S05]  /*67540*/  IADD3 R49, P2, R49, R252, RZ ;  /* 0x000000fc31317210 */ /* 0x008fca0007f5e0ff */
[----:B------:R-:W-:Y:S01]  /*67550*/  IMAD.X R50, R50, 0x1, R2, P2 ;  /* 0x0000000132327824 */ /* 0x000fe200010e0602 */
[----:B------:R-:W-:Y:S01]  /*67560*/  STL [R1+0x1448], R49 ;  /* 0x0014483101007387 */ /* 0x000fe20000100800 */
[----:B-1----:R-:W-:Y:S01]  /*67570*/  IMAD.MOV.U32 R36, RZ, RZ, R49 ;  /* 0x000000ffff247224 */ /* 0x002fe200078e0031 */
[----:B------:R-:W-:Y:S02]  /*67580*/  IADD3 R45, P3, R45, R252, RZ ;  /* 0x000000fc2d2d7210 */ /* 0x000fe40007f7e0ff */
[----:B------:R1:W-:Y:S02]  /*67590*/  STL [R1+0x143c], R50 ;  /* 0x00143c3201007387 */ /* 0x0003e40000100800 */
[----:B------:R-:W-:Y:S02]  /*675a0*/  IADD3.X R48, R48, R2, RZ, P3, !PT ;  /* 0x0000000230307210 */ /* 0x000fe40001ffe4ff */
[----:B------:R-:W-:Y:S01]  /*675b0*/  STL [R1+0x1440], R45 ;  /* 0x0014402d01007387 */ /* 0x000fe20000100800 */
[----:B------:R-:W-:-:S03]  /*675c0*/  MOV R37, R50 ;  /* 0x0000003200257202 */ /* 0x000fc60000000f00 */
[----:B------:R3:W-:Y:S04]  /*675d0*/  STL [R1+0x1434], R48 ;  /* 0x0014343001007387 */ /* 0x0007e80000100800 */
[----:B-1----:R-:W4:Y:S04]  /*675e0*/  LDL.LU R50, [R1+0x134c] ;  /* 0x00134c0001327983 */ /* 0x002f280000300800 */
[----:B------:R-:W4:Y:S04]  /*675f0*/  LDL.LU R49, [R1+0x13b8] ;  /* 0x0013b80001317983 */ /* 0x000f280000300800 */
[----:B------:R1:W-:Y:S02]  /*67600*/  LDGSTS.E [R3+0x5a00], [R36.64], P1 ;  /* 0x05a0000024037fae */ /* 0x0003e40008921848 */
[----:B-1----:R-:W-:Y:S01]  /*67610*/  MOV R37, R48 ;  /* 0x0000003000257202 */ /* 0x002fe20000000f00 */
[----:B------:R-:W-:Y:S01]  /*67620*/  IMAD.MOV.U32 R36, RZ, RZ, R45 ;  /* 0x000000ffff247224 */ /* 0x000fe200078e002d */
[----:B---3--:R-:W4:Y:S04]  /*67630*/  LDL.LU R48, [R1+0x1344] ;  /* 0x0013440001307983 */ /* 0x008f280000300800 */
        /* <DEDUP_REMOVED lines=8> */
[----:B------:R-:W-:Y:S01]  /*676c0*/  STL [R1+0x1438], R44 ;  /* 0x0014382c01007387 */ /* 0x000fe20000100800 */
[----:B------:R-:W-:Y:S01]  /*676d0*/  IMAD.MOV.U32 R36, RZ, RZ, R44 ;  /* 0x000000ffff247224 */ /* 0x000fe200078e002c */
[----:B------:R-:W-:Y:S02]  /*676e0*/  IADD3 R38, P4, R38, R252, RZ ;  /* 0x000000fc26267210 */ /* 0x000fe40007f9e0ff */
[----:B------:R1:W-:Y:S02]  /*676f0*/  STL [R1+0x13ec], R47 ;  /* 0x0013ec2f01007387 */ /* 0x0003e40000100800 */
[----:B------:R-:W-:Y:S02]  /*67700*/  IADD3.X R39, R39, R2, RZ, P4, !PT ;  /* 0x0000000227277210 */ /* 0x000fe400027fe4ff */
[----:B------:R-:W-:Y:S01]  /*67710*/  STL [R1+0x13e0], R38 ;  /* 0x0013e02601007387 */ /* 0x000fe20000100800 */
[----:B------:R-:W-:-:S03]  /*67720*/  MOV R37, R47 ;  /* 0x0000002f00257202 */ /* 0x000fc60000000f00 */
[----:B------:R2:W-:Y:S04]  /*67730*/  STL [R1+0x13c4], R39 ;  /* 0x0013c42701007387 */ /* 0x0005e80000100800 */
[----:B-1----:R-:W3:Y:S04]  /*67740*/  LDL.LU R47, [R1+0x133c] ;  /* 0x00133c00012f7983 */ /* 0x002ee80000300800 */
[----:B------:R-:W3:Y:S04]  /*67750*/  LDL.LU R44, [R1+0x1348] ;  /* 0x00134800012c7983 */ /* 0x000ee80000300800 */
[----:B------:R1:W-:Y:S02]  /*67760*/  LDGSTS.E [R3+0x5e00], [R36.64], P1 ;  /* 0x05e0000024037fae */ /* 0x0003e40008921848 */
[----:B-1----:R-:W-:Y:S01]  /*67770*/  MOV R37, R39 ;  /* 0x0000002700257202 */ /* 0x002fe20000000f00 */
[----:B------:R-:W-:Y:S01]  /*67780*/  IMAD.MOV.U32 R36, RZ, RZ, R38 ;  /* 0x000000ffff247224 */ /* 0x000fe200078e0026 */
[----:B--2---:R-:W2:Y:S04]  /*67790*/  LDL.LU R39, [R1+0x1334] ;  /* 0x0013340001277983 */ /* 0x004ea80000300800 */
[----:B------:R-:W2:Y:S01]  /*677a0*/  LDL.LU R38, [R1+0x1340] ;  /* 0x0013400001267983 */ /* 0x000ea20000300800 */
[----:B------:R-:W-:-:S03]  /*677b0*/  IADD3 R55, P1, R55, R252, RZ ;  /* 0x000000fc37377210 */ /* 0x000fc60007f3e0ff */
[----:B------:R1:W-:Y:S02]  /*677c0*/  LDGSTS.E [R3+0x7800], [R36.64], P2 ;  /* 0x0780000024037fae */ /* 0x0003e40009121848 */
[----:B------:R-:W-:Y:S02]  /*677d0*/  IMAD.X R56, R56, 0x1, R2, P1 ;  /* 0x0000000138387824 */ /* 0x000fe400008e0602 */
[----:B------:R-:W-:Y:S04]  /*677e0*/  STL [R1+0x13c8], R55 ;  /* 0x0013c83701007387 */ /* 0x000fe80000100800 */
[----:B------:R1:W-:Y:S02]  /*677f0*/  STL [R1+0x13bc], R56 ;  /* 0x0013bc3801007387 */ /* 0x0003e40000100800 */
[----:B-1----:R-:W-:Y:S01]  /*67800*/  IMAD.MOV.U32 R36, RZ, RZ, R55 ;  /* 0x000000ffff247224 */ /* 0x002fe200078e0037 */
[----:B------:R-:W-:-:S05]  /*67810*/  MOV R37, R56 ;  /* 0x0000003800257202 */ /* 0x000fca0000000f00 */
[----:B------:R1:W-:Y:S01]  /*67820*/  LDGSTS.E [R3+0x7a00], [R36.64], P2 ;  /* 0x07a0000024037fae */ /* 0x0003e20009121848 */
[----:B------:R-:W-:-:S04]  /*67830*/  IADD3 R42, P3, R42, R252, RZ ;  /* 0x000000fc2a2a7210 */ /* 0x000fc80007f7e0ff */
[----:B------:R-:W-:Y:S01]  /*67840*/  IADD3.X R43, R43, R2, RZ, P3, !PT ;  /* 0x000000022b2b7210 */ /* 0x000fe20001ffe4ff */
[----:B------:R-:W-:Y:S04]  /*67850*/  STL [R1+0x13c0], R42 ;  /* 0x0013c02a01007387 */ /* 0x000fe80000100800 */
[----:B------:R1:W-:Y:S02]  /*67860*/  STL [R1+0x13b4], R43 ;  /* 0x0013b42b01007387 */ /* 0x0003e40000100800 */
[----:B-1----:R-:W-:Y:S02]  /*67870*/  MOV R37, R43 ;  /* 0x0000002b00257202 */ /* 0x002fe40000000f00 */
[----:B------:R-:W2:Y:S01]  /*67880*/  LDL.LU R56, [R1+0x12cc] ;  /* 0x0012cc0001387983 */ /* 0x000ea20000300800 */
[----:B------:R-:W-:-:S03]  /*67890*/  IMAD.MOV.U32 R36, RZ, RZ, R42 ;  /* 0x000000ffff247224 */ /* 0x000fc600078e002a */
[----:B------:R-:W2:Y:S04]  /*678a0*/  LDL.LU R55, [R1+0x1338] ;  /* 0x0013380001377983 */ /* 0x000ea80000300800 */
        /* <DEDUP_REMOVED lines=17> */
[----:B------:R1:W-:Y:S01]  /*679c0*/  STL [R1+0x1344], R48 ;  /* 0x0013443001007387 */ /* 0x0003e20000100800 */
[----:B----4-:R-:W-:-:S03]  /*679d0*/  MOV R37, R48 ;  /* 0x0000003000257202 */ /* 0x010fc60000000f00 */
[----:B-1----:R-:W4:Y:S01]  /*679e0*/  LDL.LU R50, [R1+0x12bc] ;  /* 0x0012bc0001327983 */ /* 0x002f220000300800 */
[----:B------:R-:W-:-:S03]  /*679f0*/  IMAD.MOV.U32 R36, RZ, RZ, R45 ;  /* 0x000000ffff247224 */ /* 0x000fc600078e002d */
[----:B------:R-:W4:Y:S04]  /*67a00*/  LDL.LU R49, [R1+0x12c8] ;  /* 0x0012c80001317983 */ /* 0x000f280000300800 */
        /* <DEDUP_REMOVED lines=8> */
[----:B------:R1:W-:Y:S01]  /*67a90*/  STL [R1+0x133c], R47 ;  /* 0x00133c2f01007387 */ /* 0x0003e20000100800 */
[----:B--2---:R-:W-:-:S03]  /*67aa0*/  IADD3 R38, P3, R38, R252, RZ ;  /* 0x000000fc26267210 */ /* 0x004fc60007f7e0ff */
[----:B------:R2:W-:Y:S01]  /*67ab0*/  LDGSTS.E [R3+0x9a00], [R36.64], P1 ;  /* 0x09a0000024037fae */ /* 0x0005e20008921848 */
[----:B------:R-:W-:-:S03]  /*67ac0*/  IADD3.X R39, R39, R2, RZ, P3, !PT ;  /* 0x0000000227277210 */ /* 0x000fc60001ffe4ff */
[----:B------:R-:W-:Y:S04]  /*67ad0*/  STL [R1+0x1340], R38 ;  /* 0x0013402601007387 */ /* 0x000fe80000100800 */
[----:B------:R3:W-:Y:S04]  /*67ae0*/  STL [R1+0x1334], R39 ;  /* 0x0013342701007387 */ /* 0x0007e80000100800 */
[----:B-1----:R-:W4:Y:S01]  /*67af0*/  LDL.LU R47, [R1+0x124c] ;  /* 0x00124c00012f7983 */ /* 0x002f220000300800 */
[----:B--2---:R-:W-:Y:S01]  /*67b00*/  IMAD.MOV.U32 R36, RZ, RZ, R38 ;  /* 0x000000ffff247224 */ /* 0x004fe200078e0026 */
[----:B------:R-:W-:-:S02]  /*67b10*/  MOV R37, R39 ;  /* 0x0000002700257202 */ /* 0x000fc40000000f00 */
[----:B------:R-:W2:Y:S01]  /*67b20*/  LDL.LU R44, [R1+0x12b8] ;  /* 0x0012b800012c7983 */ /* 0x000ea20000300800 */
[----:B------:R-:W-:-:S03]  /*67b30*/  ISETP.GT.AND P2, PT, R0, 0x17, PT ;  /* 0x000000170000780c */ /* 0x000fc60003f44270 */
[----:B---3--:R-:W3:Y:S04]  /*67b40*/  LDL.LU R39, [R1+0x1244] ;  /* 0x0012440001277983 */ /* 0x008ee80000300800 */
[----:B------:R-:W3:Y:S04]  /*67b50*/  LDL.LU R38, [R1+0x12b0] ;  /* 0x0012b00001267983 */ /* 0x000ee80000300800 */
[----:B------:R1:W-:Y:S02]  /*67b60*/  LDGSTS.E [R3+0x9c00], [R36.64], P1 ;  /* 0x09c0000024037fae */ /* 0x0003e40008921848 */
[----:B-1----:R-:W-:-:S02]  /*67b70*/  SEL R36, RZ, 0x4, !P2 ;  /* 0x00000004ff247807 */ /* 0x002fc40005000000 */
        /* <DEDUP_REMOVED lines=17> */
[----:B------:R-:W3:Y:S04]  /*67c90*/  LDL.LU R43, [R1+0x1234] ;  /* 0x00123400012b7983 */ /* 0x000ee80000300800 */
[----:B------:R-:W3:Y:S04]  /*67ca0*/  LDL.LU R42, [R1+0x1240] ;  /* 0x00124000012a7983 */ /* 0x000ee80000300800 */
        /* <DEDUP_REMOVED lines=811> */
[----:B------:R3:W-:Y:S01]  /*6af60*/  STL [R1+0xca4], R39 ;  /* 0x000ca42701007387 */ /* 0x0007e20000100800 */
[----:B------:R-:W-:-:S03]  /*6af70*/  ISETP.GT.AND P1, PT, R0, 0x6b, PT ;  /* 0x0000006b0000780c */ /* 0x000fc60003f24270 */
[----:B-1----:R-:W4:Y:S01]  /*6af80*/  LDL.LU R47, [R1+0xd2c] ;  /* 0x000d2c00012f7983 */ /* 0x002f220000300800 */
[----:B--2---:R-:W-:Y:S01]  /*6af90*/  IMAD.MOV.U32 R36, RZ, RZ, R38 ;  /* 0x000000ffff247224 */ /* 0x004fe200078e0026 */
[----:B------:R-:W-:Y:S02]  /*6afa0*/  MOV R37, R39 ;  /* 0x0000002700257202 */ /* 0x000fe40000000f00 */
[----:B------:R-:W2:Y:S04]  /*6afb0*/  LDL.LU R44, [R1+0xd30] ;  /* 0x000d3000012c7983 */ /* 0x000ea80000300800 */
        /* <DEDUP_REMOVED lines=119> */
[----:B--2---:R-:W3:Y:S04]  /*6b730*/  LDL.LU R39, [R1+0xeac] ;  /* 0x000eac0001277983 */ /* 0x004ee80000300800 */
[----:B------:R-:W3:Y:S01]  /*6b740*/  LDL.LU R38, [R1+0xeb0] ;  /* 0x000eb00001267983 */ /* 0x000ee20000300800 */
[----:B-1----:R-:W-:-:S03]  /*6b750*/  SEL R36, RZ, 0x4, !P2 ;  /* 0x00000004ff247807 */ /* 0x002fc60005000000 */
[----:B------:R-:W3:Y:S01]  /*6b760*/  LDL.LU R47, [R1+0xf14] ;  /* 0x000f1400012f7983 */ /* 0x000ee20000300800 */
[----:B------:R-:W-:-:S03]  /*6b770*/  SEL R36, R36, RZ, !P0 ;  /* 0x000000ff24247207 */ /* 0x000fc60004000000 */
[----:B------:R-:W3:Y:S01]  /*6b780*/  LDL.LU R44, [R1+0xf18] ;  /* 0x000f1800012c7983 */ /* 0x000ee20000300800 */
[----:B------:R-:W-:-:S05]  /*6b790*/  IADD3 R55, P3, R55, R252, RZ ;  /* 0x000000fc37377210 */ /* 0x000fca0007f7e0ff */
[----:B------:R-:W-:Y:S01]  /*6b7a0*/  IMAD.X R56, R56, 0x1, R2, P3 ;  /* 0x0000000138387824 */ /* 0x000fe200018e0602 */
[----:B------:R-:W-:Y:S01]  /*6b7b0*/  IADD3 R42, P4, R42, R252, RZ ;  /* 0x000000fc2a2a7210 */ /* 0x000fe20007f9e0ff */
[----:B------:R-:W-:Y:S03]  /*6b7c0*/  STL [R1+0xe30], R55 ;  /* 0x000e303701007387 */ /* 0x000fe60000100800 */
[----:B------:R-:W-:Y:S01]  /*6b7d0*/  IADD3.X R43, R43, R2, RZ, P4, !PT ;  /* 0x000000022b2b7210 */ /* 0x000fe200027fe4ff */
[----:B------:R-:W-:Y:S01]  /*6b7e0*/  STL [R1+0xe2c], R56 ;  /* 0x000e2c3801007387 */ /* 0x000fe20000100800 */
[----:B------:R-:W-:Y:S01]  /*6b7f0*/  ISETP.NE.U32.AND P2, PT, R36, RZ, PT ;  /* 0x000000ff2400720c */ /* 0x000fe20003f45070 */
[----:B------:R-:W-:Y:S02]  /*6b800*/  IMAD.MOV.U32 R36, RZ, RZ, R55 ;  /* 0x000000ffff247224 */ /* 0x000fe400078e0037 */
[----:B------:R-:W-:Y:S01]  /*6b810*/  STL [R1+0xe98], R42 ;  /* 0x000e982a01007387 */ /* 0x000fe20000100800 */
[----:B------:R-:W-:-:S03]  /*6b820*/  MOV R37, R56 ;  /* 0x0000003800257202 */ /* 0x000fc60000000f00 */
[----:B------:R1:W-:Y:S04]  /*6b830*/  STL [R1+0xe94], R43 ;  /* 0x000e942b01007387 */ /* 0x0003e80000100800 */
[----:B------:R-:W3:Y:S04]  /*6b840*/  LDL.LU R59, [R1+0xf1c] ;  /* 0x000f1c00013b7983 */ /* 0x000ee80000300800 */
        /* <DEDUP_REMOVED lines=12> */
[----:B------:R4:W-:Y:S04]  /*6b910*/  STL [R1+0xe9c], R50 ;  /* 0x000e9c3201007387 */ /* 0x0009e80000100800 */
[----:B------:R-:W-:Y:S04]  /*6b920*/  STL [R1+0xea8], R45 ;  /* 0x000ea82d01007387 */ /* 0x000fe80000100800 */
[----:B------:R4:W-:Y:S04]  /*6b930*/  STL [R1+0xea4], R48 ;  /* 0x000ea43001007387 */ /* 0x0009e80000100800 */
[----:B------:R-:W2:Y:S04]  /*6b940*/  LDL.LU R56, [R1+0xf2c] ;  /* 0x000f2c0001387983 */ /* 0x000ea80000300800 */
[----:B------:R-:W2:Y:S01]  /*6b950*/  LDL.LU R55, [R1+0xf30] ;  /* 0x000f300001377983 */ /* 0x000ea20000300800 */
[----:B-1----:R-:W-:Y:S01]  /*6b960*/  MOV R37, R50 ;  /* 0x0000003200257202 */ /* 0x002fe20000000f00 */
[----:B------:R-:W-:-:S02]  /*6b970*/  IMAD.MOV.U32 R36, RZ, RZ, R49 ;  /* 0x000000ffff247224 */ /* 0x000fc400078e0031 */
[----:B----4-:R-:W2:Y:S04]  /*6b980*/  LDL.LU R50, [R1+0xf94] ;  /* 0x000f940001327983 */ /* 0x010ea80000300800 */
[----:B------:R-:W2:Y:S04]  /*6b990*/  LDL.LU R49, [R1+0xf98] ;  /* 0x000f980001317983 */ /* 0x000ea80000300800 */
[----:B------:R1:W-:Y:S01]  /*6b9a0*/  LDGSTS.E [R3+0x3ba00], [R36.64], P2 ;  /* 0x3ba0000024037fae */ /* 0x0003e20009121848 */
[----:B------:R-:W-:Y:S02]  /*6b9b0*/  ISETP.GT.AND P1, PT, R0, 0x7b, PT ;  /* 0x0000007b0000780c */ /* 0x000fe40003f24270 */
[----:B-1----:R-:W-:Y:S01]  /*6b9c0*/  MOV R37, R48 ;  /* 0x0000003000257202 */ /* 0x002fe20000000f00 */
[----:B------:R-:W-:Y:S01]  /*6b9d0*/  IMAD.MOV.U32 R36, RZ, RZ, R45 ;  /* 0x000000ffff247224 */ /* 0x000fe200078e002d */
[----:B------:R-:W2:Y:S04]  /*6b9e0*/  LDL.LU R48, [R1+0xf9c] ;  /* 0x000f9c0001307983 */ /* 0x000ea80000300800 */
[----:B------:R-:W2:Y:S04]  /*6b9f0*/  LDL.LU R45, [R1+0xfa0] ;  /* 0x000fa000012d7983 */ /* 0x000ea80000300800 */
[----:B------:R1:W-:Y:S02]  /*6ba00*/  LDGSTS.E [R3+0x3bc00], [R36.64], P2 ;  /* 0x3bc0000024037fae */ /* 0x0003e40009121848 */
[----:B-1----:R-:W-:-:S04]  /*6ba10*/  SEL R36, RZ, 0x4, !P1 ;  /* 0x00000004ff247807 */ /* 0x002fc80004800000 */
[----:B------:R-:W-:-:S04]  /*6ba20*/  SEL R36, R36, RZ, !P0 ;  /* 0x000000ff24247207 */ /* 0x000fc80004000000 */
[----:B------:R-:W-:Y:S02]  /*6ba30*/  ISETP.NE.U32.AND P1, PT, R36, RZ, PT ;  /* 0x000000ff2400720c */ /* 0x000fe40003f25070 */
[----:B---3--:R-:W-:-:S05]  /*6ba40*/  IADD3 R38, P3, R38, R252, RZ ;  /* 0x000000fc26267210 */ /* 0x008fca0007f7e0ff */
[----:B------:R-:W-:Y:S02]  /*6ba50*/  IMAD.X R39, R39, 0x1, R2, P3 ;  /* 0x0000000127277824 */ /* 0x000fe400018e0602 */
[----:B------:R-:W-:-:S03]  /*6ba60*/  IMAD.MOV.U32 R36, RZ, RZ, R38 ;  /* 0x000000ffff247224 */ /* 0x000fc600078e0026 */
[----:B------:R-:W-:Y:S02]  /*6ba70*/  MOV R37, R39 ;  /* 0x0000002700257202 */ /* 0x000fe40000000f00 */
[----:B------:R-:W-:Y:S01]  /*6ba80*/  IADD3 R44, P4, R44, R252, RZ ;  /* 0x000000fc2c2c7210 */ /* 0x000fe20007f9e0ff */
[----:B------:R1:W-:Y:S03]  /*6ba90*/  STL [R1+0xeb0], R38 ;  /* 0x000eb02601007387 */ /* 0x0003e60000100800 */
[----:B------:R-:W-:Y:S01]  /*6baa0*/  IADD3.X R47, R47, R2, RZ, P4, !PT ;  /* 0x000000022f2f7210 */ /* 0x000fe200027fe4ff */
[----:B------:R3:W-:Y:S04]  /*6bab0*/  LDGSTS.E [R3+0x3be00], [R36.64], P2 ;  /* 0x3be0000024037fae */ /* 0x0007e80009121848 */
[----:B------:R3:W-:Y:S04]  /*6bac0*/  STL [R1+0xeac], R39 ;  /* 0x000eac2701007387 */ /* 0x0007e80000100800 */
[----:B------:R-:W-:Y:S04]  /*6bad0*/  STL [R1+0xf18], R44 ;  /* 0x000f182c01007387 */ /* 0x000fe80000100800 */
[----:B-1----:R-:W4:Y:S01]  /*6bae0*/  LDL.LU R38, [R1+0xfa8] ;  /* 0x000fa80001267983 */ /* 0x002f220000300800 */
[----:B---3--:R-:W-:Y:S01]  /*6baf0*/  IMAD.MOV.U32 R36, RZ, RZ, R44 ;  /* 0x000000ffff247224 */ /* 0x008fe200078e002c */
[----:B------:R-:W-:-:S02]  /*6bb00*/  MOV R37, R47 ;  /* 0x0000002f00257202 */ /* 0x000fc40000000f00 */
[----:B------:R1:W-:Y:S04]  /*6bb10*/  STL [R1+0xf14], R47 ;  /* 0x000f142f01007387 */ /* 0x0003e80000100800 */
[----:B------:R3:W-:Y:S04]  /*6bb20*/  LDGSTS.E [R3+0x3d800], [R36.64], P1 ;  /* 0x3d80000024037fae */ /* 0x0007e80008921848 */
[----:B------:R-:W4:Y:S04]  /*6bb30*/  LDL.LU R39, [R1+0xfb0] ;  /* 0x000fb00001277983 */ /* 0x000f280000300800 */
[----:B-1----:R-:W4:Y:S01]  /*6bb40*/  LDL.LU R47, [R1+0xfa4] ;  /* 0x000fa400012f7983 */ /* 0x002f220000300800 */
[----:B------:R-:W-:-:S03]  /*6bb50*/  IADD3 R58, P2, R58, R252, RZ ;  /* 0x000000fc3a3a7210 */ /* 0x000fc60007f5e0ff */
[----:B------:R-:W4:Y:S02]  /*6bb60*/  LDL.LU R44, [R1+0xfac] ;  /* 0x000fac00012c7983 */ /* 0x000f240000300800 */
[----:B------:R-:W-:Y:S02]  /*6bb70*/  IMAD.X R59, R59, 0x1, R2, P2 ;  /* 0x000000013b3b7824 */ /* 0x000fe400010e0602 */
[----:B---3--:R-:W-:-:S03]  /*6bb80*/  IMAD.MOV.U32 R36, RZ, RZ, R58 ;  /* 0x000000ffff247224 */ /* 0x008fc600078e003a */
[----:B------:R-:W-:Y:S01]  /*6bb90*/  MOV R37, R59 ;  /* 0x0000003b00257202 */ /* 0x000fe20000000f00 */
[----:B------:R-:W-:Y:S04]  /*6bba0*/  STL [R1+0xf20], R58 ;  /* 0x000f203a01007387 */ /* 0x000fe80000100800 */
[----:B------:R-:W-:Y:S04]  /*6bbb0*/  STL [R1+0xf1c], R59 ;  /* 0x000f1c3b01007387 */ /* 0x000fe80000100800 */
[----:B------:R1:W-:Y:S01]  /*6bbc0*/  LDGSTS.E [R3+0x3da00], [R36.64], P1 ;  /* 0x3da0000024037fae */ /* 0x0003e20008921848 */
[----:B------:R-:W-:-:S04]  /*6bbd0*/  IADD3 R42, P3, R42, R252, RZ ;  /* 0x000000fc2a2a7210 */ /* 0x000fc80007f7e0ff */
[----:B------:R-:W-:Y:S01]  /*6bbe0*/  IADD3.X R43, R43, R2, RZ, P3, !PT ;  /* 0x000000022b2b7210 */ /* 0x000fe20001ffe4ff */
[----:B------:R-:W-:Y:S04]  /*6bbf0*/  STL [R1+0xf28], R42 ;  /* 0x000f282a01007387 */ /* 0x000fe80000100800 */
[----:B------:R3:W-:Y:S01]  /*6bc00*/  STL [R1+0xf24], R43 ;  /* 0x000f242b01007387 */ /* 0x0007e20000100800 */
[----:B-1----:R-:W-:Y:S01]  /*6bc10*/  MOV R37, R43 ;  /* 0x0000002b00257202 */ /* 0x002fe20000000f00 */
[----:B------:R-:W-:Y:S01]  /*6bc20*/  IMAD.MOV.U32 R36, RZ, RZ, R42 ;  /* 0x000000ffff247224 */ /* 0x000fe200078e002a */
[----:B------:R-:W-:-:S04]  /*6bc30*/  ISETP.GT.AND P2, PT, R0, 0x7f, PT ;  /* 0x0000007f0000780c */ /* 0x000fc80003f44270 */
[----:B------:R1:W-:Y:S04]  /*6bc40*/  LDGSTS.E [R3+0x3dc00], [R36.64], P1 ;  /* 0x3dc0000024037fae */ /* 0x0003e80008921848 */
[----:B---3--:R-:W3:Y:S04]  /*6bc50*/  LDL.LU R43, [R1+0xfb4] ;  /* 0x000fb400012b7983 */ /* 0x008ee80000300800 */
[----:B------:R-:W3:Y:S01]  /*6bc60*/  LDL.LU R42, [R1+0xfb8] ;  /* 0x000fb800012a7983 */ /* 0x000ee20000300800 */
[----:B-1----:R-:W-:-:S04]  /*6bc70*/  SEL R36, RZ, 0x4, !P2 ;  /* 0x00000004ff247807 */ /* 0x002fc80005000000 */
[----:B------:R-:W-:-:S04]  /*6bc80*/  SEL R36, R36, RZ, !P0 ;  /* 0x000000ff24247207 */ /* 0x000fc80004000000 */
[----:B------:R-:W-:Y:S01]  /*6bc90*/  ISETP.NE.U32.AND P2, PT, R36, RZ, PT ;  /* 0x000000ff2400720c */ /* 0x000fe20003f45070 */
[C---:B------:R-:W-:Y:S08]  /*6bca0*/  HMMA.1688.F32.TF32 R244, R236.reuse, R62, R132 ;  /* 0x0000003eecf4723c */ /* 0x040ff00000081084 */
[----:B------:R-:W-:Y:S01]  /*6bcb0*/  HMMA.1688.F32.TF32 R232, R236, R66, R128 ;  /* 0x00000042ece8723c */ /* 0x000fe20000081080 */
[----:B--2---:R-:W-:-:S05]  /*6bcc0*/  IADD3 R55, P3, R55, R252, RZ ;  /* 0x000000fc37377210 */ /* 0x004fca0007f7e0ff */
[----:B------:R-:W-:Y:S01]  /*6bcd0*/  IMAD.X R56, R56, 0x1, R2, P3 ;  /* 0x0000000138387824 */ /* 0x000fe200018e0602 */
[----:B------:R-:W-:-:S03]  /*6bce0*/  MOV R36, R55 ;  /* 0x0000003700247202 */ /* 0x000fc60000000f00 */
[----:B------:R-:W-:-:S05]  /*6bcf0*/  IMAD.MOV.U32 R37, RZ, RZ, R56 ;  /* 0x000000ffff257224 */ /* 0x000fca00078e0038 */
[----:B------:R1:W-:Y:S01]  /*6bd00*/  LDGSTS.E [R3+0x3de00], [R36.64], P1 ;  /* 0x3de0000024037fae */ /* 0x0003e20008921848 */
[----:B------:R-:W-:-:S04]  /*6bd10*/  IADD3 R49, P1, R49, R252, RZ ;  /* 0x000000fc31317210 */ /* 0x000fc80007f3e0ff */
[----:B------:R-:W-:Y:S01]  /*6bd20*/  IADD3.X R50, R50, R2, RZ, P1, !PT ;  /* 0x0000000232327210 */ /* 0x000fe20000ffe4ff */
[----:B------:R-:W-:Y:S01]  /*6bd30*/  STL [R1+0xf30], R55 ;  /* 0x000f303701007387 */ /* 0x000fe20000100800 */
[----:B-1----:R-:W-:-:S03]  /*6bd40*/  MOV R36, R49 ;  /* 0x0000003100247202 */ /* 0x002fc60000000f00 */
[----:B------:R-:W-:Y:S01]  /*6bd50*/  IMAD.MOV.U32 R37, RZ, RZ, R50 ;  /* 0x000000ffff257224 */ /* 0x000fe200078e0032 */
[----:B------:R-:W-:Y:S01]  /*6bd60*/  STL [R1+0xf2c], R56 ;  /* 0x000f2c3801007387 */ /* 0x000fe20000100800 */
[----:B------:R-:W-:-:S03]  /*6bd70*/  IADD3 R45, P3, R45, R252, RZ ;  /* 0x000000fc2d2d7210 */ /* 0x000fc60007f7e0ff */
[----:B------:R-:W-:Y:S04]  /*6bd80*/  STL [R1+0xf98], R49 ;  /* 0x000f983101007387 */ /* 0x000fe80000100800 */
[----:B------:R-:W-:Y:S04]  /*6bd90*/  STL [R1+0xf94], R50 ;  /* 0x000f943201007387 */ /* 0x000fe80000100800 */
[----:B------:R1:W-:Y:S04]  /*6bda0*/  LDGSTS.E [R3+0x3f800], [R36.64], P2 ;  /* 0x3f80000024037fae */ /* 0x0003e80009121848 */
[----:B------:R2:W-:Y:S01]  /*6bdb0*/  STL [R1+0xfa0], R45 ;  /* 0x000fa02d01007387 */ /* 0x0005e20000100800 */
[----:B-1----:R-:W-:-:S03]  /*6bdc0*/  MOV R36, R45 ;  /* 0x0000002d00247202 */ /* 0x002fc60000000f00 */
[----:B--2---:R-:W1:Y:S01]  /*6bdd0*/  S2R R45, SR_TID.X ;  /* 0x00000000002d7919 */ /* 0x004e620000002100 */
[----:B------:R-:W-:-:S04]  /*6bde0*/  IMAD.X R48, R48, 0x1, R2, P3 ;  /* 0x0000000130307824 */ /* 0x000fc800018e0602 */
[----:B------:R-:W-:Y:S01]  /*6bdf0*/  IMAD.MOV.U32 R37, RZ, RZ, R48 ;  /* 0x000000ffff257224 */ /* 0x000fe200078e0030 */
[----:B------:R-:W-:Y:S04]  /*6be00*/  STL [R1+0xf9c], R48 ;  /* 0x000f9c3001007387 */ /* 0x000fe80000100800 */
[----:B------:R2:W-:Y:S01]  /*6be10*/  LDGSTS.E [R3+0x3fa00], [R36.64], P2 ;  /* 0x3fa0000024037fae */ /* 0x0005e20009121848 */
[----:B----4-:R-:W-:-:S04]  /*6be20*/  IADD3 R38, P1, R38, R252, RZ ;  /* 0x000000fc26267210 */ /* 0x010fc80007f3e0ff */
[----:B--2---:R-:W-:Y:S01]  /*6be30*/  MOV R36, R38 ;  /* 0x0000002600247202 */ /* 0x004fe20000000f00 */
[----:B------:R1:W-:Y:S02]  /*6be40*/  STL [R1+0xfa8], R38 ;  /* 0x000fa82601007387 */ /* 0x0003e40000100800 */
[----:B-1----:R-:W-:Y:S02]  /*6be50*/  LOP3.LUT R38, R45, 0x7f, RZ, 0xc0, !PT ;  /* 0x0000007f2d267812 */ /* 0x002fe400078ec0ff */
[----:B------:R-:W-:Y:S02]  /*6be60*/  IADD3.X R47, R47, R2, RZ, P1, !PT ;  /* 0x000000022f2f7210 */ /* 0x000fe40000ffe4ff */
[----:B------:R-:W-:Y:S02]  /*6be70*/  ISETP.GE.AND P1, PT, R38, R0, PT ;  /* 0x000000002600720c */ /* 0x000fe40003f26270 */
[----:B------:R-:W-:Y:S02]  /*6be80*/  IADD3 R39, P3, R39, R252, RZ ;  /* 0x000000fc27277210 */ /* 0x000fe40007f7e0ff */
[----:B------:R-:W-:-:S03]  /*6be90*/  SEL R0, RZ, 0x4, P1 ;  /* 0x00000004ff007807 */ /* 0x000fc60000800000 */
[----:B------:R-:W-:Y:S01]  /*6bea0*/  IMAD.X R44, R44, 0x1, R2, P3 ;  /* 0x000000012c2c7824 */ /* 0x000fe200018e0602 */
[----:B------:R1:W-:Y:S04]  /*6beb0*/  STL [R1+0xfa4], R47 ;  /* 0x000fa42f01007387 */ /* 0x0003e80000100800 */
[----:B------:R1:W-:Y:S04]  /*6bec0*/  STL [R1+0xfb0], R39 ;  /* 0x000fb02701007387 */ /* 0x0003e80000100800 */
[----:B------:R1:W-:Y:S01]  /*6bed0*/  STL [R1+0xfac], R44 ;  /* 0x000fac2c01007387 */ /* 0x0003e20000100800 */
[----:B------:R-:W-:Y:S01]  /*6bee0*/  SEL R0, R0, RZ, !P0 ;  /* 0x000000ff00007207 */ /* 0x000fe20004000000 */
[----:B------:R-:W-:-:S03]  /*6bef0*/  IMAD.MOV.U32 R37, RZ, RZ, R47 ;  /* 0x000000ffff257224 */ /* 0x000fc600078e002f */
[----:B------:R-:W-:Y:S02]  /*6bf00*/  ISETP.NE.U32.AND P0, PT, R0, RZ, PT ;  /* 0x000000ff0000720c */ /* 0x000fe40003f05070 */
[----:B------:R-:W-:Y:S01]  /*6bf10*/  MOV R0, UR5 ;  /* 0x0000000500007c02 */ /* 0x000fe20008000f00 */
[----:B------:R2:W-:Y:S01]  /*6bf20*/  LDGSTS.E [R3+0x3fc00], [R36.64], P2 ;  /* 0x3fc0000024037fae */ /* 0x0005e20009121848 */
[----:B---3--:R-:W-:-:S04]  /*6bf30*/  IADD3 R42, P1, R42, UR7, RZ ;  /* 0x000000072a2a7c10 */ /* 0x008fc8000ff3e0ff */
[----:B------:R-:W-:Y:S01]  /*6bf40*/  IADD3.X R43, R43, UR6, RZ, P1, !PT ;  /* 0x000000062b2b7c10 */ /* 0x000fe20008ffe4ff */
[----:B------:R1:W-:Y:S04]  /*6bf50*/  STL [R1+0xfb8], R42 ;  /* 0x000fb82a01007387 */ /* 0x0003e80000100800 */
[----:B------:R1:W-:Y:S01]  /*6bf60*/  STL [R1+0xfb4], R43 ;  /* 0x000fb42b01007387 */ /* 0x0003e20000100800 */
[----:B--2---:R-:W-:Y:S01]  /*6bf70*/  MOV R36, R39 ;  /* 0x0000002700247202 */ /* 0x004fe20000000f00 */
[----:B------:R-:W-:Y:S02]  /*6bf80*/  IMAD.MOV.U32 R37, RZ, RZ, R44 ;  /* 0x000000ffff257224 */ /* 0x000fe400078e002c */
[----:B------:R-:W-:-:S03]  /*6bf90*/  IMAD R0, R0, 0x8000, R41 ;  /* 0x0000800000007824 */ /* 0x000fc600078e0229 */
[----:B------:R2:W-:Y:S02]  /*6bfa0*/  LDGSTS.E [R3+0x3fe00], [R36.64], P2 ;  /* 0x3fe0000024037fae */ /* 0x0005e40009121848 */
[----:B--2---:R-:W-:Y:S02]  /*6bfb0*/  IADD3 R3, R0, 0x100000, RZ ;  /* 0x0010000000037810 */ /* 0x004fe40007ffe0ff */
[----:B-1----:R-:W2:Y:S04]  /*6bfc0*/  LDL.LU R48, [R1+0xff4] ;  /* 0x000ff40001307983 */ /* 0x002ea80000300800 */
        /* <DEDUP_REMOVED lines=8> */
[----:B------:R-:W-:-:S02]  /*6c050*/  MOV R36, R42 ;  /* 0x0000002a00247202 */ /* 0x000fc40000000f00 */
[----:B------:R-:W4:Y:S04]  /*6c060*/  LDL.LU R43, [R1+0x10f4] ;  /* 0x0010f400012b7983 */ /* 0x000f280000300800 */
[----:B------:R-:W4:Y:S04]  /*6c070*/  LDL.LU R42, [R1+0x10f8] ;  /* 0x0010f800012a7983 */ /* 0x000f280000300800 */
[----:B------:R-:W0:Y:S04]  /*6c080*/  LDGDEPBAR ;  /* 0x00000000000079af */ /* 0x000e280000000000 */
[----:B------:R1:W-:Y:S02]  /*6c090*/  LDGSTS.E [R3+0x40000], [R36.64], P0 ;  /* 0x4000000024037fae */ /* 0x0003e40008121848 */
[----:B-1----:R-:W-:-:S02]  /*6c0a0*/  IADD3 R3, R0, 0x100000, RZ ;  /* 0x0010000000037810 */ /* 0x002fc40007ffe0ff */
[----:B---3--:R-:W-:-:S04]  /*6c0b0*/  IADD3 R38, P1, R38, UR7, RZ ;  /* 0x0000000726267c10 */ /* 0x008fc8000ff3e0ff */
[----:B--2---:R-:W-:Y:S01]  /*6c0c0*/  IADD3.X R48, R48, UR6, RZ, P1, !PT ;  /* 0x0000000630307c10 */ /* 0x004fe20008ffe4ff */
[----:B------:R-:W-:Y:S01]  /*6c0d0*/  STL [R1+0xff8], R38 ;  /* 0x000ff82601007387 */ /* 0x000fe20000100800 */
[----:B----4-:R-:W-:-:S03]  /*6c0e0*/  IADD3 R39, P1, R39, UR7, RZ ;  /* 0x0000000727277c10 */ /* 0x010fc6000ff3e0ff */
[----:B------:R1:W-:Y:S01]  /*6c0f0*/  STL [R1+0xff4], R48 ;  /* 0x000ff43001007387 */ /* 0x0003e20000100800 */
[----:B------:R-:W-:Y:S01]  /*6c100*/  MOV R36, R38 ;  /* 0x0000002600247202 */ /* 0x000fe20000000f00 */
[----:B------:R-:W-:Y:S01]  /*6c110*/  IMAD.MOV.U32 R37, RZ, RZ, R48 ;  /* 0x000000ffff257224 */ /* 0x000fe200078e0030 */
[----:B------:R-:W-:-:S04]  /*6c120*/  IADD3.X R47, R47, UR6, RZ, P1, !PT ;  /* 0x000000062f2f7c10 */ /* 0x000fc80008ffe4ff */
[----:B------:R2:W-:Y:S04]  /*6c130*/  LDGSTS.E [R3+0x41000], [R36.64], P0 ;  /* 0x4100000024037fae */ /* 0x0005e80008121848 */
[----:B-1----:R-:W3:Y:S04]  /*6c140*/  LDL.LU R48, [R1+0x1134] ;  /* 0x0011340001307983 */ /* 0x002ee80000300800 */
[----:B------:R-:W4:Y:S04]  /*6c150*/  LDL.LU R38, [R1+0x1138] ;  /* 0x0011380001267983 */ /* 0x000f280000300800 */
[----:B------:R-:W-:Y:S01]  /*6c160*/  STL [R1+0x1038], R39 ;  /* 0x0010382701007387 */ /* 0x000fe20000100800 */
[----:B--2---:R-:W-:Y:S01]  /*6c170*/  IMAD.MOV.U32 R37, RZ, RZ, R47 ;  /* 0x000000ffff257224 */ /* 0x004fe200078e002f */
[----:B------:R-:W-:-:S02]  /*6c180*/  MOV R36, R39 ;  /* 0x0000002700247202 */ /* 0x000fc40000000f00 */
[----:B------:R1:W-:Y:S01]  /*6c190*/  STL [R1+0x1034], R47 ;  /* 0x0010342f01007387 */ /* 0x0003e20000100800 */
[----:B------:R-:W-:-:S03]  /*6c1a0*/  IADD3 R44, P1, R44, UR7, RZ ;  /* 0x000000072c2c7c10 */ /* 0x000fc6000ff3e0ff */
[----:B------:R2:W-:Y:S04]  /*6c1b0*/  LDGSTS.E [R3+0x42000], [R36.64], P0 ;  /* 0x4200000024037fae */ /* 0x0005e80008121848 */
[----:B-1----:R-:W3:Y:S04]  /*6c1c0*/  LDL.LU R47, [R1+0x1174] ;  /* 0x00117400012f7983 */ /* 0x002ee80000300800 */
[----:B------:R-:W3:Y:S01]  /*6c1d0*/  LDL.LU R39, [R1+0x1178] ;  /* 0x0011780001277983 */ /* 0x000ee20000300800 */
[----:B------:R-:W-:-:S03]  /*6c1e0*/  IADD3.X R50, R50, UR6, RZ, P1, !PT ;  /* 0x0000000632327c10 */ /* 0x000fc60008ffe4ff */
[----:B------:R-:W-:Y:S01]  /*6c1f0*/  STL [R1+0x1078], R44 ;  /* 0x0010782c01007387 */ /* 0x000fe20000100800 */
[----:B--2---:R-:W-:Y:S01]  /*6c200*/  MOV R36, R44 ;  /* 0x0000002c00247202 */ /* 0x004fe20000000f00 */
[----:B------:R-:W-:Y:S02]  /*6c210*/  IMAD.MOV.U32 R37, RZ, RZ, R50 ;  /* 0x000000ffff257224 */ /* 0x000fe400078e0032 */
[----:B------:R1:W-:Y:S01]  /*6c220*/  STL [R1+0x1074], R50 ;  /* 0x0010743201007387 */ /* 0x0003e20000100800 */
[----:B------:R-:W-:-:S03]  /*6c230*/  IADD3 R45, P1, R45, UR7, RZ ;  /* 0x000000072d2d7c10 */ /* 0x000fc6000ff3e0ff */
[----:B------:R2:W-:Y:S04]  /*6c240*/  LDGSTS.E [R3+0x43000], [R36.64], P0 ;  /* 0x4300000024037fae */ /* 0x0005e80008121848 */
[----:B-1----:R-:W3:Y:S04]  /*6c250*/  LDL.LU R50, [R1+0xfbc] ;  /* 0x000fbc0001327983 */ /* 0x002ee80000300800 */
[----:B------:R-:W3:Y:S01]  /*6c260*/  LDL.LU R44, [R1+0xfc0] ;  /* 0x000fc000012c7983 */ /* 0x000ee20000300800 */
[----:B------:R-:W-:Y:S02]  /*6c270*/  IADD3.X R49, R49, UR6, RZ, P1, !PT ;  /* 0x0000000631317c10 */ /* 0x000fe40008ffe4ff */
[----:B------:R-:W-:Y:S01]  /*6c280*/  IADD3 R42, P1, R42, UR7, RZ ;  /* 0x000000072a2a7c10 */ /* 0x000fe2000ff3e0ff */
[----:B------:R-:W-:Y:S01]  /*6c290*/  STL [R1+0x10b8], R45 ;  /* 0x0010b82d01007387 */ /* 0x000fe20000100800 */
[----:B--2---:R-:W-:Y:S01]  /*6c2a0*/  MOV R36, R45 ;  /* 0x0000002d00247202 */ /* 0x004fe20000000f00 */
[----:B------:R-:W-:-:S02]  /*6c2b0*/  IMAD.MOV.U32 R37, RZ, RZ, R49 ;  /* 0x000000ffff257224 */ /* 0x000fc400078e0031 */
[----:B------:R1:W-:Y:S01]  /*6c2c0*/  STL [R1+0x10b4], R49 ;  /* 0x0010b43101007387 */ /* 0x0003e20000100800 */
[----:B------:R-:W-:-:S03]  /*6c2d0*/  IADD3.X R43, R43, UR6, RZ, P1, !PT ;  /* 0x000000062b2b7c10 */ /* 0x000fc60008ffe4ff */
[----:B------:R2:W-:Y:S04]  /*6c2e0*/  LDGSTS.E [R3+0x44000], [R36.64], P0 ;  /* 0x4400000024037fae */ /* 0x0005e80008121848 */
[----:B-1----:R-:W3:Y:S04]  /*6c2f0*/  LDL.LU R49, [R1+0xffc] ;  /* 0x000ffc0001317983 */ /* 0x002ee80000300800 */
[----:B------:R-:W3:Y:S01]  /*6c300*/  LDL.LU R45, [R1+0x1000] ;  /* 0x00100000012d7983 */ /* 0x000ee20000300800 */
[----:B--2---:R-:W-:-:S03]  /*6c310*/  IMAD.MOV.U32 R37, RZ, RZ, R43 ;  /* 0x000000ffff257224 */ /* 0x004fc600078e002b */
[----:B------:R-:W-:Y:S01]  /*6c320*/  STL [R1+0x10f8], R42 ;  /* 0x0010f82a01007387 */ /* 0x000fe20000100800 */
[----:B------:R-:W-:-:S03]  /*6c330*/  MOV R36, R42 ;  /* 0x0000002a00247202 */ /* 0x000fc60000000f00 */
[----:B------:R1:W-:Y:S04]  /*6c340*/  STL [R1+0x10f4], R43 ;  /* 0x0010f42b01007387 */ /* 0x0003e80000100800 */
[----:B------:R2:W-:Y:S04]  /*6c350*/  LDGSTS.E [R3+0x45000], [R36.64], P0 ;  /* 0x4500000024037fae */ /* 0x0005e80008121848 */
[----:B-1----:R-:W3:Y:S04]  /*6c360*/  LDL.LU R43, [R1+0x103c] ;  /* 0x00103c00012b7983 */ /* 0x002ee80000300800 */
[----:B------:R-:W3:Y:S01]  /*6c370*/  LDL.LU R42, [R1+0x1040] ;  /* 0x00104000012a7983 */ /* 0x000ee20000300800 */
[----:B----4-:R-:W-:-:S04]  /*6c380*/  IADD3 R38, P1, R38, UR7, RZ ;  /* 0x0000000726267c10 */ /* 0x010fc8000ff3e0ff */
[----:B---3--:R-:W-:Y:S01]  /*6c390*/  IADD3.X R48, R48, UR6, RZ, P1, !PT ;  /* 0x0000000630307c10 */ /* 0x008fe20008ffe4ff */
[----:B------:R-:W-:Y:S01]  /*6c3a0*/  STL [R1+0x1138], R38 ;  /* 0x0011382601007387 */ /* 0x000fe20000100800 */
[----:B--2---:R-:W-:-:S03]  /*6c3b0*/  MOV R36, R38 ;  /* 0x0000002600247202 */ /* 0x004fc60000000f00 */
[----:B------:R1:W-:Y:S01]  /*6c3c0*/  STL [R1+0x1134], R48 ;  /* 0x0011343001007387 */ /* 0x0003e20000100800 */
[----:B------:R-:W-:-:S05]  /*6c3d0*/  IMAD.MOV.U32 R37, RZ, RZ, R48 ;  /* 0x000000ffff257224 */ /* 0x000fca00078e0030 */
[----:B------:R2:W-:Y:S04]  /*6c3e0*/  LDGSTS.E [R3+0x46000], [R36.64], P0 ;  /* 0x4600000024037fae */ /* 0x0005e80008121848 */
[----:B-1----:R-:W3:Y:S01]  /*6c3f0*/  LDL.LU R48, [R1+0x107c] ;  /* 0x00107c0001307983 */ /* 0x002ee20000300800 */
[----:B------:R-:W-:-:S03]  /*6c400*/  IADD3 R39, P1, R39, UR7, RZ ;  /* 0x0000000727277c10 */ /* 0x000fc6000ff3e0ff */
[----:B------:R-:W4:Y:S01]  /*6c410*/  LDL.LU R38, [R1+0x1080] ;  /* 0x0010800001267983 */ /* 0x000f220000300800 */
[----:B------:R-:W-:-:S03]  /*6c420*/  IADD3.X R47, R47, UR6, RZ, P1, !PT ;  /* 0x000000062f2f7c10 */ /* 0x000fc60008ffe4ff */
[----:B------:R-:W-:Y:S01]  /*6c430*/  STL [R1+0x1178], R39 ;  /* 0x0011782701007387 */ /* 0x000fe20000100800 */
[----:B--2---:R-:W-:-:S03]  /*6c440*/  MOV R36, R39 ;  /* 0x0000002700247202 */ /* 0x004fc60000000f00 */
[----:B------:R1:W-:Y:S01]  /*6c450*/  STL [R1+0x1174], R47 ;  /* 0x0011742f01007387 */ /* 0x0003e20000100800 */
[----:B------:R-:W-:-:S03]  /*6c460*/  IMAD.MOV.U32 R37, RZ, RZ, R47 ;  /* 0x000000ffff257224 */ /* 0x000fc600078e002f */
[----:B-1----:R-:W2:Y:S04]  /*6c470*/  LDL.LU R47, [R1+0x10bc] ;  /* 0x0010bc00012f7983 */ /* 0x002ea80000300800 */
[----:B------:R-:W2:Y:S01]  /*6c480*/  LDL.LU R39, [R1+0x10c0] ;  /* 0x0010c00001277983 */ /* 0x000ea20000300800 */
[----:B------:R-:W-:Y:S02]  /*6c490*/  IADD3 R44, P1, R44, UR7, RZ ;  /* 0x000000072c2c7c10 */ /* 0x000fe4000ff3e0ff */
[----:B------:R-:W-:Y:S02]  /*6c4a0*/  IADD3 R0, R0, 0x100000, RZ ;  /* 0x0010000000007810 */ /* 0x000fe40007ffe0ff */
[----:B------:R-:W-:Y:S01]  /*6c4b0*/  IADD3.X R50, R50, UR6, RZ, P1, !PT ;  /* 0x0000000632327c10 */ /* 0x000fe20008ffe4ff */
[----:B------:R-:W-:Y:S01]  /*6c4c0*/  STL [R1+0xfc0], R44 ;  /* 0x000fc02c01007387 */ /* 0x000fe20000100800 */
[----:B------:R-:W-:-:S03]  /*6c4d0*/  LOP3.LUT R55, R57, 0x10, RZ, 0x3c, !PT ;  /* 0x0000001039377812 */ /* 0x000fc600078e3cff */
[----:B------:R1:W-:Y:S04]  /*6c4e0*/  LDGSTS.E [R0+0x47000], [R36.64], P0 ;  /* 0x4700000024007fae */ /* 0x0003e80008121848 */
[----:B------:R1:W-:Y:S02]  /*6c4f0*/  STL [R1+0xfbc], R50 ;  /* 0x000fbc3201007387 */ /* 0x0003e40000100800 */
[----:B-1----:R-:W-:Y:S01]  /*6c500*/  MOV R0, UR5 ;  /* 0x0000000500007c02 */ /* 0x002fe20008000f00 */
[----:B------:R-:W-:Y:S01]  /*6c510*/  IMAD.MOV.U32 R37, RZ, RZ, R50 ;  /* 0x000000ffff257224 */ /* 0x000fe200078e0032 */
[----:B------:R-:W-:Y:S01]  /*6c520*/  MOV R36, R44 ;  /* 0x0000002c00247202 */ /* 0x000fe20000000f00 */
[----:B------:R-:W2:Y:S02]  /*6c530*/  LDL.LU R50, [R1+0x10fc] ;  /* 0x0010fc0001327983 */ /* 0x000ea40000300800 */
[----:B------:R-:W-:-:S02]  /*6c540*/  IMAD R0, R0, 0x8000, R55 ;  /* 0x0000800000007824 */ /* 0x000fc400078e0237 */
[----:B------:R-:W2:Y:S01]  /*6c550*/  LDL.LU R44, [R1+0x1100] ;  /* 0x00110000012c7983 */ /* 0x000ea20000300800 */
[----:B------:R-:W-:Y:S02]  /*6c560*/  IADD3 R45, P1, R45, UR7, RZ ;  /* 0x000000072d2d7c10 */ /* 0x000fe4000ff3e0ff */
[----:B------:R-:W-:Y:S02]  /*6c570*/  IADD3 R3, R0, 0x100000, RZ ;  /* 0x0010000000037810 */ /* 0x000fe40007ffe0ff */
[----:B------:R-:W-:Y:S01]  /*6c580*/  IADD3.X R49, R49, UR6, RZ, P1, !PT ;  /* 0x0000000631317c10 */ /* 0x000fe20008ffe4ff */
[----:B------:R-:W-:Y:S04]  /*6c590*/  STL [R1+0x1000], R45 ;  /* 0x0010002d01007387 */ /* 0x000fe80000100800 */
[----:B------:R1:W-:Y:S01]  /*6c5a0*/  LDGSTS.E [R3+0x40200], [R36.64], P0 ;  /* 0x4020000024037fae */ /* 0x0003e20008121848 */
[----:B------:R-:W-:-:S03]  /*6c5b0*/  IADD3 R42, P1, R42, UR7, RZ ;  /* 0x000000072a2a7c10 */ /* 0x000fc6000ff3e0ff */
[----:B------:R1:W-:Y:S01]  /*6c5c0*/  STL [R1+0xffc], R49 ;  /* 0x000ffc3101007387 */ /* 0x0003e20000100800 */
[----:B------:R-:W-:Y:S01]  /*6c5d0*/  IADD3.X R43, R43, UR6, RZ, P1, !PT ;  /* 0x000000062b2b7c10 */ /* 0x000fe20008ffe4ff */
[----:B-1----:R-:W-:Y:S01]  /*6c5e0*/  IMAD.MOV.U32 R37, RZ, RZ, R49 ;  /* 0x000000ffff257224 */ /* 0x002fe200078e0031 */
[----:B------:R-:W-:Y:S01]  /*6c5f0*/  MOV R36, R45 ;  /* 0x0000002d00247202 */ /* 0x000fe20000000f00 */
[----:B------:R-:W2:Y:S04]  /*6c600*/  LDL.LU R49, [R1+0x113c] ;  /* 0x00113c0001317983 */ /* 0x000ea80000300800 */
[----:B------:R-:W2:Y:S04]  /*6c610*/  LDL.LU R45, [R1+0x1140] ;  /* 0x00114000012d7983 */ /* 0x000ea80000300800 */
[----:B------:R1:W-:Y:S04]  /*6c620*/  LDGSTS.E [R3+0x41200], [R36.64], P0 ;  /* 0x4120000024037fae */ /* 0x0003e80008121848 */
[----:B------:R-:W-:Y:S04]  /*6c630*/  STL [R1+0x1040], R42 ;  /* 0x0010402a01007387 */ /* 0x000fe80000100800 */
[----:B------:R1:W-:Y:S02]  /*6c640*/  STL [R1+0x103c], R43 ;  /* 0x00103c2b01007387 */ /* 0x0003e40000100800 */
[----:B-1----:R-:W-:Y:S01]  /*6c650*/  IMAD.MOV.U32 R37, RZ, RZ, R43 ;  /* 0x000000ffff257224 */ /* 0x002fe200078e002b */
[----:B------:R-:W-:Y:S01]  /*6c660*/  MOV R36, R42 ;  /* 0x0000002a00247202 */ /* 0x000fe20000000f00 */
[----:B------:R-:W2:Y:S04]  /*6c670*/  LDL.LU R43, [R1+0x117c] ;  /* 0x00117c00012b7983 */ /* 0x000ea80000300800 */
[----:B------:R-:W2:Y:S04]  /*6c680*/  LDL.LU R42, [R1+0x1180] ;  /* 0x00118000012a7983 */ /* 0x000ea80000300800 */
[----:B------:R1:W-:Y:S01]  /*6c690*/  LDGSTS.E [R3+0x42200], [R36.64], P0 ;  /* 0x4220000024037fae */ /* 0x0003e20008121848 */
[----:B----4-:R-:W-:-:S04]  /*6c6a0*/  IADD3 R38, P1, R38, UR7, RZ ;  /* 0x0000000726267c10 */ /* 0x010fc8000ff3e0ff */
[----:B---3--:R-:W-:Y:S01]  /*6c6b0*/  IADD3.X R48, R48, UR6, RZ, P1, !PT ;  /* 0x0000000630307c10 */ /* 0x008fe20008ffe4ff */
[----:B------:R-:W-:Y:S01]  /*6c6c0*/  STL [R1+0x1080], R38 ;  /* 0x0010802601007387 */ /* 0x000fe20000100800 */
[----:B-1----:R-:W-:-:S03]  /*6c6d0*/  MOV R36, R38 ;  /* 0x0000002600247202 */ /* 0x002fc60000000f00 */
[----:B------:R1:W-:Y:S01]  /*6c6e0*/  STL [R1+0x107c], R48 ;  /* 0x00107c3001007387 */ /* 0x0003e20000100800 */
[----:B------:R-:W-:-:S05]  /*6c6f0*/  IMAD.MOV.U32 R37, RZ, RZ, R48 ;  /* 0x000000ffff257224 */ /* 0x000fca00078e0030 */
[----:B------:R3:W-:Y:S04]  /*6c700*/  LDGSTS.E [R3+0x43200], [R36.64], P0 ;  /* 0x4320000024037fae */ /* 0x0007e80008121848 */
[----:B-1----:R-:W4:Y:S01]  /*6c710*/  LDL.LU R48, [R1+0xfc4] ;  /* 0x000fc40001307983 */ /* 0x002f220000300800 */
[----:B--2---:R-:W-:-:S03]  /*6c720*/  IADD3 R39, P1, R39, UR7, RZ ;  /* 0x0000000727277c10 */ /* 0x004fc6000ff3e0ff */
[----:B------:R-:W2:Y:S01]  /*6c730*/  LDL.LU R38, [R1+0xfc8] ;  /* 0x000fc80001267983 */ /* 0x000ea20000300800 */
[----:B------:R-:W-:-:S03]  /*6c740*/  IADD3.X R47, R47, UR6, RZ, P1, !PT ;  /* 0x000000062f2f7c10 */ /* 0x000fc60008ffe4ff */
[----:B------:R-:W-:Y:S01]  /*6c750*/  STL [R1+0x10c0], R39 ;  /* 0x0010c02701007387 */ /* 0x000fe20000100800 */
[----:B---3--:R-:W-:-:S03]  /*6c760*/  MOV R36, R39 ;  /* 0x0000002700247202 */ /* 0x008fc60000000f00 */
[----:B------:R1:W-:Y:S01]  /*6c770*/  STL [R1+0x10bc], R47 ;  /* 0x0010bc2f01007387 */ /* 0x0003e20000100800 */
[----:B------:R-:W-:-:S05]  /*6c780*/  IMAD.MOV.U32 R37, RZ, RZ, R47 ;  /* 0x000000ffff257224 */ /* 0x000fca00078e002f */
[----:B------:R3:W-:Y:S04]  /*6c790*/  LDGSTS.E [R3+0x44200], [R36.64], P0 ;  /* 0x4420000024037fae */ /* 0x0007e80008121848 */
[----:B-1----:R-:W4:Y:S04]  /*6c7a0*/  LDL.LU R47, [R1+0x1004] ;  /* 0x00100400012f7983 */ /* 0x002f280000300800 */
[----:B------:R-:W4:Y:S01]  /*6c7b0*/  LDL.LU R39, [R1+0x1008] ;  /* 0x0010080001277983 */ /* 0x000f220000300800 */
[----:B------:R-:W-:-:S04]  /*6c7c0*/  IADD3 R44, P1, R44, UR7, RZ ;  /* 0x000000072c2c7c10 */ /* 0x000fc8000ff3e0ff */
[----:B------:R-:W-:Y:S01]  /*6c7d0*/  IADD3.X R50, R50, UR6, RZ, P1, !PT ;  /* 0x0000000632327c10 */ /* 0x000fe20008ffe4ff */
        /* <DEDUP_REMOVED lines=12> */
[----:B------:R-:W-:Y:S01]  /*6c8a0*/  IMAD.MOV.U32 R37, RZ, RZ, R49 ;  /* 0x000000ffff257224 */ /* 0x000fe200078e0031 */
[----:B------:R-:W-:-:S04]  /*6c8b0*/  IADD3 R0, R0, 0x100000, RZ ;  /* 0x0010000000007810 */ /* 0x000fc80007ffe0ff */
        /* <DEDUP_REMOVED lines=12> */
[----:B---3--:R-:W-:-:S05]  /*6c980*/  MOV R0, UR5 ;  /* 0x0000000500007c02 */ /* 0x008fca0008000f00 */
[----:B------:R-:W-:-:S05]  /*6c990*/  IMAD R0, R0, 0x8000, R54 ;  /* 0x0000800000007824 */ /* 0x000fca00078e0236 */
[----:B------:R-:W-:Y:S02]  /*6c9a0*/  IADD3 R3, R0, 0x100000, RZ ;  /* 0x0010000000037810 */ /* 0x000fe40007ffe0ff */
[----:B--2---:R-:W-:-:S04]  /*6c9b0*/  IADD3 R38, P1, R38, UR7, RZ ;  /* 0x0000000726267c10 */ /* 0x004fc8000ff3e0ff */
[----:B----4-:R-:W-:Y:S01]  /*6c9c0*/  IADD3.X R48, R48, UR6, RZ, P1, !PT ;  /* 0x0000000630307c10 */ /* 0x010fe20008ffe4ff */
[----:B------:R-:W-:Y:S01]  /*6c9d0*/  STL [R1+0xfc8], R38 ;  /* 0x000fc82601007387 */ /* 0x000fe20000100800 */
[----:B------:R-:W-:-:S03]  /*6c9e0*/  MOV R36, R38 ;  /* 0x0000002600247202 */ /* 0x000fc60000000f00 */
        /* <DEDUP_REMOVED lines=10> */
[----:B------:R-:W-:-:S05]  /*6ca90*/  IMAD.MOV.U32 R37, RZ, RZ, R47 ;  /* 0x000000ffff257224 */ /* 0x000fca00078e002f */
[----:B------:R2:W-:Y:S04]  /*6caa0*/  LDGSTS.E [R3+0x41400], [R36.64], P0 ;  /* 0x4140000024037fae */ /* 0x0005e80008121848 */
[----:B-1----:R-:W3:Y:S04]  /*6cab0*/  LDL.LU R47, [R1+0x1144] ;  /* 0x00114400012f7983 */ /* 0x002ee80000300800 */
[----:B------:R-:W3:Y:S01]  /*6cac0*/  LDL.LU R39, [R1+0x1148] ;  /* 0x0011480001277983 */ /* 0x000ee20000300800 */
[----:B------:R-:W-:-:S04]  /*6cad0*/  IADD3 R44, P1, R44, UR7, RZ ;  /* 0x000000072c2c7c10 */ /* 0x000fc8000ff3e0ff */
[----:B------:R-:W-:Y:S01]  /*6cae0*/  IADD3.X R50, R50, UR6, RZ, P1, !PT ;  /* 0x0000000632327c10 */ /* 0x000fe20008ffe4ff */
        /* <DEDUP_REMOVED lines=39> */
[----:B------:R-:W-:Y:S01]  /*6cd60*/  IMAD.MOV.U32 R37, RZ, RZ, R47 ;  /* 0x000000ffff257224 */ /* 0x000fe200078e002f */
[----:B------:R-:W-:-:S04]  /*6cd70*/  IADD3 R0, R0, 0x100000, RZ ;  /* 0x0010000000007810 */ /* 0x000fc80007ffe0ff */
[----:B------:R2:W-:Y:S04]  /*6cd80*/  LDGSTS.E [R3+0x46400], [R36.64], P0 ;  /* 0x4640000024037fae */ /* 0x0005e80008121848 */
[----:B-1----:R-:W3:Y:S04]  /*6cd90*/  LDL.LU R47, [R1+0x108c] ;  /* 0x00108c00012f7983 */ /* 0x002ee80000300800 */
[----:B------:R-:W3:Y:S01]  /*6cda0*/  LDL.LU R39, [R1+0x1090] ;  /* 0x0010900001277983 */ /* 0x000ee20000300800 */
[----:B------:R-:W-:-:S04]  /*6cdb0*/  IADD3 R44, P1, R44, UR7, RZ ;  /* 0x000000072c2c7c10 */ /* 0x000fc8000ff3e0ff */
[----:B------:R-:W-:Y:S02]  /*6cdc0*/  IADD3.X R50, R50, UR6, RZ, P1, !PT ;  /* 0x0000000632327c10 */ /* 0x000fe40008ffe4ff */
[----:B--2---:R-:W-:-:S03]  /*6cdd0*/  MOV R36, R44 ;  /* 0x0000002c00247202 */ /* 0x004fc60000000f00 */
[----:B------:R-:W-:Y:S01]  /*6cde0*/  IMAD.MOV.U32 R37, RZ, RZ, R50 ;  /* 0x000000ffff257224 */ /* 0x000fe200078e0032 */
[----:B------:R-:W-:Y:S01]  /*6cdf0*/  LOP3.LUT R52, R52, 0x30, RZ, 0x3c, !PT ;  /* 0x0000003034347812 */ /* 0x000fe200078e3cff */
[----:B------:R-:W-:Y:S04]  /*6ce00*/  STL [R1+0x1188], R44 ;  /* 0x0011882c01007387 */ /* 0x000fe80000100800 */
[----:B------:R1:W-:Y:S04]  /*6ce10*/  LDGSTS.E [R0+0x47400], [R36.64], P0 ;  /* 0x4740000024007fae */ /* 0x0003e80008121848 */
[----:B------:R2:W-:Y:S01]  /*6ce20*/  STL [R1+0x1184], R50 ;  /* 0x0011843201007387 */ /* 0x0005e20000100800 */
[----:B-1----:R-:W-:-:S02]  /*6ce30*/  MOV R0, UR5 ;  /* 0x0000000500007c02 */ /* 0x002fc40008000f00 */
[----:B------:R-:W-:Y:S01]  /*6ce40*/  IADD3 R45, P1, R45, UR7, RZ ;  /* 0x000000072d2d7c10 */ /* 0x000fe2000ff3e0ff */
[----:B--2---:R-:W2:Y:S02]  /*6ce50*/  LDL.LU R50, [R1+0x10cc] ;  /* 0x0010cc0001327983 */ /* 0x004ea40000300800 */
[----:B------:R-:W-:Y:S01]  /*6ce60*/  IMAD R0, R0, 0x8000, R52 ;  /* 0x0000800000007824 */ /* 0x000fe200078e0234 */
[----:B------:R-:W-:Y:S01]  /*6ce70*/  IADD3.X R49, R49, UR6, RZ, P1, !PT ;  /* 0x0000000631317c10 */ /* 0x000fe20008ffe4ff */
[----:B------:R-:W2:Y:S01]  /*6ce80*/  LDL.LU R44, [R1+0x10d0] ;  /* 0x0010d000012c7983 */ /* 0x000ea20000300800 */
[----:B------:R-:W-:-:S03]  /*6ce90*/  MOV R36, R45 ;  /* 0x0000002d00247202 */ /* 0x000fc60000000f00 */
[----:B------:R-:W-:Y:S01]  /*6cea0*/  STL [R1+0xfd0], R45 ;  /* 0x000fd02d01007387 */ /* 0x000fe20000100800 */
[----:B------:R-:W-:Y:S01]  /*6ceb0*/  IMAD.MOV.U32 R37, RZ, RZ, R49 ;  /* 0x000000ffff257224 */ /* 0x000fe200078e0031 */
[----:B------:R-:W-:Y:S02]  /*6cec0*/  IADD3 R3, R0, 0x100000, RZ ;  /* 0x0010000000037810 */ /* 0x000fe40007ffe0ff */
[----:B------:R1:W-:Y:S04]  /*6ced0*/  STL [R1+0xfcc], R49 ;  /* 0x000fcc3101007387 */ /* 0x0003e80000100800 */
[----:B------:R1:W-:Y:S04]  /*6cee0*/  LDGSTS.E [R3+0x40600], [R36.64], P0 ;  /* 0x4060000024037fae */ /* 0x0003e80008121848 */
[----:B-1----:R-:W2:Y:S01]  /*6cef0*/  LDL.LU R49, [R1+0x110c] ;  /* 0x00110c0001317983 */ /* 0x002ea20000300800 */
[----:B------:R-:W-:-:S03]  /*6cf00*/  IADD3 R42, P1, R42, UR7, RZ ;  /* 0x000000072a2a7c10 */ /* 0x000fc6000ff3e0ff */
[----:B------:R-:W2:Y:S01]  /*6cf10*/  LDL.LU R45, [R1+0x1110] ;  /* 0x00111000012d7983 */ /* 0x000ea20000300800 */
[----:B------:R-:W-:-:S03]  /*6cf20*/  IADD3.X R43, R43, UR6, RZ, P1, !PT ;  /* 0x000000062b2b7c10 */ /* 0x000fc60008ffe4ff */
[----:B------:R-:W-:Y:S01]  /*6cf30*/  STL [R1+0x1010], R42 ;  /* 0x0010102a01007387 */ /* 0x000fe20000100800 */
[----:B------:R-:W-:-:S03]  /*6cf40*/  MOV R36, R42 ;  /* 0x0000002a00247202 */ /* 0x000fc60000000f00 */
[----:B------:R1:W-:Y:S01]  /*6cf50*/  STL [R1+0x100c], R43 ;  /* 0x00100c2b01007387 */ /* 0x0003e20000100800 */
[----:B------:R-:W-:-:S05]  /*6cf60*/  IMAD.MOV.U32 R37, RZ, RZ, R43 ;  /* 0x000000ffff257224 */ /* 0x000fca00078e002b */
[----:B------:R3:W-:Y:S04]  /*6cf70*/  LDGSTS.E [R3+0x41600], [R36.64], P0 ;  /* 0x4160000024037fae */ /* 0x0007e80008121848 */
[----:B-1----:R-:W2:Y:S04]  /*6cf80*/  LDL.LU R43, [R1+0x114c] ;  /* 0x00114c00012b7983 */ /* 0x002ea80000300800 */
[----:B------:R-:W2:Y:S01]  /*6cf90*/  LDL.LU R42, [R1+0x1150] ;  /* 0x00115000012a7983 */ /* 0x000ea20000300800 */
[----:B----4-:R-:W-:-:S04]  /*6cfa0*/  IADD3 R38, P1, R38, UR7, RZ ;  /* 0x0000000726267c10 */ /* 0x010fc8000ff3e0ff */
[----:B---3--:R-:W-:Y:S01]  /*6cfb0*/  IADD3.X R48, R48, UR6, RZ, P1, !PT ;  /* 0x0000000630307c10 */ /* 0x008fe20008ffe4ff */
[----:B------:R-:W-:Y:S01]  /*6cfc0*/  STL [R1+0x1050], R38 ;  /* 0x0010502601007387 */ /* 0x000fe20000100800 */
[----:B------:R-:W-:-:S03]  /*6cfd0*/  MOV R36, R38 ;  /* 0x0000002600247202 */ /* 0x000fc60000000f00 */
[----:B------:R1:W-:Y:S01]  /*6cfe0*/  STL [R1+0x104c], R48 ;  /* 0x00104c3001007387 */ /* 0x0003e20000100800 */
[----:B------:R-:W-:-:S05]  /*6cff0*/  IMAD.MOV.U32 R37, RZ, RZ, R48 ;  /* 0x000000ffff257224 */ /* 0x000fca00078e0030 */
[----:B------:R3:W-:Y:S04]  /*6d000*/  LDGSTS.E [R3+0x42600], [R36.64], P0 ;  /* 0x4260000024037fae */ /* 0x0007e80008121848 */
[----:B-1----:R-:W4:Y:S01]  /*6d010*/  LDL.LU R48, [R1+0x118c] ;  /* 0x00118c0001307983 */ /* 0x002f220000300800 */
[----:B------:R-:W-:-:S03]  /*6d020*/  IADD3 R39, P1, R39, UR7, RZ ;  /* 0x0000000727277c10 */ /* 0x000fc6000ff3e0ff */
[----:B------:R-:W4:Y:S01]  /*6d030*/  LDL.LU R38, [R1+0x1190] ;  /* 0x0011900001267983 */ /* 0x000f220000300800 */
        /* <DEDUP_REMOVED lines=8> */
[----:B--2---:R-:W-:-:S04]  /*6d0c0*/  IADD3 R44, P1, R44, UR7, RZ ;  /* 0x000000072c2c7c10 */ /* 0x004fc8000ff3e0ff */
[----:B------:R-:W-:Y:S01]  /*6d0d0*/  IADD3.X R50, R50, UR6, RZ, P1, !PT ;  /* 0x0000000632327c10 */ /* 0x000fe20008ffe4ff */
[----:B------:R-:W-:Y:S01]  /*6d0e0*/  STL [R1+0x10d0], R44 ;  /* 0x0010d02c01007387 */ /* 0x000fe20000100800 */
[----:B---3--:R-:W-:-:S03]  /*6d0f0*/  MOV R36, R44 ;  /* 0x0000002c00247202 */ /* 0x008fc60000000f00 */
[----:B------:R1:W-:Y:S01]  /*6d100*/  STL [R1+0x10cc], R50 ;  /* 0x0010cc3201007387 */ /* 0x0003e20000100800 */
[----:B------:R-:W-:-:S05]  /*6d110*/  IMAD.MOV.U32 R37, RZ, RZ, R50 ;  /* 0x000000ffff257224 */ /* 0x000fca00078e0032 */
[----:B------:R2:W-:Y:S04]  /*6d120*/  LDGSTS.E [R3+0x44600], [R36.64], P0 ;  /* 0x4460000024037fae */ /* 0x0005e80008121848 */
[----:B-1----:R-:W3:Y:S01]  /*6d130*/  LDL.LU R50, [R1+0x1014] ;  /* 0x0010140001327983 */ /* 0x002ee20000300800 */
[----:B------:R-:W-:-:S03]  /*6d140*/  IADD3 R45, P1, R45, UR7, RZ ;  /* 0x000000072d2d7c10 */ /* 0x000fc6000ff3e0ff */
[----:B------:R-:W3:Y:S01]  /*6d150*/  LDL.LU R44, [R1+0x1018] ;  /* 0x00101800012c7983 */ /* 0x000ee20000300800 */
[----:B------:R-:W-:-:S03]  /*6d160*/  IADD3.X R49, R49, UR6, RZ, P1, !PT ;  /* 0x0000000631317c10 */ /* 0x000fc60008ffe4ff */
[----:B------:R-:W-:Y:S01]  /*6d170*/  STL [R1+0x1110], R45 ;  /* 0x0011102d01007387 */ /* 0x000fe20000100800 */
[----:B--2---:R-:W-:-:S03]  /*6d180*/  MOV R36, R45 ;  /* 0x0000002d00247202 */ /* 0x004fc60000000f00 */
        /* <DEDUP_REMOVED lines=15> */
[----:B----4-:R-:W-:-:S04]  /*6d280*/  IADD3 R38, P1, R38, UR7, RZ ;  /* 0x0000000726267c10 */ /* 0x010fc8000ff3e0ff */
[----:B------:R-:W-:Y:S01]  /*6d290*/  IADD3.X R48, R48, UR6, RZ, P1, !PT ;  /* 0x0000000630307c10 */ /* 0x000fe20008ffe4ff */
[----:B------:R-:W-:Y:S01]  /*6d2a0*/  STL [R1+0x1190], R38 ;  /* 0x0011902601007387 */ /* 0x000fe20000100800 */
[----:B--2---:R-:W-:-:S03]  /*6d2b0*/  MOV R36, R38 ;  /* 0x0000002600247202 */ /* 0x004fc60000000f00 */
        /* <DEDUP_REMOVED lines=13> */
[----:B------:R-:W-:-:S05]  /*6d390*/  MOV R0, UR5 ;  /* 0x0000000500007c02 */ /* 0x000fca0008000f00 */
[----:B------:R-:W-:-:S05]  /*6d3a0*/  IMAD R0, R0, 0x8000, R51 ;  /* 0x0000800000007824 */ /* 0x000fca00078e0233 */
[----:B------:R-:W-:-:S05]  /*6d3b0*/  IADD3 R3, R0, 0x100000, RZ ;  /* 0x0010000000037810 */ /* 0x000fca0007ffe0ff */
[----:B------:R1:W-:Y:S01]  /*6d3c0*/  LDGSTS.E [R3+0x40800], [R36.64], P0 ;  /* 0x4080000024037fae */ /* 0x0003e20008121848 */
[----:B---3--:R-:W-:-:S04]  /*6d3d0*/  IADD3 R44, P1, R44, UR7, RZ ;  /* 0x000000072c2c7c10 */ /* 0x008fc8000ff3e0ff */
[----:B------:R-:W-:Y:S01]  /*6d3e0*/  IADD3.X R50, R50, UR6, RZ, P1, !PT ;  /* 0x0000000632327c10 */ /* 0x000fe20008ffe4ff */
[----:B------:R-:W-:Y:S04]  /*6d3f0*/  STL [R1+0x1018], R44 ;  /* 0x0010182c01007387 */ /* 0x000fe80000100800 */
[----:B------:R3:W-:Y:S01]  /*6d400*/  STL [R1+0x1014], R50 ;  /* 0x0010143201007387 */ /* 0x0007e20000100800 */
[----:B-1----:R-:W-:Y:S01]  /*6d410*/  MOV R36, R44 ;  /* 0x0000002c00247202 */ /* 0x002fe20000000f00 */
[----:B------:R-:W-:-:S05]  /*6d420*/  IMAD.MOV.U32 R37, RZ, RZ, R50 ;  /* 0x000000ffff257224 */ /* 0x000fca00078e0032 */
[----:B------:R1:W-:Y:S04]  /*6d430*/  LDGSTS.E [R3+0x41800], [R36.64], P0 ;  /* 0x4180000024037fae */ /* 0x0003e80008121848 */
[----:B---3--:R-:W4:Y:S01]  /*6d440*/  LDL.LU R50, [R1+0x1154] ;  /* 0x0011540001327983 */ /* 0x008f220000300800 */
[----:B------:R-:W-:-:S03]  /*6d450*/  IADD3 R45, P1, R45, UR7, RZ ;  /* 0x000000072d2d7c10 */ /* 0x000fc6000ff3e0ff */
[----:B------:R-:W4:Y:S01]  /*6d460*/  LDL.LU R44, [R1+0x1158] ;  /* 0x00115800012c7983 */ /* 0x000f220000300800 */
[----:B------:R-:W-:-:S03]  /*6d470*/  IADD3.X R49, R49, UR6, RZ, P1, !PT ;  /* 0x0000000631317c10 */ /* 0x000fc60008ffe4ff */
[----:B------:R-:W-:Y:S01]  /*6d480*/  STL [R1+0x1058], R45 ;  /* 0x0010582d01007387 */ /* 0x000fe20000100800 */
[----:B-1----:R-:W-:Y:S01]  /*6d490*/  MOV R36, R45 ;  /* 0x0000002d00247202 */ /* 0x002fe20000000f00 */
[----:B------:R-:W-:Y:S02]  /*6d4a0*/  IMAD.MOV.U32 R37, RZ, RZ, R49 ;  /* 0x000000ffff257224 */ /* 0x000fe400078e0031 */
[----:B------:R1:W-:Y:S04]  /*6d4b0*/  STL [R1+0x1054], R49 ;  /* 0x0010543101007387 */ /* 0x0003e80000100800 */
[----:B------:R1:W-:Y:S04]  /*6d4c0*/  LDGSTS.E [R3+0x42800], [R36.64], P0 ;  /* 0x4280000024037fae */ /* 0x0003e80008121848 */
[----:B-1----:R-:W4:Y:S01]  /*6d4d0*/  LDL.LU R49, [R1+0x1194] ;  /* 0x0011940001317983 */ /* 0x002f220000300800 */
[----:B------:R-:W-:-:S03]  /*6d4e0*/  IADD3 R42, P1, R42, UR7, RZ ;  /* 0x000000072a2a7c10 */ /* 0x000fc6000ff3e0ff */
[----:B------:R-:W4:Y:S01]  /*6d4f0*/  LDL.LU R45, [R1+0x1198] ;  /* 0x00119800012d7983 */ /* 0x000f220000300800 */
[----:B------:R-:W-:-:S03]  /*6d500*/  IADD3.X R43, R43, UR6, RZ, P1, !PT ;  /* 0x000000062b2b7c10 */ /* 0x000fc60008ffe4ff */
[----:B------:R-:W-:Y:S01]  /*6d510*/  STL [R1+0x1098], R42 ;  /* 0x0010982a01007387 */ /* 0x000fe20000100800 */
[----:B------:R-:W-:Y:S01]  /*6d520*/  MOV R36, R42 ;  /* 0x0000002a00247202 */ /* 0x000fe20000000f00 */
[----:B------:R-:W-:Y:S02]  /*6d530*/  IMAD.MOV.U32 R37, RZ, RZ, R43 ;  /* 0x000000ffff257224 */ /* 0x000fe400078e002b */
[----:B------:R1:W-:Y:S04]  /*6d540*/  STL [R1+0x1094], R43 ;  /* 0x0010942b01007387 */ /* 0x0003e80000100800 */
[----:B------:R4:W-:Y:S04]  /*6d550*/  LDGSTS.E [R3+0x43800], [R36.64], P0 ;  /* 0x4380000024037fae */ /* 0x0009e80008121848 */
[----:B-1----:R-:W4:Y:S04]  /*6d560*/  LDL.LU R43, [R1+0xfdc] ;  /* 0x000fdc00012b7983 */ /* 0x002f280000300800 */
[----:B------:R-:W4:Y:S02]  /*6d570*/  LDL.LU R42, [R1+0xfe0] ;  /* 0x000fe000012a7983 */ /* 0x000f240000300800 */
[----:B----4-:R-:W-:-:S04]  /*6d580*/  IADD3 R38, P1, R38, UR7, RZ ;  /* 0x0000000726267c10 */ /* 0x010fc8000ff3e0ff */
[----:B------:R-:W-:Y:S01]  /*6d590*/  IADD3.X R48, R48, UR6, RZ, P1, !PT ;  /* 0x0000000630307c10 */ /* 0x000fe20008ffe4ff */
[----:B------:R-:W-:Y:S01]  /*6d5a0*/  STL [R1+0x10d8], R38 ;  /* 0x0010d82601007387 */ /* 0x000fe20000100800 */
[----:B------:R-:W-:-:S03]  /*6d5b0*/  MOV R36, R38 ;  /* 0x0000002600247202 */ /* 0x000fc60000000f00 */
[----:B------:R1:W-:Y:S01]  /*6d5c0*/  STL [R1+0x10d4], R48 ;  /* 0x0010d43001007387 */ /* 0x0003e20000100800 */
[----:B------:R-:W-:-:S05]  /*6d5d0*/  IMAD.MOV.U32 R37, RZ, RZ, R48 ;  /* 0x000000ffff257224 */ /* 0x000fca00078e0030 */
[----:B------:R4:W-:Y:S04]  /*6d5e0*/  LDGSTS.E [R3+0x44800], [R36.64], P0 ;  /* 0x4480000024037fae */ /* 0x0009e80008121848 */
[----:B-1----:R-:W3:Y:S01]  /*6d5f0*/  LDL.LU R48, [R1+0x101c] ;  /* 0x00101c0001307983 */ /* 0x002ee20000300800 */
[----:B--2---:R-:W-:-:S03]  /*6d600*/  IADD3 R39, P1, R39, UR7, RZ ;  /* 0x0000000727277c10 */ /* 0x004fc6000ff3e0ff */
[----:B------:R-:W2:Y:S01]  /*6d610*/  LDL.LU R38, [R1+0x1020] ;  /* 0x0010200001267983 */ /* 0x000ea20000300800 */
[----:B------:R-:W-:-:S03]  /*6d620*/  IADD3.X R47, R47, UR6, RZ, P1, !PT ;  /* 0x000000062f2f7c10 */ /* 0x000fc60008ffe4ff */
[----:B------:R-:W-:Y:S01]  /*6d630*/  STL [R1+0x1118], R39 ;  /* 0x0011182701007387 */ /* 0x000fe20000100800 */
[----:B----4-:R-:W-:-:S03]  /*6d640*/  MOV R36, R39 ;  /* 0x0000002700247202 */ /* 0x010fc60000000f00 */
[----:B------:R1:W-:Y:S01]  /*6d650*/  STL [R1+0x1114], R47 ;  /* 0x0011142f01007387 */ /* 0x0003e20000100800 */
[----:B------:R-:W-:-:S05]  /*6d660*/  IMAD.MOV.U32 R37, RZ, RZ, R47 ;  /* 0x000000ffff257224 */ /* 0x000fca00078e002f */
[----:B------:R4:W-:Y:S04]  /*6d670*/  LDGSTS.E [R3+0x45800], [R36.64], P0 ;  /* 0x4580000024037fae */ /* 0x0009e80008121848 */
[----:B-1----:R-:W3:Y:S04]  /*6d680*/  LDL.LU R47, [R1+0x105c] ;  /* 0x00105c00012f7983 */ /* 0x002ee80000300800 */
[----:B------:R-:W3:Y:S01]  /*6d690*/  LDL.LU R39, [R1+0x1060] ;  /* 0x0010600001277983 */ /* 0x000ee20000300800 */
[----:B------:R-:W-:Y:S02]  /*6d6a0*/  IADD3 R0, R0, 0x100000, RZ ;  /* 0x0010000000007810 */ /* 0x000fe40007ffe0ff */
[----:B------:R-:W-:-:S04]  /*6d6b0*/  IADD3 R44, P1, R44, UR7, RZ ;  /* 0x000000072c2c7c10 */ /* 0x000fc8000ff3e0ff */
[----:B------:R-:W-:Y:S01]  /*6d6c0*/  IADD3.X R50, R50, UR6, RZ, P1, !PT ;  /* 0x0000000632327c10 */ /* 0x000fe20008ffe4ff */
[----:B------:R-:W-:Y:S01]  /*6d6d0*/  STL [R1+0x1158], R44 ;  /* 0x0011582c01007387 */ /* 0x000fe20000100800 */
[----:B----4-:R-:W-:-:S03]  /*6d6e0*/  MOV R36, R44 ;  /* 0x0000002c00247202 */ /* 0x010fc60000000f00 */
[----:B------:R-:W-:Y:S01]  /*6d6f0*/  IMAD.MOV.U32 R37, RZ, RZ, R50 ;  /* 0x000000ffff257224 */ /* 0x000fe200078e0032 */
[----:B------:R1:W-:Y:S04]  /*6d700*/  STL [R1+0x1154], R50 ;  /* 0x0011543201007387 */ /* 0x0003e80000100800 */
[----:B------:R4:W-:Y:S04]  /*6d710*/  LDGSTS.E [R3+0x46800], [R36.64], P0 ;  /* 0x4680000024037fae */ /* 0x0009e80008121848 */
[----:B-1----:R-:W3:Y:S01]  /*6d720*/  LDL.LU R50, [R1+0x109c] ;  /* 0x00109c0001327983 */ /* 0x002ee20000300800 */
[----:B------:R-:W-:-:S03]  /*6d730*/  IADD3 R45, P1, R45, UR7, RZ ;  /* 0x000000072d2d7c10 */ /* 0x000fc6000ff3e0ff */
[----:B------:R-:W3:Y:S01]  /*6d740*/  LDL.LU R44, [R1+0x10a0] ;  /* 0x0010a000012c7983 */ /* 0x000ee20000300800 */
[----:B------:R-:W-:-:S03]  /*6d750*/  IADD3.X R49, R49, UR6, RZ, P1, !PT ;  /* 0x0000000631317c10 */ /* 0x000fc60008ffe4ff */
[----:B------:R-:W-:Y:S01]  /*6d760*/  STL [R1+0x1198], R45 ;  /* 0x0011982d01007387 */ /* 0x000fe20000100800 */
[----:B----4-:R-:W-:Y:S01]  /*6d770*/  MOV R36, R45 ;  /* 0x0000002d00247202 */ /* 0x010fe20000000f00 */
[----:B------:R-:W-:Y:S02]  /*6d780*/  IMAD.MOV.U32 R37, RZ, RZ, R49 ;  /* 0x000000ffff257224 */ /* 0x000fe400078e0031 */
[----:B------:R1:W-:Y:S01]  /*6d790*/  STL [R1+0x1194], R49 ;  /* 0x0011943101007387 */ /* 0x0003e20000100800 */
[----:B------:R-:W-:-:S03]  /*6d7a0*/  LOP3.LUT R51, R53, 0x50, RZ, 0x3c, !PT ;  /* 0x0000005035337812 */ /* 0x000fc600078e3cff */
        /* <DEDUP_REMOVED lines=9> */
[----:B------:R-:W-:-:S03]  /*6d840*/  MOV R0, UR5 ;  /* 0x0000000500007c02 */ /* 0x000fc60008000f00 */
[----:B-1----:R-:W4:Y:S04]  /*6d850*/  LDL.LU R43, [R1+0x111c] ;  /* 0x00111c00012b7983 */ /* 0x002f280000300800 */
[----:B------:R-:W4:Y:S01]  /*6d860*/  LDL.LU R42, [R1+0x1120] ;  /* 0x00112000012a7983 */ /* 0x000f220000300800 */
[----:B------:R-:W-:-:S05]  /*6d870*/  IMAD R0, R0, 0x8000, R51 ;  /* 0x0000800000007824 */ /* 0x000fca00078e0233 */
[----:B------:R-:W-:-:S05]  /*6d880*/  IADD3 R3, R0, 0x100000, RZ ;  /* 0x0010000000037810 */ /* 0x000fca0007ffe0ff */
[----:B------:R1:W-:Y:S01]  /*6d890*/  LDGSTS.E [R3+0x40a00], [R36.64], P0 ;  /* 0x40a0000024037fae */ /* 0x0003e20008121848 */
[----:B--2---:R-:W-:-:S04]  /*6d8a0*/  IADD3 R38, P1, R38, UR7, RZ ;  /* 0x0000000726267c10 */ /* 0x004fc8000ff3e0ff */
[----:B---3--:R-:W-:Y:S01]  /*6d8b0*/  IADD3.X R48, R48, UR6, RZ, P1, !PT ;  /* 0x0000000630307c10 */ /* 0x008fe20008ffe4ff */
[----:B------:R-:W-:Y:S01]  /*6d8c0*/  STL [R1+0x1020], R38 ;  /* 0x0010202601007387 */ /* 0x000fe20000100800 */
[----:B-1----:R-:W-:-:S03]  /*6d8d0*/  MOV R36, R38 ;  /* 0x0000002600247202 */ /* 0x002fc60000000f00 */
        /* <DEDUP_REMOVED lines=16> */
[----:B------:R1:W-:Y:S01]  /*6d9e0*/  STL [R1+0x10a0], R44 ;  /* 0x0010a02c01007387 */ /* 0x0003e20000100800 */
[----:B--2---:R-:W-:-:S03]  /*6d9f0*/  MOV R36, R44 ;  /* 0x0000002c00247202 */ /* 0x004fc60000000f00 */
[----:B------:R-:W-:Y:S01]  /*6da00*/  IMAD.MOV.U32 R37, RZ, RZ, R50 ;  /* 0x000000ffff257224 */ /* 0x000fe200078e0032 */
[----:B------:R2:W-:Y:S04]  /*6da10*/  STL [R1+0x109c], R50 ;  /* 0x00109c3201007387 */ /* 0x0005e80000100800 */
[----:B------:R2:W-:Y:S04]  /*6da20*/  LDGSTS.E [R3+0x43a00], [R36.64], P0 ;  /* 0x43a0000024037fae */ /* 0x0005e80008121848 */
[----:B-1----:R-:W3:Y:S01]  /*6da30*/  LDL.LU R44, [R1+0xfe8] ;  /* 0x000fe800012c7983 */ /* 0x002ee20000300800 */
[----:B------:R-:W-:-:S04]  /*6da40*/  IADD3 R45, P1, R45, UR7, RZ ;  /* 0x000000072d2d7c10 */ /* 0x000fc8000ff3e0ff */
[----:B------:R-:W-:Y:S01]  /*6da50*/  IADD3.X R49, R49, UR6, RZ, P1, !PT ;  /* 0x0000000631317c10 */ /* 0x000fe20008ffe4ff */
[----:B------:R1:W-:Y:S01]  /*6da60*/  STL [R1+0x10e0], R45 ;  /* 0x0010e02d01007387 */ /* 0x0003e20000100800 */
[----:B--2---:R-:W-:-:S03]  /*6da70*/  MOV R36, R45 ;  /* 0x0000002d00247202 */ /* 0x004fc60000000f00 */
[----:B------:R-:W-:Y:S01]  /*6da80*/  STL [R1+0x10dc], R49 ;  /* 0x0010dc3101007387 */ /* 0x000fe20000100800 */
[----:B------:R-:W-:-:S03]  /*6da90*/  IMAD.MOV.U32 R37, RZ, RZ, R49 ;  /* 0x000000ffff257224 */ /* 0x000fc600078e0031 */
[----:B------:R-:W2:Y:S04]  /*6daa0*/  LDL.LU R51, [R1+0xfe4] ;  /* 0x000fe40001337983 */ /* 0x000ea80000300800 */
[----:B------:R-:W2:Y:S04]  /*6dab0*/  LDL.LU R50, [R1+0x1024] ;  /* 0x0010240001327983 */ /* 0x000ea80000300800 */
[----:B-1----:R-:W2:Y:S01]  /*6dac0*/  LDL.LU R45, [R1+0x1028] ;  /* 0x00102800012d7983 */ /* 0x002ea20000300800 */
[----:B----4-:R-:W-:-:S03]  /*6dad0*/  IADD3 R42, P1, R42, UR7, RZ ;  /* 0x000000072a2a7c10 */ /* 0x010fc6000ff3e0ff */
[----:B------:R1:W-:Y:S01]  /*6dae0*/  LDGSTS.E [R3+0x44a00], [R36.64], P0 ;  /* 0x44a0000024037fae */ /* 0x0003e20008121848 */
[----:B------:R-:W-:-:S03]  /*6daf0*/  IADD3.X R43, R43, UR6, RZ, P1, !PT ;  /* 0x000000062b2b7c10 */ /* 0x000fc60008ffe4ff */
[----:B------:R-:W-:Y:S04]  /*6db00*/  STL [R1+0x1120], R42 ;  /* 0x0011202a01007387 */ /* 0x000fe80000100800 */
[----:B------:R4:W-:Y:S01]  /*6db10*/  STL [R1+0x111c], R43 ;  /* 0x00111c2b01007387 */ /* 0x0009e20000100800 */
[----:B-1----:R-:W-:Y:S01]  /*6db20*/  IMAD.MOV.U32 R37, RZ, RZ, R43 ;  /* 0x000000ffff257224 */ /* 0x002fe200078e002b */
[----:B------:R-:W-:Y:S02]  /*6db30*/  MOV R36, R42 ;  /* 0x0000002a00247202 */ /* 0x000fe40000000f00 */
[----:B----4-:R-:W2:Y:S04]  /*6db40*/  LDL.LU R43, [R1+0x1064] ;  /* 0x00106400012b7983 */ /* 0x010ea80000300800 */
[----:B------:R-:W2:Y:S04]  /*6db50*/  LDL.LU R42, [R1+0x1068] ;  /* 0x00106800012a7983 */ /* 0x000ea80000300800 */
[----:B------:R1:W-:Y:S01]  /*6db60*/  LDGSTS.E [R3+0x45a00], [R36.64], P0 ;  /* 0x45a0000024037fae */ /* 0x0003e20008121848 */
[----:B---3--:R-:W-:-:S04]  /*6db70*/  IADD3 R38, P1, R38, UR7, RZ ;  /* 0x0000000726267c10 */ /* 0x008fc8000ff3e0ff */
[----:B------:R-:W-:Y:S01]  /*6db80*/  IADD3.X R48, R48, UR6, RZ, P1, !PT ;  /* 0x0000000630307c10 */ /* 0x000fe20008ffe4ff */
[----:B------:R3:W-:Y:S01]  /*6db90*/  STL [R1+0x1160], R38 ;  /* 0x0011602601007387 */ /* 0x0007e20000100800 */
[----:B-1----:R-:W-:-:S03]  /*6dba0*/  MOV R36, R38 ;  /* 0x0000002600247202 */ /* 0x002fc60000000f00 */
[----:B------:R1:W-:Y:S01]  /*6dbb0*/  STL [R1+0x115c], R48 ;  /* 0x00115c3001007387 */ /* 0x0003e20000100800 */
[----:B------:R-:W-:-:S03]  /*6dbc0*/  IMAD.MOV.U32 R37, RZ, RZ, R48 ;  /* 0x000000ffff257224 */ /* 0x000fc600078e0030 */
[----:B------:R-:W4:Y:S04]  /*6dbd0*/  LDL.LU R49, [R1+0x10a4] ;  /* 0x0010a40001317983 */ /* 0x000f280000300800 */
[----:B---3--:R-:W3:Y:S04]  /*6dbe0*/  LDL.LU R38, [R1+0x10a8] ;  /* 0x0010a80001267983 */ /* 0x008ee80000300800 */
[----:B------:R1:W-:Y:S01]  /*6dbf0*/  LDGSTS.E [R3+0x46a00], [R36.64], P0 ;  /* 0x46a0000024037fae */ /* 0x0003e20008121848 */
[----:B------:R-:W-:-:S04]  /*6dc00*/  IADD3 R39, P1, R39, UR7, RZ ;  /* 0x0000000727277c10 */ /* 0x000fc8000ff3e0ff */
[----:B------:R-:W-:Y:S01]  /*6dc10*/  IADD3.X R47, R47, UR6, RZ, P1, !PT ;  /* 0x000000062f2f7c10 */ /* 0x000fe20008ffe4ff */
[----:B------:R1:W-:Y:S04]  /*6dc20*/  STL [R1+0x11a0], R39 ;  /* 0x0011a02701007387 */ /* 0x0003e80000100800 */
[----:B------:R1:W-:Y:S02]  /*6dc30*/  STL [R1+0x119c], R47 ;  /* 0x00119c2f01007387 */ /* 0x0003e40000100800 */
[----:B-1----:R-:W-:Y:S02]  /*6dc40*/  MOV R36, R39 ;  /* 0x0000002700247202 */ /* 0x002fe40000000f00 */
[----:B------:R-:W4:Y:S04]  /*6dc50*/  LDL.LU R48, [R1+0x10e4] ;  /* 0x0010e40001307983 */ /* 0x000f280000300800 */
[----:B------:R-:W4:Y:S01]  /*6dc60*/  LDL.LU R39, [R1+0x10e8] ;  /* 0x0010e80001277983 */ /* 0x000f220000300800 */
[----:B------:R-:W-:Y:S01]  /*6dc70*/  IADD3 R0, R0, 0x100000, RZ ;  /* 0x0010000000007810 */ /* 0x000fe20007ffe0ff */
[----:B------:R-:W-:-:S02]  /*6dc80*/  IMAD.MOV.U32 R37, RZ, RZ, R47 ;  /* 0x000000ffff257224 */ /* 0x000fc400078e002f */
[----:B------:R-:W4:Y:S04]  /*6dc90*/  LDL.LU R47, [R1+0x1124] ;  /* 0x00112400012f7983 */ /* 0x000f280000300800 */
[----:B------:R1:W-:Y:S02]  /*6dca0*/  LDGSTS.E [R0+0x47a00], [R36.64], P0 ;  /* 0x47a0000024007fae */ /* 0x0003e40008121848 */
[----:B-1----:R-:W-:Y:S02]  /*6dcb0*/  MOV R0, UR5 ;  /* 0x0000000500007c02 */ /* 0x002fe40008000f00 */
[----:B------:R-:W-:-:S03]  /*6dcc0*/  IADD3 R44, P1, R44, UR7, RZ ;  /* 0x000000072c2c7c10 */ /* 0x000fc6000ff3e0ff */
[----:B------:R-:W-:Y:S02]  /*6dcd0*/  IMAD R0, R0, 0x8000, R46 ;  /* 0x0000800000007824 */ /* 0x000fe400078e022e */
[----:B------:R-:W4:Y:S01]  /*6dce0*/  LDL.LU R46, [R1+0x1128] ;  /* 0x00112800012e7983 */ /* 0x000f220000300800 */
[----:B------:R-:W-:Y:S02]  /*6dcf0*/  MOV R36, R44 ;  /* 0x0000002c00247202 */ /* 0x000fe40000000f00 */
[----:B------:R-:W-:Y:S02]  /*6dd00*/  IADD3 R3, R0, 0x100000, RZ ;  /* 0x0010000000037810 */ /* 0x000fe40007ffe0ff */
[----:B--2---:R-:W-:-:S05]  /*6dd10*/  IADD3.X R51, R51, UR6, RZ, P1, !PT ;  /* 0x0000000633337c10 */ /* 0x004fca0008ffe4ff */
[----:B------:R-:W-:Y:S01]  /*6dd20*/  IMAD.MOV.U32 R37, RZ, RZ, R51 ;  /* 0x000000ffff257224 */ /* 0x000fe200078e0033 */
[----:B------:R-:W-:Y:S01]  /*6dd30*/  IADD3 R45, P1, R45, UR7, RZ ;  /* 0x000000072d2d7c10 */ /* 0x000fe2000ff3e0ff */
[----:B------:R1:W-:Y:S03]  /*6dd40*/  STL [R1+0xfe8], R44 ;  /* 0x000fe82c01007387 */ /* 0x0003e60000100800 */
[----:B------:R-:W-:Y:S01]  /*6dd50*/  IADD3.X R50, R50, UR6, RZ, P1, !PT ;  /* 0x0000000632327c10 */ /* 0x000fe20008ffe4ff */
[----:B------:R2:W-:Y:S04]  /*6dd60*/  LDGSTS.E [R3+0x40c00], [R36.64], P0 ;  /* 0x40c0000024037fae */ /* 0x0005e80008121848 */
[----:B------:R-:W-:Y:S04]  /*6dd70*/  STL [R1+0xfe4], R51 ;  /* 0x000fe43301007387 */ /* 0x000fe80000100800 */
[----:B-1----:R-:W4:Y:S01]  /*6dd80*/  LDL.LU R44, [R1+0x1168] ;  /* 0x00116800012c7983 */ /* 0x002f220000300800 */
[----:B--2---:R-:W-:Y:S01]  /*6dd90*/  MOV R36, R45 ;  /* 0x0000002d00247202 */ /* 0x004fe20000000f00 */
[----:B------:R-:W-:-:S02]  /*6dda0*/  IMAD.MOV.U32 R37, RZ, RZ, R50 ;  /* 0x000000ffff257224 */ /* 0x000fc400078e0032 */
[----:B------:R1:W-:Y:S01]  /*6ddb0*/  STL [R1+0x1028], R45 ;  /* 0x0010282d01007387 */ /* 0x0003e20000100800 */
[----:B------:R-:W-:-:S03]  /*6ddc0*/  IADD3 R42, P1, R42, UR7, RZ ;  /* 0x000000072a2a7c10 */ /* 0x000fc6000ff3e0ff */
[----:B------:R-:W-:Y:S01]  /*6ddd0*/  STL [R1+0x1024], R50 ;  /* 0x0010243201007387 */ /* 0x000fe20000100800 */
[----:B------:R-:W-:-:S03]  /*6dde0*/  IADD3.X R43, R43, UR6, RZ, P1, !PT ;  /* 0x000000062b2b7c10 */ /* 0x000fc60008ffe4ff */
[----:B-1----:R-:W2:Y:S04]  /*6ddf0*/  LDL.LU R45, [R1+0x1164] ;  /* 0x00116400012d7983 */ /* 0x002ea80000300800 */
        /* <DEDUP_REMOVED lines=8> */
[----:B---3--:R-:W-:-:S04]  /*6de80*/  IADD3 R38, P1, R38, UR7, RZ ;  /* 0x0000000726267c10 */ /* 0x008fc8000ff3e0ff */
[----:B----4-:R-:W-:Y:S01]  /*6de90*/  IADD3.X R49, R49, UR6, RZ, P1, !PT ;  /* 0x0000000631317c10 */ /* 0x010fe20008ffe4ff */
[----:B------:R3:W-:Y:S01]  /*6dea0*/  STL [R1+0x10a8], R38 ;  /* 0x0010a82601007387 */ /* 0x0007e20000100800 */
[----:B-1----:R-:W-:-:S03]  /*6deb0*/  MOV R36, R38 ;  /* 0x0000002600247202 */ /* 0x002fc60000000f00 */
[----:B------:R-:W-:Y:S01]  /*6dec0*/  IMAD.MOV.U32 R37, RZ, RZ, R49 ;  /* 0x000000ffff257224 */ /* 0x000fe200078e0031 */
[----:B------:R-:W-:Y:S04]  /*6ded0*/  STL [R1+0x10a4], R49 ;  /* 0x0010a43101007387 */ /* 0x000fe80000100800 */
[----:B------:R1:W-:Y:S04]  /*6dee0*/  LDGSTS.E [R3+0x43c00], [R36.64], P0 ;  /* 0x43c0000024037fae */ /* 0x0003e80008121848 */
[----:B---3--:R-:W3:Y:S01]  /*6def0*/  LDL.LU R38, [R1+0xff0] ;  /* 0x000ff00001267983 */ /* 0x008ee20000300800 */
[----:B------:R-:W-:-:S04]  /*6df00*/  IADD3 R39, P1, R39, UR7, RZ ;  /* 0x0000000727277c10 */ /* 0x000fc8000ff3e0ff */
[----:B------:R-:W-:Y:S01]  /*6df10*/  IADD3.X R48, R48, UR6, RZ, P1, !PT ;  /* 0x0000000630307c10 */ /* 0x000fe20008ffe4ff */
[----:B------:R4:W-:Y:S01]  /*6df20*/  STL [R1+0x10e8], R39 ;  /* 0x0010e82701007387 */ /* 0x0009e20000100800 */
[----:B-1----:R-:W-:-:S03]  /*6df30*/  MOV R36, R39 ;  /* 0x0000002700247202 */ /* 0x002fc60000000f00 */
[----:B------:R1:W-:Y:S04]  /*6df40*/  STL [R1+0x10e4], R48 ;  /* 0x0010e43001007387 */ /* 0x0003e80000100800 */
[----:B----4-:R-:W4:Y:S01]  /*6df50*/  LDL.LU R39, [R1+0xfec] ;  /* 0x000fec0001277983 */ /* 0x010f220000300800 */
[----:B------:R-:W-:-:S04]  /*6df60*/  IADD3 R46, P1, R46, UR7, RZ ;  /* 0x000000072e2e7c10 */ /* 0x000fc8000ff3e0ff */
[----:B------:R-:W-:Y:S01]  /*6df70*/  IADD3.X R47, R47, UR6, RZ, P1, !PT ;  /* 0x000000062f2f7c10 */ /* 0x000fe20008ffe4ff */
[----:B------:R-:W-:Y:S04]  /*6df80*/  STL [R1+0x1128], R46 ;  /* 0x0011282e01007387 */ /* 0x000fe80000100800 */
[----:B------:R1:W-:Y:S01]  /*6df90*/  STL [R1+0x1124], R47 ;  /* 0x0011242f01007387 */ /* 0x0003e20000100800 */
[----:B------:R-:W-:-:S03]  /*6dfa0*/  IMAD.MOV.U32 R37, RZ, RZ, R48 ;  /* 0x000000ffff257224 */ /* 0x000fc600078e0030 */
[----:B------:R-:W4:Y:S04]  /*6dfb0*/  LDL.LU R52, [R1+0x102c] ;  /* 0x00102c0001347983 */ /* 0x000f280000300800 */
[----:B------:R-:W4:Y:S04]  /*6dfc0*/  LDL.LU R51, [R1+0x1030] ;  /* 0x0010300001337983 */ /* 0x000f280000300800 */
[----:B------:R-:W4:Y:S04]  /*6dfd0*/  LDL.LU R49, [R1+0x1070] ;  /* 0x0010700001317983 */ /* 0x000f280000300800 */
[----:B------:R1:W-:Y:S01]  /*6dfe0*/  LDGSTS.E [R3+0x44c00], [R36.64], P0 ;  /* 0x44c0000024037fae */ /* 0x0003e20008121848 */
[----:B------:R-:W-:-:S02]  /*6dff0*/  IADD3 R44, P1, R44, UR7, RZ ;  /* 0x000000072c2c7c10 */ /* 0x000fc4000ff3e0ff */
[----:B-1----:R-:W-:Y:S01]  /*6e000*/  MOV R36, R46 ;  /* 0x0000002e00247202 */ /* 0x002fe20000000f00 */
[----:B------:R-:W-:Y:S02]  /*6e010*/  IMAD.MOV.U32 R37, RZ, RZ, R47 ;  /* 0x000000ffff257224 */ /* 0x000fe400078e002f */
[----:B------:R-:W-:Y:S04]  /*6e020*/  STL [R1+0x1168], R44 ;  /* 0x0011682c01007387 */ /* 0x000fe80000100800 */
[----:B------:R1:W-:Y:S01]  /*6e030*/  LDGSTS.E [R3+0x45c00], [R36.64], P0 ;  /* 0x45c0000024037fae */ /* 0x0003e20008121848 */
[----:B--2---:R-:W-:-:S05]  /*6e040*/  IADD3.X R45, R45, UR6, RZ, P1, !PT ;  /* 0x000000062d2d7c10 */ /* 0x004fca0008ffe4ff */
[----:B------:R2:W-:Y:S04]  /*6e050*/  STL [R1+0x1164], R45 ;  /* 0x0011642d01007387 */ /* 0x0005e80000100800 */
[----:B------:R-:W4:Y:S01]  /*6e060*/  LDL.LU R50, [R1+0x106c] ;  /* 0x00106c0001327983 */ /* 0x000f220000300800 */
[----:B-1----:R-:W-:-:S03]  /*6e070*/  MOV R36, R44 ;  /* 0x0000002c00247202 */ /* 0x002fc60000000f00 */
[----:B------:R-:W4:Y:S01]  /*6e080*/  LDL.LU R48, [R1+0x10ac] ;  /* 0x0010ac0001307983 */ /* 0x000f220000300800 */
[----:B------:R-:W-:-:S03]  /*6e090*/  IMAD.MOV.U32 R37, RZ, RZ, R45 ;  /* 0x000000ffff257224 */ /* 0x000fc600078e002d */
[----:B------:R-:W4:Y:S01]  /*6e0a0*/  LDL.LU R47, [R1+0x10b0] ;  /* 0x0010b000012f7983 */ /* 0x000f220000300800 */
[----:B------:R-:W-:-:S03]  /*6e0b0*/  IADD3 R0, R0, 0x100000, RZ ;  /* 0x0010000000007810 */ /* 0x000fc60007ffe0ff */
[----:B------:R1:W-:Y:S01]  /*6e0c0*/  LDGSTS.E [R3+0x46c00], [R36.64], P0 ;  /* 0x46c0000024037fae */ /* 0x0003e20008121848 */
[----:B------:R-:W-:-:S04]  /*6e0d0*/  IADD3 R42, P1, R42, UR7, RZ ;  /* 0x000000072a2a7c10 */ /* 0x000fc8000ff3e0ff */
[----:B------:R-:W-:Y:S01]  /*6e0e0*/  IADD3.X R43, R43, UR6, RZ, P1, !PT ;  /* 0x000000062b2b7c10 */ /* 0x000fe20008ffe4ff */
[----:B------:R-:W-:Y:S04]  /*6e0f0*/  STL [R1+0x11a8], R42 ;  /* 0x0011a82a01007387 */ /* 0x000fe80000100800 */
[----:B------:R2:W-:Y:S01]  /*6e100*/  STL [R1+0x11a4], R43 ;  /* 0x0011a42b01007387 */ /* 0x0005e20000100800 */
[----:B-1----:R-:W-:-:S03]  /*6e110*/  MOV R36, R42 ;  /* 0x0000002a00247202 */ /* 0x002fc60000000f00 */
[----:B------:R-:W4:Y:S01]  /*6e120*/  LDL.LU R46, [R1+0x10ec] ;  /* 0x0010ec00012e7983 */ /* 0x000f220000300800 */
[----:B------:R-:W-:-:S03]  /*6e130*/  IMAD.MOV.U32 R37, RZ, RZ, R43 ;  /* 0x000000ffff257224 */ /* 0x000fc600078e002b */
[----:B--2---:R-:W2:Y:S01]  /*6e140*/  LDL.LU R45, [R1+0x10f0] ;  /* 0x0010f000012d7983 */ /* 0x004ea20000300800 */
[----:B------:R-:W-:-:S03]  /*6e150*/  LOP3.LUT R41, R41, 0x70, RZ, 0x3c, !PT ;  /* 0x0000007029297812 */ /* 0x000fc600078e3cff */
[----:B------:R-:W2:Y:S04]  /*6e160*/  LDL.LU R43, [R1+0x1130] ;  /* 0x00113000012b7983 */ /* 0x000ea80000300800 */
[----:B------:R1:W-:Y:S04]  /*6e170*/  LDGSTS.E [R0+0x47c00], [R36.64], P0 ;  /* 0x47c0000024007fae */ /* 0x0003e80008121848 */
[----:B------:R-:W2:Y:S01]  /*6e180*/  LDL.LU R44, [R1+0x112c] ;  /* 0x00112c00012c7983 */ /* 0x000ea20000300800 */
[----:B-1----:R-:W-:-:S05]  /*6e190*/  MOV R0, UR5 ;  /* 0x0000000500007c02 */ /* 0x002fca0008000f00 */
[----:B------:R-:W-:Y:S02]  /*6e1a0*/  IMAD R0, R0, 0x8000, R41 ;  /* 0x0000800000007824 */ /* 0x000fe400078e0229 */
[----:B------:R-:W2:Y:S01]  /*6e1b0*/  LDL.LU R41, [R1+0x1170] ;  /* 0x0011700001297983 */ /* 0x000ea20000300800 */
[----:B---3--:R-:W-:-:S05]  /*6e1c0*/  IADD3 R38, P1, R38, UR7, RZ ;  /* 0x0000000726267c10 */ /* 0x008fca000ff3e0ff */
[----:B------:R-:W-:Y:S01]  /*6e1d0*/  STL [R1+0xff0], R38 ;  /* 0x000ff02601007387 */ /* 0x000fe20000100800 */
[----:B------:R-:W-:Y:S02]  /*6e1e0*/  MOV R36, R38 ;  /* 0x0000002600247202 */ /* 0x000fe40000000f00 */
[----:B----4-:R-:W-:-:S05]  /*6e1f0*/  IADD3.X R39, R39, UR6, RZ, P1, !PT ;  /* 0x0000000627277c10 */ /* 0x010fca0008ffe4ff */
[----:B------:R1:W-:Y:S04]  /*6e200*/  STL [R1+0xfec], R39 ;  /* 0x000fec2701007387 */ /* 0x0003e80000100800 */
[----:B------:R-:W3:Y:S01]  /*6e210*/  LDL.LU R42, [R1+0x116c] ;  /* 0x00116c00012a7983 */ /* 0x000ee20000300800 */
[----:B------:R-:W-:-:S03]  /*6e220*/  IMAD.MOV.U32 R37, RZ, RZ, R39 ;  /* 0x000000ffff257224 */ /* 0x000fc600078e0027 */
[----:B-1----:R-:W4:Y:S04]  /*6e230*/  LDL.LU R39, [R1+0x11ac] ;  /* 0x0011ac0001277983 */ /* 0x002f280000300800 */
[----:B------:R-:W4:Y:S01]  /*6e240*/  LDL.LU R38, [R1+0x11b0] ;  /* 0x0011b00001267983 */ /* 0x000f220000300800 */
[----:B------:R-:W-:-:S05]  /*6e250*/  IADD3 R3, R0, 0x100000, RZ ;  /* 0x0010000000037810 */ /* 0x000fca0007ffe0ff */
[----:B------:R1:W-:Y:S01]  /*6e260*/  LDGSTS.E [R3+0x40e00], [R36.64], P0 ;  /* 0x40e0000024037fae */ /* 0x0003e20008121848 */
[----:B------:R-:W-:-:S04]  /*6e270*/  IADD3 R51, P1, R51, UR7, RZ ;  /* 0x0000000733337c10 */ /* 0x000fc8000ff3e0ff */
[----:B------:R-:W-:Y:S02]  /*6e280*/  IADD3.X R52, R52, UR6, RZ, P1, !PT ;  /* 0x0000000634347c10 */ /* 0x000fe40008ffe4ff */
[----:B------:R-:W-:Y:S02]  /*6e290*/  IADD3 R49, P1, R49, UR7, RZ ;  /* 0x0000000731317c10 */ /* 0x000fe4000ff3e0ff */
[----:B-1----:R-:W-:Y:S01]  /*6e2a0*/  MOV R36, R51 ;  /* 0x0000003300247202 */ /* 0x002fe20000000f00 */
[----:B------:R-:W-:-:S05]  /*6e2b0*/  IMAD.MOV.U32 R37, RZ, RZ, R52 ;  /* 0x000000ffff257224 */ /* 0x000fca00078e0034 */
[----:B------:R1:W-:Y:S02]  /*6e2c0*/  LDGSTS.E [R3+0x41e00], [R36.64], P0 ;  /* 0x41e0000024037fae */ /* 0x0003e40008121848 */
[----:B-1----:R-:W-:Y:S02]  /*6e2d0*/  MOV R36, R49 ;  /* 0x0000003100247202 */ /* 0x002fe40000000f00 */
[----:B------:R-:W-:-:S05]  /*6e2e0*/  IADD3.X R50, R50, UR6, RZ, P1, !PT ;  /* 0x0000000632327c10 */ /* 0x000fca0008ffe4ff */
[----:B------:R-:W-:Y:S01]  /*6e2f0*/  IMAD.MOV.U32 R37, RZ, RZ, R50 ;  /* 0x000000ffff257224 */ /* 0x000fe200078e0032 */
[----:B------:R-:W-:-:S04]  /*6e300*/  IADD3 R47, P1, R47, UR7, RZ ;  /* 0x000000072f2f7c10 */ /* 0x000fc8000ff3e0ff */
[----:B------:R1:W-:Y:S01]  /*6e310*/  LDGSTS.E [R3+0x42e00], [R36.64], P0 ;  /* 0x42e0000024037fae */ /* 0x0003e20008121848 */
[----:B------:R-:W-:-:S03]  /*6e320*/  IADD3.X R48, R48, UR6, RZ, P1, !PT ;  /* 0x0000000630307c10 */ /* 0x000fc60008ffe4ff */
[----:B------:R-:W-:Y:S01]  /*6e330*/  STL [R1+0x1030], R51 ;  /* 0x0010303301007387 */ /* 0x000fe20000100800 */
[----:B-1----:R-:W-:Y:S01]  /*6e340*/  MOV R36, R47 ;  /* 0x0000002f00247202 */ /* 0x002fe20000000f00 */
[----:B------:R-:W-:Y:S01]  /*6e350*/  IMAD.MOV.U32 R37, RZ, RZ, R48 ;  /* 0x000000ffff257224 */ /* 0x000fe200078e0030 */
[----:B--2---:R-:W-:-:S04]  /*6e360*/  IADD3 R45, P1, R45, UR7, RZ ;  /* 0x000000072d2d7c10 */ /* 0x004fc8000ff3e0ff */
[----:B------:R1:W-:Y:S01]  /*6e370*/  LDGSTS.E [R3+0x43e00], [R36.64], P0 ;  /* 0x43e0000024037fae */ /* 0x0003e20008121848 */
[----:B------:R-:W-:Y:S02]  /*6e380*/  IADD3.X R46, R46, UR6, RZ, P1, !PT ;  /* 0x000000062e2e7c10 */ /* 0x000fe40008ffe4ff */
[----:B------:R-:W-:Y:S01]  /*6e390*/  IADD3 R43, P1, R43, UR7, RZ ;  /* 0x000000072b2b7c10 */ /* 0x000fe2000ff3e0ff */
[----:B------:R-:W-:Y:S03]  /*6e3a0*/  STL [R1+0x102c], R52 ;  /* 0x00102c3401007387 */ /* 0x000fe60000100800 */
[----:B------:R-:W-:Y:S01]  /*6e3b0*/  IADD3.X R44, R44, UR6, RZ, P1, !PT ;  /* 0x000000062c2c7c10 */ /* 0x000fe20008ffe4ff */
[----:B-1----:R-:W-:Y:S01]  /*6e3c0*/  IMAD.MOV.U32 R37, RZ, RZ, R46 ;  /* 0x000000ffff257224 */ /* 0x002fe200078e002e */
[----:B------:R-:W-:Y:S01]  /*6e3d0*/  MOV R36, R45 ;  /* 0x0000002d00247202 */ /* 0x000fe20000000f00 */
[----:B------:R-:W-:Y:S04]  /*6e3e0*/  STL [R1+0x1070], R49 ;  /* 0x0010703101007387 */ /* 0x000fe80000100800 */
[----:B------:R-:W-:Y:S04]  /*6e3f0*/  STL [R1+0x106c], R50 ;  /* 0x00106c3201007387 */ /* 0x000fe80000100800 */
[----:B------:R1:W-:Y:S01]  /*6e400*/  LDGSTS.E [R3+0x44e00], [R36.64], P0 ;  /* 0x44e0000024037fae */ /* 0x0003e20008121848 */
[----:B------:R-:W-:-:S03]  /*6e410*/  IADD3 R41, P1, R41, UR7, RZ ;  /* 0x0000000729297c10 */ /* 0x000fc6000ff3e0ff */
[----:B------:R-:W-:Y:S04]  /*6e420*/  STL [R1+0x10b0], R47 ;  /* 0x0010b02f01007387 */ /* 0x000fe80000100800 */
[----:B------:R-:W-:Y:S01]  /*6e430*/  STL [R1+0x10ac], R48 ;  /* 0x0010ac3001007387 */ /* 0x000fe20000100800 */
[----:B-1----:R-:W-:Y:S01]  /*6e440*/  MOV R36, R43 ;  /* 0x0000002b00247202 */ /* 0x002fe20000000f00 */
[----:B------:R-:W-:Y:S02]  /*6e450*/  IMAD.MOV.U32 R37, RZ, RZ, R44 ;  /* 0x000000ffff257224 */ /* 0x000fe400078e002c */
[----:B------:R-:W-:Y:S04]  /*6e460*/  STL [R1+0x10f0], R45 ;  /* 0x0010f02d01007387 */ /* 0x000fe80000100800 */
[----:B------:R-:W-:Y:S04]  /*6e470*/  STL [R1+0x10ec], R46 ;  /* 0x0010ec2e01007387 */ /* 0x000fe80000100800 */
[----:B------:R-:W-:Y:S04]  /*6e480*/  STL [R1+0x1130], R43 ;  /* 0x0011302b01007387 */ /* 0x000fe80000100800 */
[----:B------:R-:W-:Y:S04]  /*6e490*/  STL [R1+0x112c], R44 ;  /* 0x00112c2c01007387 */ /* 0x000fe80000100800 */
[----:B------:R1:W-:Y:S04]  /*6e4a0*/  LDGSTS.E [R3+0x45e00], [R36.64], P0 ;  /* 0x45e0000024037fae */ /* 0x0003e80008121848 */
[----:B------:R2:W-:Y:S01]  /*6e4b0*/  STL [R1+0x1170], R41 ;  /* 0x0011702901007387 */ /* 0x0005e20000100800 */
[----:B-1----:R-:W-:-:S02]  /*6e4c0*/  MOV R36, R41 ;  /* 0x0000002900247202 */ /* 0x002fc40000000f00 */
[----:B--2---:R-:W-:-:S04]  /*6e4d0*/  MOV R41, 0x7f ;  /* 0x0000007f00297802 */ /* 0x004fc80000000f00 */
[----:B------:R-:W-:Y:S02]  /*6e4e0*/  IADD3 R41, R41, c[0x0][0x180], RZ ;  /* 0x0000600029297a10 */ /* 0x000fe40007ffe0ff */
[----:B------:R-:W-:Y:S02]  /*6e4f0*/  IADD3 R40, R40, 0x1, RZ ;  /* 0x0000000128287810 */ /* 0x000fe40007ffe0ff */
[----:B------:R-:W-:Y:S02]  /*6e500*/  IADD3 R0, R0, 0x100000, RZ ;  /* 0x0010000000007810 */ /* 0x000fe40007ffe0ff */
[----:B---3--:R-:W-:-:S05]  /*6e510*/  IADD3.X R42, R42, UR6, RZ, P1, !PT ;  /* 0x000000062a2a7c10 */ /* 0x008fca0008ffe4ff */
[----:B------:R-:W-:Y:S01]  /*6e520*/  IMAD.MOV.U32 R37, RZ, RZ, R42 ;  /* 0x000000ffff257224 */ /* 0x000fe200078e002a */
[----:B------:R-:W-:Y:S01]  /*6e530*/  STL [R1+0x116c], R42 ;  /* 0x00116c2a01007387 */ /* 0x000fe20000100800 */
[----:B----4-:R-:W-:-:S03]  /*6e540*/  IADD3 R38, P1, R38, UR7, RZ ;  /* 0x0000000726267c10 */ /* 0x010fc6000ff3e0ff */
[----:B------:R1:W-:Y:S04]  /*6e550*/  LDGSTS.E [R3+0x46e00], [R36.64], P0 ;  /* 0x46e0000024037fae */ /* 0x0003e80008121848 */
[----:B------:R2:W-:Y:S01]  /*6e560*/  STL [R1+0x11b0], R38 ;  /* 0x0011b02601007387 */ /* 0x0005e20000100800 */
[----:B------:R-:W-:Y:S01]  /*6e570*/  IADD3.X R39, R39, UR6, RZ, P1, !PT ;  /* 0x0000000627277c10 */ /* 0x000fe20008ffe4ff */
[----:B-1----:R-:W-:Y:S01]  /*6e580*/  IMAD.MOV.U32 R36, RZ, RZ, R38 ;  /* 0x000000ffff247224 */ /* 0x002fe200078e0026 */
[----:B--2---:R-:W-:-:S03]  /*6e590*/  SHF.R.S32.HI R38, RZ, 0x1f, R41 ;  /* 0x0000001fff267819 */ /* 0x004fc60000011429 */
[----:B------:R1:W-:Y:S01]  /*6e5a0*/  STL [R1+0x11ac], R39 ;  /* 0x0011ac2701007387 */ /* 0x0003e20000100800 */
[----:B------:R-:W-:Y:S02]  /*6e5b0*/  MOV R37, R39 ;  /* 0x0000002700257202 */ /* 0x000fe40000000f00 */
[----:B------:R-:W-:Y:S01]  /*6e5c0*/  LEA.HI R38, R38, R41, RZ, 0x7 ;  /* 0x0000002926267211 */ /* 0x000fe200078f38ff */
[----:B------:R1:W-:Y:S03]  /*6e5d0*/  STL [R1+0x39c], R40 ;  /* 0x00039c2801007387 */ /* 0x0003e60000100800 */
[----:B------:R-:W-:Y:S01]  /*6e5e0*/  SHF.R.S32.HI R38, RZ, 0x7, R38 ;  /* 0x00000007ff267819 */ /* 0x000fe20000011426 */
[----:B------:R1:W-:Y:S03]  /*6e5f0*/  LDGSTS.E [R0+0x47e00], [R36.64], P0 ;  /* 0x47e0000024007fae */ /* 0x0003e60008121848 */
[----:B------:R-:W-:Y:S01]  /*6e600*/  ISETP.NE.U32.AND P0, PT, R40, R38, PT ;  /* 0x000000262800720c */ /* 0x000fe20003f05070 */
[----:B------:R-:W0:-:S12]  /*6e610*/  LDGDEPBAR ;  /* 0x00000000000079af */ /* 0x000e180000000000 */
[----:B-1----:R-:W-:Y:S01]  /*6e620*/  @!P0 CALL.REL.NOINC `(.L_x_0) ;  /* 0x0000001000008944 */ /* 0x002fe20003c00000 */
[----:B------:R-:W-:Y:S05]  /*6e630*/  BRA `(.L_x_1) ;  /* 0xfffd1ca000007947 */ /* 0x000fea000383ffff */
.L_x_0:
[----:B---3--:R-:W2:Y:S01]  /*6e640*/  LDL.LU R38, [R1+0x1b38] ;  /* 0x001b380001267983 */ /* 0x008ea20000300800 */
[----:B------:R-:W-:-:S04]  /*6e650*/  DEPBAR.LE SB0, 0x0 ;  /* 0x000080000000791a */ /* 0x000fc80000000000 */
        /* <DEDUP_REMOVED lines=8> */
[----:B------:R-:W1:Y:S02]  /*6e6e0*/  S2R R45, SR_TID.X ;  /* 0x00000000002d7919 */ /* 0x000e640000002100 */
[----:B-1----:R-:W-:-:S05]  /*6e6f0*/  IMAD.SHL.U32 R2, R45, 0x8, RZ ;  /* 0x000000082d027824 */ /* 0x002fca00078e00ff */
[----:B------:R-:W-:Y:S01]  /*6e700*/  LOP3.LUT R2, R2, 0x300, RZ, 0xc0, !PT ;  /* 0x0000030002027812 */ /* 0x000fe200078ec0ff */
[----:B------:R-:W-:Y:S01]  /*6e710*/  BAR.SYNC.DEFER_BLOCKING 0x0 ;  /* 0x0000000000007b1d */ /* 0x000fe20000010000 */
[----:B--2---:R-:W-:Y:S02]  /*6e720*/  ISETP.GE.AND P4, PT, R38, c[0x0][0x17c], PT ;  /* 0x00005f0026007a0c */ /* 0x004fe40003f86270 */
[----:B---3--:R-:W-:Y:S02]  /*6e730*/  ISETP.GE.AND P3, PT, R37, c[0x0][0x17c], PT ;  /* 0x00005f0025007a0c */ /* 0x008fe40003f66270 */
[----:B----4-:R-:W-:Y:S02]  /*6e740*/  ISETP.GE.AND P2, PT, R36, c[0x0][0x17c], PT ;  /* 0x00005f0024007a0c */ /* 0x010fe40003f46270 */
[----:B------:R-:W2:Y:S01]  /*6e750*/  LDL.LU R36, [R1+0x208] ;  /* 0x0002080001247983 */ /* 0x000ea20000300800 */
[----:B------:R-:W-:-:S03]  /*6e760*/  ISETP.GE.AND P1, PT, R3, c[0x0][0x17c], PT ;  /* 0x00005f0003007a0c */ /* 0x000fc60003f26270 */
[----:B------:R-:W2:Y:S01]  /*6e770*/  LDL.LU R37, [R1+0x20c] ;  /* 0x00020c0001257983 */ /* 0x000ea20000300800 */
[C---:B------:R-:W-:Y:S02]  /*6e780*/  SHF.L.U32 R3, R45.reuse, 0x5, RZ ;  /* 0x000000052d037819 */ /* 0x040fe400000006ff */
[----:B------:R-:W-:Y:S01]  /*6e790*/  ISETP.GE.AND P0, PT, R0, c[0x0][0x17c], PT ;  /* 0x00005f0000007a0c */ /* 0x000fe20003f06270 */
[----:B------:R-:W2:Y:S01]  /*6e7a0*/  LDL.LU R38, [R1+0x1f8] ;  /* 0x0001f80001267983 */ /* 0x000ea20000300800 */
[----:B------:R-:W-:-:S03]  /*6e7b0*/  SHF.L.U32 R0, R45, 0x2, RZ ;  /* 0x000000022d007819 */ /* 0x000fc600000006ff */
[----:B------:R-:W2:Y:S01]  /*6e7c0*/  LDL.LU R39, [R1+0x1fc] ;  /* 0x0001fc0001277983 */ /* 0x000ea20000300800 */
[----:B------:R-:W-:Y:S01]  /*6e7d0*/  LOP3.LUT R2, R2, 0x70, R0, 0xf8, !PT ;  /* 0x0000007002027812 */ /* 0x000fe200078ef800 */
[----:B------:R-:W-:-:S05]  /*6e7e0*/  IMAD.SHL.U32 R0, R45, 0x100, RZ ;  /* 0x000001002d007824 */ /* 0x000fca00078e00ff */
[----:B------:R-:W-:-:S04]  /*6e7f0*/  LOP3.LUT R0, R0, 0x1800, RZ, 0xc0, !PT ;  /* 0x0000180000007812 */ /* 0x000fc800078ec0ff */
[----:B------:R-:W-:-:S04]  /*6e800*/  LOP3.LUT R0, R0, 0x60, R3, 0xf8, !PT ;  /* 0x0000006000007812 */ /* 0x000fc800078ef803 */
[----:B------:R-:W-:-:S05]  /*6e810*/  LOP3.LUT R0, R0, R2, RZ, 0x3c, !PT ;  /* 0x0000000200007212 */ /* 0x000fca00078e3cff */
[----:B------:R-:W-:Y:S01]  /*6e820*/  STS.128 [R0], R40 ;  /* 0x0000002800007388 */ /* 0x000fe20000000c00 */
[C---:B------:R-:W-:Y:S01]  /*6e830*/  IMAD.SHL.U32 R2, R45.reuse, 0x400, RZ ;  /* 0x000004002d027824 */ /* 0x040fe200078e00ff */
[----:B------:R-:W-:-:S04]  /*6e840*/  LOP3.LUT R44, R45, 0x7f, RZ, 0xc0, !PT ;  /* 0x0000007f2d2c7812 */ /* 0x000fc800078ec0ff */
[----:B------:R-:W-:-:S04]  /*6e850*/  LOP3.LUT R2, R2, 0x1800, RZ, 0xc0, !PT ;  /* 0x0000180002027812 */ /* 0x000fc800078ec0ff */
[----:B------:R-:W-:-:S04]  /*6e860*/  LEA R2, R44, R2, 0x4 ;  /* 0x000000022c027211 */ /* 0x000fc800078e20ff */
[C---:B------:R-:W-:Y:S02]  /*6e870*/  LOP3.LUT R144, R2.reuse, 0x20, RZ, 0x3c, !PT ;  /* 0x0000002002907812 */ /* 0x040fe400078e3cff */
[C---:B------:R-:W-:Y:S02]  /*6e880*/  LOP3.LUT R3, R2.reuse, 0x40, RZ, 0x3c, !PT ;  /* 0x0000004002037812 */ /* 0x040fe400078e3cff */
[----:B------:R-:W-:Y:S01]  /*6e890*/  LOP3.LUT R252, R2, 0x60, RZ, 0x3c, !PT ;  /* 0x0000006002fc7812 */ /* 0x000fe200078e3cff */
[----:B--2---:R1:W-:Y:S02]  /*6e8a0*/  STS.128 [R0+0x80], R36 ;  /* 0x0000802400007388 */ /* 0x0043e40000000c00 */
[----:B-1----:R-:W-:Y:S01]  /*6e8b0*/  IMAD.MOV.U32 R38, RZ, RZ, R104 ;  /* 0x000000ffff267224 */ /* 0x002fe200078e0068 */
[----:B------:R-:W-:Y:S01]  /*6e8c0*/  MOV R39, R105 ;  /* 0x0000006900277202 */ /* 0x000fe20000000f00 */
[----:B------:R-:W-:Y:S01]  /*6e8d0*/  IMAD.MOV.U32 R36, RZ, RZ, R100 ;  /* 0x000000ffff247224 */ /* 0x000fe200078e0064 */
[----:B------:R-:W-:Y:S01]  /*6e8e0*/  MOV R37, R101 ;  /* 0x0000006500257202 */ /* 0x000fe20000000f00 */
[----:B------:R-:W-:Y:S01]  /*6e8f0*/  IMAD.MOV.U32 R104, RZ, RZ, R102 ;  /* 0x000000ffff687224 */ /* 0x000fe200078e0066 */
[----:B------:R-:W-:-:S03]  /*6e900*/  MOV R105, R103 ;  /* 0x0000006700697202 */ /* 0x000fc60000000f00 */
[----:B------:R-:W-:Y:S04]  /*6e910*/  STS.128 [R0+0x400], R36 ;  /* 0x0004002400007388 */ /* 0x000fe80000000c00 */
[----:B------:R-:W-:Y:S04]  /*6e920*/  STS.128 [R0+0x480], R104 ;  /* 0x0004806800007388 */ /* 0x000fe80000000c00 */
[----:B------:R-:W-:Y:S06]  /*6e930*/  BAR.SYNC.DEFER_BLOCKING 0x0 ;  /* 0x0000000000007b1d */ /* 0x000fec0000010000 */
[----:B------:R-:W1:Y:S04]  /*6e940*/  LDS.128 R44, [R2] ;  /* 0x00000000022c7984 */ /* 0x000e680000000c00 */
[----:B------:R-:W2:Y:S04]  /*6e950*/  LDS.128 R40, [R144] ;  /* 0x0000000090287984 */ /* 0x000ea80000000c00 */
[----:B------:R-:W-:Y:S04]  /*6e960*/  LDS.128 R248, [R3] ;  /* 0x0000000003f87984 */ /* 0x000fe80000000c00 */
[----:B------:R-:W-:Y:S04]  /*6e970*/  LDS.128 R240, [R252] ;  /* 0x00000000fcf07984 */ /* 0x000fe80000000c00 */
[----:B-1----:R1:W-:Y:S04]  /*6e980*/  STL.64 [R1+0x30], R44 ;  /* 0x0000302c01007387 */ /* 0x0023e80000100a00 */
[----:B------:R3:W-:Y:S04]  /*6e990*/  STL.64 [R1+0x38], R46 ;  /* 0x0000382e01007387 */ /* 0x0007e80000100a00 */
[----:B--2---:R-:W-:Y:S04]  /*6e9a0*/  STL.64 [R1+0x10], R40 ;  /* 0x0000102801007387 */ /* 0x004fe80000100a00 */
[----:B------:R-:W-:Y:S04]  /*6e9b0*/  STL.64 [R1+0x18], R42 ;  /* 0x0000182a01007387 */ /* 0x000fe80000100a00 */
[----:B------:R-:W2:Y:S04]  /*6e9c0*/  LDL.LU R56, [R1+0x90] ;  /* 0x0000900001387983 */ /* 0x000ea80000300800 */
[----:B------:R-:W2:Y:S04]  /*6e9d0*/  LDL.LU R57, [R1+0x94] ;  /* 0x0000940001397983 */ /* 0x000ea80000300800 */
[----:B------:R-:W2:Y:S04]  /*6e9e0*/  LDL.LU R58, [R1+0x120] ;  /* 0x00012000013a7983 */ /* 0x000ea80000300800 */
[----:B------:R-:W2:Y:S04]  /*6e9f0*/  LDL.LU R59, [R1+0x124] ;  /* 0x00012400013b7983 */ /* 0x000ea80000300800 */
[----:B------:R-:W-:Y:S01]  /*6ea00*/  BAR.SYNC.DEFER_BLOCKING 0x0 ;  /* 0x0000000000007b1d */ /* 0x000fe20000010000 */
[----:B------:R-:W-:Y:S01]  /*6ea10*/  IMAD.MOV.U32 R36, RZ, RZ, R164 ;  /* 0x000000ffff247224 */ /* 0x000fe200078e00a4 */
[----:B------:R-:W-:Y:S01]  /*6ea20*/  MOV R37, R165 ;  /* 0x000000a500257202 */ /* 0x000fe20000000f00 */
[----:B------:R-:W-:Y:S01]  /*6ea30*/  IMAD.MOV.U32 R38, RZ, RZ, R168 ;  /* 0x000000ffff267224 */ /* 0x000fe200078e00a8 */
[----:B------:R-:W-:Y:S01]  /*6ea40*/  MOV R39, R169 ;  /* 0x000000a900277202 */ /* 0x000fe20000000f00 */
[----:B------:R-:W-:Y:S01]  /*6ea50*/  IMAD.MOV.U32 R168, RZ, RZ, R166 ;  /* 0x000000ffffa87224 */ /* 0x000fe200078e00a6 */
[----:B------:R-:W-:Y:S01]  /*6ea60*/  MOV R169, R167 ;  /* 0x000000a700a97202 */ /* 0x000fe20000000f00 */
[----:B-1----:R-:W-:Y:S01]  /*6ea70*/  IMAD.MOV.U32 R44, RZ, RZ, R10 ;  /* 0x000000ffff2c7224 */ /* 0x002fe200078e000a */
[----:B------:R-:W-:Y:S01]  /*6ea80*/  MOV R45, R11 ;  /* 0x0000000b002d7202 */ /* 0x000fe20000000f00 */
[----:B---3--:R-:W-:Y:S01]  /*6ea90*/  IMAD.MOV.U32 R46, RZ, RZ, R14 ;  /* 0x000000ffff2e7224 */ /* 0x008fe200078e000e */
[----:B------:R-:W-:Y:S01]  /*6eaa0*/  MOV R47, R15 ;  /* 0x0000000f002f7202 */ /* 0x000fe20000000f00 */
[----:B------:R1:W-:Y:S04]  /*6eab0*/  STS.128 [R0], R36 ;  /* 0x0000002400007388 */ /* 0x0003e80000000c00 */
[----:B------:R-:W-:Y:S04]  /*6eac0*/  STS.128 [R0+0x80], R168 ;  /* 0x000080a800007388 */ /* 0x000fe80000000c00 */
[----:B------:R-:W-:Y:S01]  /*6ead0*/  STS.128 [R0+0x480], R44 ;  /* 0x0004802c00007388 */ /* 0x000fe20000000c00 */
[----:B-1----:R-:W-:Y:S01]  /*6eae0*/  IMAD.MOV.U32 R36, RZ, RZ, R8 ;  /* 0x000000ffff247224 */ /* 0x002fe200078e0008 */
[----:B------:R-:W-:Y:S01]  /*6eaf0*/  MOV R37, R9 ;  /* 0x0000000900257202 */ /* 0x000fe20000000f00 */
[----:B------:R-:W-:Y:S01]  /*6eb00*/  IMAD.MOV.U32 R38, RZ, RZ, R12 ;  /* 0x000000ffff267224 */ /* 0x000fe200078e000c */
[----:B------:R-:W-:-:S05]  /*6eb10*/  MOV R39, R13 ;  /* 0x0000000d00277202 */ /* 0x000fca0000000f00 */
[----:B------:R-:W-:Y:S04]  /*6eb20*/  STS.128 [R0+0x400], R36 ;  /* 0x0004002400007388 */ /* 0x000fe80000000c00 */
[----:B------:R-:W-:Y:S01]  /*6eb30*/  BAR.SYNC.DEFER_BLOCKING 0x0 ;  /* 0x0000000000007b1d */ /* 0x000fe20000010000 */
[----:B------:R-:W-:Y:S01]  /*6eb40*/  IMAD.MOV.U32 R40, RZ, RZ, R224 ;  /* 0x000000ffff287224 */ /* 0x000fe200078e00e0 */
[----:B------:R-:W-:Y:S01]  /*6eb50*/  MOV R41, R225 ;  /* 0x000000e100297202 */ /* 0x000fe20000000f00 */
[----:B------:R-:W-:Y:S01]  /*6eb60*/  IMAD.MOV.U32 R42, RZ, RZ, R220 ;  /* 0x000000ffff2a7224 */ /* 0x000fe200078e00dc */
[----:B------:R-:W-:Y:S02]  /*6eb70*/  MOV R43, R221 ;  /* 0x000000dd002b7202 */ /* 0x000fe40000000f00 */
[----:B------:R-:W1:Y:S04]  /*6eb80*/  LDS.128 R236, [R2] ;  /* 0x0000000002ec7984 */ /* 0x000e680000000c00 */
[----:B------:R-:W-:Y:S04]  /*6eb90*/  LDS.128 R36, [R144] ;  /* 0x0000000090247984 */ /* 0x000fe80000000c00 */
[----:B------:R-:W-:Y:S04]  /*6eba0*/  LDS.128 R12, [R3] ;  /* 0x00000000030c7984 */ /* 0x000fe80000000c00 */
[----:B------:R-:W-:Y:S04]  /*6ebb0*/  LDS.128 R8, [R252] ;  /* 0x00000000fc087984 */ /* 0x000fe80000000c00 */
[----:B------:R-:W-:Y:S01]  /*6ebc0*/  BAR.SYNC.DEFER_BLOCKING 0x0 ;  /* 0x0000000000007b1d */ /* 0x000fe20000010000 */
[----:B------:R-:W-:Y:S01]  /*6ebd0*/  IMAD.MOV.U32 R220, RZ, RZ, R226 ;  /* 0x000000ffffdc7224 */ /* 0x000fe200078e00e2 */
[----:B------:R-:W-:-:S04]  /*6ebe0*/  MOV R221, R227 ;  /* 0x000000e300dd7202 */ /* 0x000fc80000000f00 */
[----:B------:R3:W-:Y:S04]  /*6ebf0*/  STS.128 [R0], R40 ;  /* 0x0000002800007388 */ /* 0x0007e80000000c00 */
[----:B------:R-:W-:Y:S01]  /*6ec00*/  STS.128 [R0+0x80], R220 ;  /* 0x000080dc00007388 */ /* 0x000fe20000000c00 */
[----:B---3--:R-:W-:Y:S01]  /*6ec10*/  IMAD.MOV.U32 R42, RZ, RZ, R208 ;  /* 0x000000ffff2a7224 */ /* 0x008fe200078e00d0 */
        /* <DEDUP_REMOVED lines=8> */
[----:B------:R-:W3:Y:S04]  /*6eca0*/  LDS.128 R40, [R2] ;  /* 0x0000000002287984 */ /* 0x000ee80000000c00 */
[----:B------:R-:W-:Y:S04]  /*6ecb0*/  LDS.128 R52, [R144] ;  /* 0x0000000090347984 */ /* 0x000fe80000000c00 */
[----:B------:R-:W-:Y:S04]  /*6ecc0*/  LDS.128 R48, [R3] ;  /* 0x0000000003307984 */ /* 0x000fe80000000c00 */
[----:B------:R-:W-:Y:S04]  /*6ecd0*/  LDS.128 R44, [R252] ;  /* 0x00000000fc2c7984 */ /* 0x000fe80000000c00 */
[----:B------:R-:W-:Y:S06]  /*6ece0*/  BAR.SYNC.DEFER_BLOCKING 0x0 ;  /* 0x0000000000007b1d */ /* 0x000fec0000010000 */
[----:B--2---:R2:W-:Y:S04]  /*6ecf0*/  STS.128 [R0], R56 ;  /* 0x0000003800007388 */ /* 0x0045e80000000c00 */
[----:B--2---:R-:W2:Y:S04]  /*6ed00*/  LDL.LU R56, [R1+0x98] ;  /* 0x0000980001387983 */ /* 0x004ea80000300800 */
[----:B------:R-:W2:Y:S04]  /*6ed10*/  LDL.LU R57, [R1+0x9c] ;  /* 0x00009c0001397983 */ /* 0x000ea80000300800 */
[----:B------:R-:W2:Y:S04]  /*6ed20*/  LDL.LU R58, [R1+0x128] ;  /* 0x00012800013a7983 */ /* 0x000ea80000300800 */
[----:B------:R-:W2:Y:S04]  /*6ed30*/  LDL.LU R59, [R1+0x12c] ;  /* 0x00012c00013b7983 */ /* 0x000ea80000300800 */
        /* <DEDUP_REMOVED lines=24> */
[----:B--2---:R-:W-:Y:S04]  /*6eec0*/  STS.128 [R0+0x80], R56 ;  /* 0x0000803800007388 */ /* 0x004fe80000000c00 */
[----:B----4-:R-:W-:Y:S04]  /*6eed0*/  STS.128 [R0+0x400], R60 ;  /* 0x0004003c00007388 */ /* 0x010fe80000000c00 */
[----:B---3--:R-:W-:Y:S04]  /*6eee0*/  STS.128 [R0+0x480], R104 ;  /* 0x0004806800007388 */ /* 0x008fe80000000c00 */
[----:B------:R-:W-:Y:S06]  /*6eef0*/  BAR.SYNC.DEFER_BLOCKING 0x0 ;  /* 0x0000000000007b1d */ /* 0x000fec0000010000 */
[----:B------:R-:W2:Y:S04]  /*6ef00*/  LDS.128 R56, [R2] ;  /* 0x0000000002387984 */ /* 0x000ea80000000c00 */
[----:B------:R-:W3:Y:S04]  /*6ef10*/  LDS.128 R80, [R144] ;  /* 0x0000000090507984 */ /* 0x000ee80000000c00 */
[----:B------:R-:W4:Y:S04]  /*6ef20*/  LDS.128 R64, [R3] ;  /* 0x0000000003407984 */ /* 0x000f280000000c00 */
[----:B------:R-:W1:Y:S04]  /*6ef30*/  LDS.128 R60, [R252] ;  /* 0x00000000fc3c7984 */ /* 0x000e680000000c00 */
[----:B------:R-:W-:Y:S06]  /*6ef40*/  BAR.SYNC.DEFER_BLOCKING 0x0 ;  /* 0x0000000000007b1d */ /* 0x000fec0000010000 */
[----:B------:R1:W-:Y:S04]  /*6ef50*/  STS.128 [R0], R100 ;  /* 0x0000006400007388 */ /* 0x0003e80000000c00 */
[----:B-1----:R-:W2:Y:S04]  /*6ef60*/  LDL.LU R100, [R1+0x1e8] ;  /* 0x0001e80001647983 */ /* 0x002ea80000300800 */
[----:B------:R-:W2:Y:S04]  /*6ef70*/  LDL.LU R101, [R1+0x1ec] ;  /* 0x0001ec0001657983 */ /* 0x000ea80000300800 */
[----:B------:R-:W2:Y:S04]  /*6ef80*/  LDL.LU R102, [R1+0x1d8] ;  /* 0x0001d80001667983 */ /* 0x000ea80000300800 */
[----:B------:R-:W2:Y:S04]  /*6ef90*/  LDL.LU R103, [R1+0x1dc] ;  /* 0x0001dc0001677983 */ /* 0x000ea80000300800 */
        /* <DEDUP_REMOVED lines=12> */
[----:B------:R-:W-:Y:S04]  /*6f060*/  STS.128 [R0+0x400], R104 ;  /* 0x0004006800007388 */ /* 0x000fe80000000c00 */
[----:B------:R-:W-:Y:S01]  /*6f070*/  STS.128 [R0+0x480], R132 ;  /* 0x0004808400007388 */ /* 0x000fe20000000c00 */
        /* <DEDUP_REMOVED lines=11> */
[----:B------:R-:W-:Y:S06]  /*6f130*/  BAR.SYNC.DEFER_BLOCKING 0x0 ;  /* 0x0000000000007b1d */ /* 0x000fec0000010000 */
[----:B------:R-:W1:Y:S04]  /*6f140*/  LDS.128 R112, [R2] ;  /* 0x0000000002707984 */ /* 0x000e680000000c00 */
[----:B------:R-:W-:Y:S04]  /*6f150*/  LDS.128 R108, [R144] ;  /* 0x00000000906c7984 */ /* 0x000fe80000000c00 */
[----:B------:R-:W-:Y:S04]  /*6f160*/  LDS.128 R104, [R3] ;  /* 0x0000000003687984 */ /* 0x000fe80000000c00 */
[----:B------:R-:W-:Y:S04]  /*6f170*/  LDS.128 R100, [R252] ;  /* 0x00000000fc647984 */ /* 0x000fe80000000c00 */
[----:B------:R-:W-:Y:S06]  /*6f180*/  BAR.SYNC.DEFER_BLOCKING 0x0 ;  /* 0x0000000000007b1d */ /* 0x000fec0000010000 */
[----:B------:R2:W-:Y:S04]  /*6f190*/  STS.128 [R0], R128 ;  /* 0x0000008000007388 */ /* 0x0005e80000000c00 */
[----:B------:R-:W-:Y:S04]  /*6f1a0*/  STS.128 [R0+0x80], R176 ;  /* 0x000080b000007388 */ /* 0x000fe80000000c00 */
[----:B------:R-:W-:Y:S01]  /*6f1b0*/  STS.128 [R0+0x480], R140 ;  /* 0x0004808c00007388 */ /* 0x000fe20000000c00 */
[----:B--2---:R-:W-:Y:S01]  /*6f1c0*/  IMAD.MOV.U32 R128, RZ, RZ, R16 ;  /* 0x000000ffff807224 */ /* 0x004fe200078e0010 */
[----:B------:R-:W-:Y:S01]  /*6f1d0*/  MOV R129, R17 ;  /* 0x0000001100817202 */ /* 0x000fe20000000f00 */
[----:B------:R-:W-:Y:S01]  /*6f1e0*/  IMAD.MOV.U32 R130, RZ, RZ, R20 ;  /* 0x000000ffff827224 */ /* 0x000fe200078e0014 */
[----:B------:R-:W-:-:S05]  /*6f1f0*/  MOV R131, R21 ;  /* 0x0000001500837202 */ /* 0x000fca0000000f00 */
[----:B------:R-:W-:Y:S04]  /*6f200*/  STS.128 [R0+0x400], R128 ;  /* 0x0004008000007388 */ /* 0x000fe80000000c00 */
[----:B------:R-:W-:Y:S06]  /*6f210*/  BAR.SYNC.DEFER_BLOCKING 0x0 ;  /* 0x0000000000007b1d */ /* 0x000fec0000010000 */
[----:B------:R-:W2:Y:S04]  /*6f220*/  LDS.128 R132, [R2] ;  /* 0x0000000002847984 */ /* 0x000ea80000000c00 */
[----:B------:R-:W-:Y:S04]  /*6f230*/  LDS.128 R128, [R144] ;  /* 0x0000000090807984 */ /* 0x000fe80000000c00 */
[----:B------:R-:W-:Y:S04]  /*6f240*/  LDS.128 R20, [R3] ;  /* 0x0000000003147984 */ /* 0x000fe80000000c00 */
[----:B------:R-:W-:Y:S04]  /*6f250*/  LDS.128 R16, [R252] ;  /* 0x00000000fc107984 */ /* 0x000fe80000000c00 */
[----:B------:R-:W-:Y:S06]  /*6f260*/  BAR.SYNC.DEFER_BLOCKING 0x0 ;  /* 0x0000000000007b1d */ /* 0x000fec0000010000 */
[----:B------:R-:W-:Y:S04]  /*6f270*/  STS.128 [R0], R136 ;  /* 0x0000008800007388 */ /* 0x000fe80000000c00 */
[----:B------:R-:W-:Y:S04]  /*6f280*/  STS.128 [R0+0x80], R156 ;  /* 0x0000809c00007388 */ /* 0x000fe80000000c00 */
[----:B------:R-:W-:Y:S04]  /*6f290*/  STS.128 [R0+0x400], R68 ;  /* 0x0004004400007388 */ /* 0x000fe80000000c00 */
[----:B------:R1:W-:Y:S04]  /*6f2a0*/  STS.128 [R0+0x480], R212 ;  /* 0x000480d400007388 */ /* 0x0003e80000000c00 */
[----:B------:R-:W-:Y:S01]  /*6f2b0*/  BAR.SYNC.DEFER_BLOCKING 0x0 ;  /* 0x0000000000007b1d */ /* 0x000fe20000010000 */
[----:B-1----:R-:W-:-:S05]  /*6f2c0*/  LOP3.LUT R215, R2, 0x20, RZ, 0x3c, !PT ;  /* 0x0000002002d77812 */ /* 0x002fca00078e3cff */
[----:B------:R-:W1:Y:S04]  /*6f2d0*/  LDS.128 R144, [R2] ;  /* 0x0000000002907984 */ /* 0x000e680000000c00 */
[----:B------:R-:W-:Y:S04]  /*6f2e0*/  LDS.128 R140, [R215] ;  /* 0x00000000d78c7984 */ /* 0x000fe80000000c00 */
[----:B------:R-:W-:Y:S04]  /*6f2f0*/  LDS.128 R136, [R3] ;  /* 0x0000000003887984 */ /* 0x000fe80000000c00 */
[----:B------:R-:W-:Y:S04]  /*6f300*/  LDS.128 R68, [R252] ;  /* 0x00000000fc447984 */ /* 0x000fe80000000c00 */
[----:B------:R-:W-:Y:S06]  /*6f310*/  BAR.SYNC.DEFER_BLOCKING 0x0 ;  /* 0x0000000000007b1d */ /* 0x000fec0000010000 */
[----:B---3--:R3:W-:Y:S04]  /*6f320*/  STS.128 [R0], R148 ;  /* 0x0000009400007388 */ /* 0x0087e80000000c00 */
[----:B---3--:R-:W3:Y:S04]  /*6f330*/  LDL.LU R148, [R1+0x118] ;  /* 0x0001180001947983 */ /* 0x008ee80000300800 */
[----:B------:R-:W3:Y:S04]  /*6f340*/  LDL.LU R149, [R1+0x11c] ;  /* 0x00011c0001957983 */ /* 0x000ee80000300800 */
[----:B------:R-:W3:Y:S04]  /*6f350*/  LDL.LU R150, [R1+0x108] ;  /* 0x0001080001967983 */ /* 0x000ee80000300800 */
[----:B------:R-:W3:Y:S04]  /*6f360*/  LDL.LU R151, [R1+0x10c] ;  /* 0x00010c0001977983 */ /* 0x000ee80000300800 */
[----:B------:R-:W2:Y:S04]  /*6f370*/  LDL.LU R156, [R1+0x60] ;  /* 0x00006000019c7983 */ /* 0x000ea80000300800 */
[----:B------:R-:W2:Y:S04]  /*6f380*/  LDL.LU R157, [R1+0x64] ;  /* 0x00006400019d7983 */ /* 0x000ea80000300800 */
[----:B------:R-:W2:Y:S04]  /*6f390*/  LDL.LU R158, [R1+0x40] ;  /* 0x00004000019e7983 */ /* 0x000ea80000300800 */
[----:B------:R-:W2:Y:S04]  /*6f3a0*/  LDL.LU R159, [R1+0x44] ;  /* 0x00004400019f7983 */ /* 0x000ea80000300800 */
[----:B------:R-:W4:Y:S04]  /*6f3b0*/  LDL.LU R176, [R1+0x68] ;  /* 0x0000680001b07983 */ /* 0x000f280000300800 */
[----:B------:R-:W4:Y:S04]  /*6f3c0*/  LDL.LU R177, [R1+0x6c] ;  /* 0x00006c0001b17983 */ /* 0x000f280000300800 */
[----:B------:R-:W4:Y:S04]  /*6f3d0*/  LDL.LU R178, [R1+0x48] ;  /* 0x0000480001b27983 */ /* 0x000f280000300800 */
[----:B------:R-:W4:Y:S01]  /*6f3e0*/  LDL.LU R179, [R1+0x4c] ;  /* 0x00004c0001b37983 */ /* 0x000f220000300800 */
[----:B------:R-:W-:Y:S01]  /*6f3f0*/  IMAD.MOV.U32 R174, RZ, RZ, R88 ;  /* 0x000000ffffae7224 */ /* 0x000fe200078e0058 */
[----:B------:R-:W-:Y:S01]  /*6f400*/  MOV R175, R89 ;  /* 0x0000005900af7202 */ /* 0x000fe20000000f00 */
[----:B-----5:R-:W-:Y:S01]  /*6f410*/  IMAD.MOV.U32 R172, RZ, RZ, R84 ;  /* 0x000000ffffac7224 */ /* 0x020fe200078e0054 */
        /* <DEDUP_REMOVED lines=11> */
[----:B---3--:R-:W-:Y:S04]  /*6f4d0*/  STS.128 [R0+0x80], R148 ;  /* 0x0000809400007388 */ /* 0x008fe80000000c00 */
[----:B--2---:R-:W-:Y:S04]  /*6f4e0*/  STS.128 [R0+0x400], R156 ;  /* 0x0004009c00007388 */ /* 0x004fe80000000c00 */
[----:B----4-:R2:W-:Y:S04]  /*6f4f0*/  STS.128 [R0+0x480], R176 ;  /* 0x000480b000007388 */ /* 0x0105e80000000c00 */
[----:B------:R-:W-:Y:S06]  /*6f500*/  BAR.SYNC.DEFER_BLOCKING 0x0 ;  /* 0x0000000000007b1d */ /* 0x000fec0000010000 */
[----:B------:R-:W3:Y:S04]  /*6f510*/  LDS.128 R168, [R2] ;  /* 0x0000000002a87984 */ /* 0x000ee80000000c00 */
[----:B------:R-:W4:Y:S04]  /*6f520*/  LDS.128 R164, [R215] ;  /* 0x00000000d7a47984 */ /* 0x000f280000000c00 */
[----:B------:R-:W1:Y:S04]  /*6f530*/  LDS.128 R156, [R3] ;  /* 0x00000000039c7984 */ /* 0x000e680000000c00 */
[----:B------:R-:W1:Y:S04]  /*6f540*/  LDS.128 R148, [R252] ;  /* 0x00000000fc947984 */ /* 0x000e680000000c00 */
[----:B------:R-:W-:Y:S01]  /*6f550*/  BAR.SYNC.DEFER_BLOCKING 0x0 ;  /* 0x0000000000007b1d */ /* 0x000fe20000010000 */
[----:B--2---:R-:W-:Y:S01]  /*6f560*/  IMAD.MOV.U32 R176, RZ, RZ, R118 ;  /* 0x000000ffffb07224 */ /* 0x004fe200078e0076 */
[----:B------:R-:W-:Y:S01]  /*6f570*/  MOV R177, R119 ;  /* 0x0000007700b17202 */ /* 0x000fe20000000f00 */
[----:B------:R-:W-:Y:S01]  /*6f580*/  IMAD.MOV.U32 R178, RZ, RZ, R122 ;  /* 0x000000ffffb27224 */ /* 0x000fe200078e007a */
[----:B------:R-:W-:-:S02]  /*6f590*/  MOV R179, R123 ;  /* 0x0000007b00b37202 */ /* 0x000fc40000000f00 */
[----:B------:R2:W-:Y:S04]  /*6f5a0*/  STS.128 [R0], R172 ;  /* 0x000000ac00007388 */ /* 0x0005e80000000c00 */
[----:B------:R-:W-:Y:S04]  /*6f5b0*/  STS.128 [R0+0x80], R88 ;  /* 0x0000805800007388 */ /* 0x000fe80000000c00 */
[----:B------:R-:W-:Y:S04]  /*6f5c0*/  STS.128 [R0+0x400], R84 ;  /* 0x0004005400007388 */ /* 0x000fe80000000c00 */
[----:B------:R-:W-:Y:S04]  /*6f5d0*/  STS.128 [R0+0x480], R176 ;  /* 0x000480b000007388 */ /* 0x000fe80000000c00 */
[----:B------:R-:W-:Y:S01]  /*6f5e0*/  BAR.SYNC.DEFER_BLOCKING 0x0 ;  /* 0x0000000000007b1d */ /* 0x000fe20000010000 */
[----:B--2---:R-:W-:Y:S01]  /*6f5f0*/  IMAD.MOV.U32 R172, RZ, RZ, R180 ;  /* 0x000000ffffac7224 */ /* 0x004fe200078e00b4 */
[----:B------:R-:W-:Y:S01]  /*6f600*/  MOV R173, R181 ;  /* 0x000000b500ad7202 */ /* 0x000fe20000000f00 */
[----:B------:R-:W-:Y:S01]  /*6f610*/  IMAD.MOV.U32 R174, RZ, RZ, R184 ;  /* 0x000000ffffae7224 */ /* 0x000fe200078e00b8 */
[----:B------:R-:W-:-:S02]  /*6f620*/  MOV R175, R185 ;  /* 0x000000b900af7202 */ /* 0x000fc40000000f00 */
[----:B------:R-:W2:Y:S04]  /*6f630*/  LDS.128 R120, [R2] ;  /* 0x0000000002787984 */ /* 0x000ea80000000c00 */
[----:B------:R-:W-:Y:S04]  /*6f640*/  LDS.128 R116, [R215] ;  /* 0x00000000d7747984 */ /* 0x000fe80000000c00 */
[----:B------:R-:W-:Y:S04]  /*6f650*/  LDS.128 R88, [R3] ;  /* 0x0000000003587984 */ /* 0x000fe80000000c00 */
[----:B------:R-:W-:Y:S04]  /*6f660*/  LDS.128 R84, [R252] ;  /* 0x00000000fc547984 */ /* 0x000fe80000000c00 */
[----:B------:R-:W-:Y:S01]  /*6f670*/  BAR.SYNC.DEFER_BLOCKING 0x0 ;  /* 0x0000000000007b1d */ /* 0x000fe20000010000 */
[----:B------:R-:W-:Y:S01]  /*6f680*/  IMAD.MOV.U32 R184, RZ, RZ, R182 ;  /* 0x000000ffffb87224 */ /* 0x000fe200078e00b6 */
[----:B------:R-:W-:-:S04]  /*6f690*/  MOV R185, R183 ;  /* 0x000000b700b97202 */ /* 0x000fc80000000f00 */
        /* <DEDUP_REMOVED lines=17> */
[----:B------:R-:W-:Y:S06]  /*6f7b0*/  BAR.SYNC.DEFER_BLOCKING 0x0 ;  /* 0x0000000000007b1d */ /* 0x000fec0000010000 */
[----:B------:R1:W-:Y:S04]  /*6f7c0*/  STS.128 [R0+0x80], R200 ;  /* 0x000080c800007388 */ /* 0x0003e80000000c00 */
[----:B-1----:R-:W2:Y:S04]  /*6f7d0*/  LDL.LU R200, [R1+0xf0] ;  /* 0x0000f00001c87983 */ /* 0x002ea80000300800 */
[----:B------:R-:W2:Y:S04]  /*6f7e0*/  LDL.LU R201, [R1+0xf4] ;  /* 0x0000f40001c97983 */ /* 0x000ea80000300800 */
[----:B------:R-:W2:Y:S04]  /*6f7f0*/  LDL.LU R202, [R1+0xe0] ;  /* 0x0000e00001ca7983 */ /* 0x000ea80000300800 */
[----:B------:R-:W2:Y:S01]  /*6f800*/  LDL.LU R203, [R1+0xe4] ;  /* 0x0000e40001cb7983 */ /* 0x000ea20000300800 */
        /* <DEDUP_REMOVED lines=8> */
[----:B------:R-:W-:Y:S04]  /*6f890*/  STS.128 [R0], R180 ;  /* 0x000000b400007388 */ /* 0x000fe80000000c00 */
[----:B------:R-:W-:Y:S04]  /*6f8a0*/  STS.128 [R0+0x400], R72 ;  /* 0x0004004800007388 */ /* 0x000fe80000000c00 */
[----:B------:R-:W-:Y:S04]  /*6f8b0*/  STS.128 [R0+0x480], R216 ;  /* 0x000480d800007388 */ /* 0x000fe80000000c00 */
[----:B------:R-:W-:Y:S06]  /*6f8c0*/  BAR.SYNC.DEFER_BLOCKING 0x0 ;  /* 0x0000000000007b1d */ /* 0x000fec0000010000 */
[----:B------:R-:W1:Y:S04]  /*6f8d0*/  LDS.128 R184, [R2] ;  /* 0x0000000002b87984 */ /* 0x000e680000000c00 */
        /* <DEDUP_REMOVED lines=9> */
[----:B------:R-:W3:Y:S04]  /*6f970*/  LDL.LU R208, [R1+0x20] ;  /* 0x0000200001d07983 */ /* 0x000ee80000300800 */
[----:B------:R-:W3:Y:S04]  /*6f980*/  LDL.LU R209, [R1+0x24] ;  /* 0x0000240001d17983 */ /* 0x000ee80000300800 */
[----:B------:R-:W3:Y:S04]  /*6f990*/  LDL.LU R210, [R1] ;  /* 0x0000000001d27983 */ /* 0x000ee80000300800 */
[----:B------:R-:W3:Y:S04]  /*6f9a0*/  LDL.LU R211, [R1+0x4] ;  /* 0x0000040001d37983 */ /* 0x000ee80000300800 */
        /* <DEDUP_REMOVED lines=15> */
[----:B---3--:R-:W-:Y:S04]  /*6faa0*/  STS.128 [R0+0x400], R208 ;  /* 0x000400d000007388 */ /* 0x008fe80000000c00 */
        /* <DEDUP_REMOVED lines=11> */
[----:B------:R-:W-:Y:S04]  /*6fb60*/  STS.128 [R0], R220 ;  /* 0x000000dc00007388 */ /* 0x000fe80000000c00 */
[----:B------:R2:W-:Y:S04]  /*6fb70*/  STS.128 [R0+0x80], R96 ;  /* 0x0000806000007388 */ /* 0x0005e80000000c00 */
[----:B------:R-:W-:Y:S04]  /*6fb80*/  STS.128 [R0+0x400], R92 ;  /* 0x0004005c00007388 */ /* 0x000fe80000000c00 */
[----:B------:R1:W-:Y:S04]  /*6fb90*/  STS.128 [R0+0x480], R224 ;  /* 0x000480e000007388 */ /* 0x0003e80000000c00 */
[----:B------:R-:W-:Y:S01]  /*6fba0*/  BAR.SYNC.DEFER_BLOCKING 0x0 ;  /* 0x0000000000007b1d */ /* 0x000fe20000010000 */
[----:B--2---:R-:W-:Y:S01]  /*6fbb0*/  LOP3.LUT R99, R2, 0x20, RZ, 0x3c, !PT ;  /* 0x0000002002637812 */ /* 0x004fe200078e3cff */
[----:B------:R-:W-:Y:S01]  /*6fbc0*/  IMAD.MOV.U32 R222, RZ, RZ, R192 ;  /* 0x000000ffffde7224 */ /* 0x000fe200078e00c0 */
[----:B------:R-:W-:-:S03]  /*6fbd0*/  MOV R223, R193 ;  /* 0x000000c100df7202 */ /* 0x000fc60000000f00 */
[----:B------:R-:W2:Y:S04]  /*6fbe0*/  LDS.128 R160, [R2] ;  /* 0x0000000002a07984 */ /* 0x000ea80000000c00 */
[----:B------:R-:W-:Y:S04]  /*6fbf0*/  LDS.128 R96, [R99] ;  /* 0x0000000063607984 */ /* 0x000fe80000000c00 */
[----:B------:R-:W-:Y:S04]  /*6fc00*/  LDS.128 R92, [R3] ;  /* 0x00000000035c7984 */ /* 0x000fe80000000c00 */
[----:B------:R-:W-:Y:S01]  /*6fc10*/  LDS.128 R124, [R252] ;  /* 0x00000000fc7c7984 */ /* 0x000fe20000000c00 */
[----:B------:R-:W-:Y:S01]  /*6fc20*/  IMAD.MOV.U32 R220, RZ, RZ, R188 ;  /* 0x000000ffffdc7224 */ /* 0x000fe200078e00bc */
[----:B------:R-:W-:-:S02]  /*6fc30*/  MOV R221, R189 ;  /* 0x000000bd00dd7202 */ /* 0x000fc40000000f00 */
        /* <DEDUP_REMOVED lines=9> */
[----:B------:R-:W-:Y:S01]  /*6fcd0*/  IMAD.MOV.U32 R226, RZ, RZ, R6 ;  /* 0x000000ffffe27224 */ /* 0x000fe200078e0006 */
[----:B------:R-:W-:Y:S01]  /*6fce0*/  MOV R227, R7 ;  /* 0x0000000700e37202 */ /* 0x000fe20000000f00 */
        /* <DEDUP_REMOVED lines=9> */
[----:B------:R-:W-:Y:S01]  /*6fd80*/  LDS.128 R192, [R252] ;  /* 0x00000000fcc07984 */ /* 0x000fe20000000c00 */
[----:B------:R-:W-:Y:S01]  /*6fd90*/  IMAD.MOV.U32 R222, RZ, RZ, R204 ;  /* 0x000000ffffde7224 */ /* 0x000fe200078e00cc */
[----:B------:R-:W-:Y:S01]  /*6fda0*/  MOV R223, R205 ;  /* 0x000000cd00df7202 */ /* 0x000fe20000000f00 */
[----:B------:R-:W-:Y:S01]  /*6fdb0*/  IMAD.MOV.U32 R220, RZ, RZ, R76 ;  /* 0x000000ffffdc7224 */ /* 0x000fe200078e004c */
[----:B------:R-:W-:Y:S01]  /*6fdc0*/  MOV R221, R77 ;  /* 0x0000004d00dd7202 */ /* 0x000fe20000000f00 */
[----:B------:R-:W-:Y:S01]  /*6fdd0*/  BAR.SYNC.DEFER_BLOCKING 0x0 ;  /* 0x0000000000007b1d */ /* 0x000fe20000010000 */
[----:B------:R-:W-:Y:S01]  /*6fde0*/  IMAD.MOV.U32 R204, RZ, RZ, R78 ;  /* 0x000000ffffcc7224 */ /* 0x000fe200078e004e */
[----:B------:R-:W-:Y:S01]  /*6fdf0*/  MOV R205, R79 ;  /* 0x0000004f00cd7202 */ /* 0x000fe20000000f00 */
[----:B------:R-:W-:Y:S01]  /*6fe00*/  IMAD.MOV.U32 R76, RZ, RZ, R196 ;  /* 0x000000ffff4c7224 */ /* 0x000fe200078e00c4 */
[----:B------:R-:W-:Y:S01]  /*6fe10*/  MOV R77, R197 ;  /* 0x000000c5004d7202 */ /* 0x000fe20000000f00 */
[----:B------:R-:W-:Y:S01]  /*6fe20*/  IMAD.MOV.U32 R78, RZ, RZ, R228 ;  /* 0x000000ffff4e7224 */ /* 0x000fe200078e00e4 */
[----:B------:R-:W-:-:S05]  /*6fe30*/  MOV R79, R229 ;  /* 0x000000e5004f7202 */ /* 0x000fca0000000f00 */
[----:B------:R1:W-:Y:S04]  /*6fe40*/  STS.128 [R0+0x400], R76 ;  /* 0x0004004c00007388 */ /* 0x0003e80000000c00 */
[----:B-1----:R-:W2:Y:S04]  /*6fe50*/  LDL.LU R76, [R1+0xd0] ;  /* 0x0000d000014c7983 */ /* 0x002ea80000300800 */
[----:B------:R-:W2:Y:S04]  /*6fe60*/  LDL.LU R77, [R1+0xd4] ;  /* 0x0000d400014d7983 */ /* 0x000ea80000300800 */
[----:B------:R-:W2:Y:S04]  /*6fe70*/  LDL.LU R78, [R1+0xc0] ;  /* 0x0000c000014e7983 */ /* 0x000ea80000300800 */
[----:B------:R-:W2:Y:S01]  /*6fe80*/  LDL.LU R79, [R1+0xc4] ;  /* 0x0000c400014f7983 */ /* 0x000ea20000300800 */
[----:B------:R-:W-:Y:S01]  /*6fe90*/  IMAD.MOV.U32 R228, RZ, RZ, R198 ;  /* 0x000000ffffe47224 */ /* 0x000fe200078e00c6 */
[----:B------:R-:W-:-:S02]  /*6fea0*/  MOV R229, R199 ;  /* 0x000000c700e57202 */ /* 0x000fc40000000f00 */
[----:B------:R-:W-:Y:S04]  /*6feb0*/  STS.128 [R0], R220 ;  /* 0x000000dc00007388 */ /* 0x000fe80000000c00 */
[----:B------:R-:W-:Y:S04]  /*6fec0*/  STS.128 [R0+0x80], R204 ;  /* 0x000080cc00007388 */ /* 0x000fe80000000c00 */
[----:B------:R-:W-:Y:S04]  /*6fed0*/  STS.128 [R0+0x480], R228 ;  /* 0x000480e400007388 */ /* 0x000fe80000000c00 */
[----:B------:R-:W-:Y:S06]  /*6fee0*/  BAR.SYNC.DEFER_BLOCKING 0x0 ;  /* 0x0000000000007b1d */ /* 0x000fec0000010000 */
[----:B------:R-:W-:Y:S04]  /*6fef0*/  LDS.128 R204, [R227] ;  /* 0x00000000e3cc7984 */ /* 0x000fe80000000c00 */
[----:B------:R-:W1:Y:S04]  /*6ff00*/  LDS.128 R196, [R2] ;  /* 0x0000000002c47984 */ /* 0x000e680000000c00 */
[----:B------:R-:W-:Y:S04]  /*6ff10*/  LDS.128 R220, [R3] ;  /* 0x0000000003dc7984 */ /* 0x000fe80000000c00 */
[----:B------:R-:W-:Y:S04]  /*6ff20*/  LDS.128 R224, [R252] ;  /* 0x00000000fce07984 */ /* 0x000fe80000000c00 */
[----:B------:R-:W-:Y:S06]  /*6ff30*/  BAR.SYNC.DEFER_BLOCKING 0x0 ;  /* 0x0000000000007b1d */ /* 0x000fec0000010000 */
[----:B--2---:R2:W-:Y:S04]  /*6ff40*/  STS.128 [R0], R76 ;  /* 0x0000004c00007388 */ /* 0x0045e80000000c00 */
[----:B--2---:R-:W2:Y:S04]  /*6ff50*/  LDL.LU R76, [R1+0xd8] ;  /* 0x0000d800014c7983 */ /* 0x004ea80000300800 */
        /* <DEDUP_REMOVED lines=9> */
[----:B--2---:R2:W-:Y:S04]  /*6fff0*/  STS.128 [R0+0x80], R76 ;  /* 0x0000804c00007388 */ /* 0x0045e80000000c00 */
[----:B--2---:R-:W2:Y:S04]  /*70000*/  LDL.LU R78, [R1+0x30] ;  /* 0x00003000014e7983 */ /* 0x004ea80000300800 */
[----:B------:R-:W2:Y:S04]  /*70010*/  LDL.LU R79, [R1+0x15b0] ;  /* 0x0015b000014f7983 */ /* 0x000ea80000300800 */
[----:B------:R-:W3:Y:S04]  /*70020*/  LDL.LU R244, [R1+0x15bc] ;  /* 0x0015bc0001f47983 */ /* 0x000ee80000300800 */
[----:B------:R-:W3:Y:S04]  /*70030*/  LDL.LU R245, [R1+0x15b8] ;  /* 0x0015b80001f57983 */ /* 0x000ee80000300800 */
[----:B------:R-:W3:Y:S04]  /*70040*/  LDL.LU R246, [R1+0x15b4] ;  /* 0x0015b40001f67983 */ /* 0x000ee80000300800 */
[----:B------:R-:W3:Y:S04]  /*70050*/  LDL.LU R247, [R1+0x3b4] ;  /* 0x0003b40001f77983 */ /* 0x000ee80000300800 */
[----:B------:R-:W-:Y:S04]  /*70060*/  STS.128 [R0+0x400], R228 ;  /* 0x000400e400007388 */ /* 0x000fe80000000c00 */
[----:B------:R1:W-:Y:S02]  /*70070*/  STS.128 [R0+0x480], R232 ;  /* 0x000480e800007388 */ /* 0x0003e40000000c00 */
[----:B-1----:R-:W-:-:S02]  /*70080*/  IMAD.MOV.U32 R232, RZ, RZ, c[0x0][0x194] ;  /* 0x00006500ffe87624 */ /* 0x002fc400078e00ff */
[----:B------:R-:W4:Y:S04]  /*70090*/  LDL.LU R234, [R1+0x10] ;  /* 0x0000100001ea7983 */ /* 0x000f280000300800 */
[----:B------:R-:W4:Y:S04]  /*700a0*/  LDL.LU R235, [R1+0x14] ;  /* 0x0000140001eb7983 */ /* 0x000f280000300800 */
[----:B------:R-:W-:Y:S01]  /*700b0*/  BAR.SYNC.DEFER_BLOCKING 0x0 ;  /* 0x0000000000007b1d */ /* 0x000fe20000010000 */
[----:B--2---:R-:W-:Y:S02]  /*700c0*/  IMAD R0, R79, c[0x0][0x198], RZ ;  /* 0x000066004f007a24 */ /* 0x004fe400078e02ff */
[C---:B---3--:R-:W-:Y:S01]  /*700d0*/  IMAD R3, R247.reuse, c[0x0][0x194], RZ ;  /* 0x00006500f7037a24 */ /* 0x048fe200078e02ff */
[----:B------:R-:W-:-:S04]  /*700e0*/  ISETP.GE.AND P5, PT, R247, c[0x0][0x178], PT ;  /* 0x00005e00f7007a0c */ /* 0x000fc80003fa6270 */
[----:B------:R-:W-:Y:S02]  /*700f0*/  LEA R230, P6, R3, c[0x0][0x170], 0x2 ;  /* 0x00005c0003e67a11 */ /* 0x000fe400078c10ff */
[----:B------:R-:W-:Y:S02]  /*70100*/  ISETP.LT.AND P5, PT, R79, c[0x0][0x17c], !P5 ;  /* 0x00005f004f007a0c */ /* 0x000fe40006fa1270 */
[----:B------:R-:W-:Y:S02]  /*70110*/  LEA.HI.X.SX32 R231, R3, c[0x0][0x174], 0x2, P6 ;  /* 0x00005d0003e77a11 */ /* 0x000fe400030f16ff */
[----:B------:R-:W-:-:S03]  /*70120*/  LEA R3, R232, R3, 0x7 ;  /* 0x00000003e8037211 */ /* 0x000fc600078e38ff */
[----:B------:R-:W-:Y:S01]  /*70130*/  IMAD.WIDE R76, R0, 0x4, R230 ;  /* 0x00000004004c7825 */ /* 0x000fe200078e02e6 */
[----:B------:R-:W-:-:S05]  /*70140*/  LEA R228, P6, R3, c[0x0][0x170], 0x2 ;  /* 0x00005c0003e47a11 */ /* 0x000fca00078c10ff */
[----:B------:R1:W-:Y:S01]  /*70150*/  @P5 STG.E [R76.64], R78 ;  /* 0x0000004e4c005986 */ /* 0x0003e2000c101908 */
[----:B------:R-:W-:Y:S02]  /*70160*/  ISETP.GE.AND P5, PT, R79, c[0x0][0x17c], PT ;  /* 0x00005f004f007a0c */ /* 0x000fe40003fa6270 */
[----:B------:R-:W-:Y:S02]  /*70170*/  LEA.HI.X.SX32 R229, R3, c[0x0][0x174], 0x2, P6 ;  /* 0x00005d0003e57a11 */ /* 0x000fe400030f16ff */
[----:B------:R-:W-:-:S03]  /*70180*/  ISETP.LT.AND P6, PT, R246, c[0x0][0x178], !P5 ;  /* 0x00005e00f6007a0c */ /* 0x000fc60006fc1270 */
[----:B-1----:R-:W-:-:S10]  /*70190*/  IMAD.WIDE R76, R0, 0x4, R228 ;  /* 0x00000004004c7825 */ /* 0x002fd400078e02e4 */
[----:B------:R1:W-:Y:S04]  /*701a0*/  @P6 STG.E [R76.64], R236 ;  /* 0x000000ec4c006986 */ /* 0x0003e8000c101908 */
[----:B-1----:R-:W2:Y:S01]  /*701b0*/  LDL.LU R236, [R1+0x34] ;  /* 0x0000340001ec7983 */ /* 0x002ea20000300800 */
[----:B------:R-:W-:-:S05]  /*701c0*/  IMAD R3, R232, 0x80, R3 ;  /* 0x00000080e8037824 */ /* 0x000fca00078e0203 */
[----:B------:R-:W-:-:S04]  /*701d0*/  LEA R78, P6, R3, c[0x0][0x170], 0x2 ;  /* 0x00005c00034e7a11 */ /* 0x000fc800078c10ff */
[----:B------:R-:W-:Y:S02]  /*701e0*/  LEA.HI.X.SX32 R79, R3, c[0x0][0x174], 0x2, P6 ;  /* 0x00005d00034f7a11 */ /* 0x000fe400030f16ff */
[----:B------:R-:W-:-:S03]  /*701f0*/  ISETP.LT.AND P6, PT, R245, c[0x0][0x178], !P5 ;  /* 0x00005e00f5007a0c */ /* 0x000fc60006fc1270 */
[----:B------:R-:W-:Y:S01]  /*70200*/  IMAD.WIDE R76, R0, 0x4, R78 ;  /* 0x00000004004c7825 */ /* 0x000fe200078e024e */
[----:B------:R-:W-:Y:S02]  /*70210*/  LEA R3, R232, R3, 0x7 ;  /* 0x00000003e8037211 */ /* 0x000fe400078e38ff */
[----:B------:R-:W-:-:S07]  /*70220*/  ISETP.LT.AND P5, PT, R244, c[0x0][0x178], !P5 ;  /* 0x00005e00f4007a0c */ /* 0x000fce0006fa1270 */
[----:B------:R1:W-:Y:S02]  /*70230*/  @P6 STG.E [R76.64], R40 ;  /* 0x000000284c006986 */ /* 0x0003e4000c101908 */
[----:B-1----:R-:W-:-:S04]  /*70240*/  LEA R76, P6, R3, c[0x0][0x170], 0x2 ;  /* 0x00005c00034c7a11 */ /* 0x002fc800078c10ff */
[----:B------:R-:W-:-:S05]  /*70250*/  LEA.HI.X.SX32 R77, R3, c[0x0][0x174], 0x2, P6 ;  /* 0x00005d00034d7a11 */ /* 0x000fca00030f16ff */
[----:B------:R-:W-:-:S05]  /*70260*/  IMAD.WIDE R232, R0, 0x4, R76 ;  /* 0x0000000400e87825 */ /* 0x000fca00078e024c */
[----:B------:R1:W-:Y:S04]  /*70270*/  @P5 STG.E [R232.64], R56 ;  /* 0x00000038e8005986 */ /* 0x0003e8000c101908 */
[----:B-1----:R-:W3:Y:S01]  /*70280*/  LDL.LU R56, [R1+0x1b3c] ;  /* 0x001b3c0001387983 */ /* 0x002ee20000300800 */
[----:B------:R-:W-:Y:S02]  /*70290*/  ISETP.LT.AND P5, PT, R247, c[0x0][0x178], !P4 ;  /* 0x00005e00f7007a0c */ /* 0x000fe400067a1270 */
[----:B------:R-:W-:Y:S02]  /*702a0*/  IADD3 R0, R0, c[0x0][0x198], RZ ;  /* 0x0000660000007a10 */ /* 0x000fe40007ffe0ff */
[----:B------:R-:W-:-:S03]  /*702b0*/  ISETP.LT.AND P6, PT, R246, c[0x0][0x178], !P4 ;  /* 0x00005e00f6007a0c */ /* 0x000fc600067c1270 */
[----:B------:R-:W-:-:S06]  /*702c0*/  IMAD.WIDE R232, R0, 0x4, R230 ;  /* 0x0000000400e87825 */ /* 0x000fcc00078e02e6 */
[----:B--2---:R1:W-:Y:S01]  /*702d0*/  @P5 STG.E [R232.64], R236 ;  /* 0x000000ece8005986 */ /* 0x0043e2000c101908 */
[----:B------:R-:W-:Y:S02]  /*702e0*/  ISETP.LT.AND P5, PT, R245, c[0x0][0x178], !P4 ;  /* 0x00005e00f5007a0c */ /* 0x000fe400067a1270 */
[----:B------:R-:W-:Y:S01]  /*702f0*/  ISETP.LT.AND P4, PT, R244, c[0x0][0x178], !P4 ;  /* 0x00005e00f4007a0c */ /* 0x000fe20006781270 */
[----:B-1----:R-:W-:-:S05]  /*70300*/  IMAD.WIDE R232, R0, 0x4, R228 ;  /* 0x0000000400e87825 */ /* 0x002fca00078e02e4 */
[----:B------:R1:W-:Y:S02]  /*70310*/  @P6 STG.E [R232.64], R237 ;  /* 0x000000ede8006986 */ /* 0x0003e4000c101908 */
[----:B-1----:R-:W-:-:S05]  /*70320*/  IMAD.WIDE R232, R0, 0x4, R78 ;  /* 0x0000000400e87825 */ /* 0x002fca00078e024e */
[----:B------:R1:W-:Y:S02]  /*70330*/  @P5 STG.E [R232.64], R41 ;  /* 0x00000029e8005986 */ /* 0x0003e4000c101908 */
[C---:B-1----:R-:W-:Y:S01]  /*70340*/  IMAD.WIDE R40, R0.reuse, 0x4, R76 ;  /* 0x0000000400287825 */ /* 0x042fe200078e024c */
[----:B------:R-:W-:-:S04]  /*70350*/  IADD3 R0, R0, c[0x0][0x198], RZ ;  /* 0x0000660000007a10 */ /* 0x000fc80007ffe0ff */
[----:B------:R1:W-:Y:S01]  /*70360*/  @P4 STG.E [R40.64], R57 ;  /* 0x0000003928004986 */ /* 0x0003e2000c101908 */
[----:B------:R-:W-:Y:S02]  /*70370*/  ISETP.LT.AND P4, PT, R247, c[0x0][0x178], !P3 ;  /* 0x00005e00f7007a0c */ /* 0x000fe40005f81270 */
[----:B------:R-:W-:Y:S01]  /*70380*/  ISETP.LT.AND P5, PT, R246, c[0x0][0x178], !P3 ;  /* 0x00005e00f6007a0c */ /* 0x000fe20005fa1270 */
[----:B-1----:R-:W-:-:S10]  /*70390*/  IMAD.WIDE R40, R0, 0x4, R230 ;  /* 0x0000000400287825 */ /* 0x002fd400078e02e6 */
[----:B----4-:R1:W-:Y:S01]  /*703a0*/  @P4 STG.E [R40.64], R234 ;  /* 0x000000ea28004986 */ /* 0x0103e2000c101908 */
[----:B------:R-:W-:Y:S02]  /*703b0*/  ISETP.LT.AND P4, PT, R245, c[0x0][0x178], !P3 ;  /* 0x00005e00f5007a0c */ /* 0x000fe40005f81270 */
[----:B------:R-:W-:Y:S01]  /*703c0*/  ISETP.LT.AND P3, PT, R244, c[0x0][0x178], !P3 ;  /* 0x00005e00f4007a0c */ /* 0x000fe20005f61270 */
[----:B-1----:R-:W-:-:S05]  /*703d0*/  IMAD.WIDE R40, R0, 0x4, R228 ;  /* 0x0000000400287825 */ /* 0x002fca00078e02e4 */
[----:B------:R1:W-:Y:S02]  /*703e0*/  @P5 STG.E [R40.64], R36 ;  /* 0x0000002428005986 */ /* 0x0003e4000c101908 */
[----:B-1----:R-:W-:-:S05]  /*703f0*/  IMAD.WIDE R40, R0, 0x4, R78 ;  /* 0x0000000400287825 */ /* 0x002fca00078e024e */
[----:B------:R1:W-:Y:S01]  /*70400*/  @P4 STG.E [R40.64], R52 ;  /* 0x0000003428004986 */ /* 0x0003e2000c101908 */
[C---:B------:R-:W-:Y:S01]  /*70410*/  IADD3 R3, R0.reuse, c[0x0][0x198], RZ ;  /* 0x0000660000037a10 */ /* 0x040fe20007ffe0ff */
[----:B-1----:R-:W-:-:S05]  /*70420*/  IMAD.WIDE R40, R0, 0x4, R76 ;  /* 0x0000000400287825 */ /* 0x002fca00078e024c */
[----:B------:R1:W-:Y:S01]  /*70430*/  @P3 STG.E [R40.64], R80 ;  /* 0x0000005028003986 */ /* 0x0003e2000c101908 */
[----:B------:R-:W-:Y:S02]  /*70440*/  ISETP.LT.AND P3, PT, R247, c[0x0][0x178], !P2 ;  /* 0x00005e00f7007a0c */ /* 0x000fe40005761270 */
[----:B------:R-:W-:Y:S01]  /*70450*/  ISETP.LT.AND P4, PT, R246, c[0x0][0x178], !P2 ;  /* 0x00005e00f6007a0c */ /* 0x000fe20005781270 */
[C---:B-1----:R-:W-:Y:S01]  /*70460*/  IMAD.WIDE R40, R3.reuse, 0x4, R230 ;  /* 0x0000000403287825 */ /* 0x042fe200078e02e6 */
[----:B------:R-:W-:Y:S01]  /*70470*/  IADD3 R0, R3, c[0x0][0x198], RZ ;  /* 0x0000660003007a10 */ /* 0x000fe20007ffe0ff */
[----:B------:R-:W2:Y:S08]  /*70480*/  LDL.LU R80, [R1+0x1b48] ;  /* 0x001b480001507983 */ /* 0x000eb00000300800 */
[----:B------:R1:W-:Y:S01]  /*70490*/  @P3 STG.E [R40.64], R235 ;  /* 0x000000eb28003986 */ /* 0x0003e2000c101908 */
[----:B------:R-:W-:-:S02]  /*704a0*/  ISETP.LT.AND P3, PT, R245, c[0x0][0x178], !P2 ;  /* 0x00005e00f5007a0c */ /* 0x000fc40005761270 */
[----:B------:R-:W-:Y:S01]  /*704b0*/  ISETP.LT.AND P2, PT, R244, c[0x0][0x178], !P2 ;  /* 0x00005e00f4007a0c */ /* 0x000fe20005741270 */
[----:B-1----:R-:W-:-:S05]  /*704c0*/  IMAD.WIDE R40, R3, 0x4, R228 ;  /* 0x0000000403287825 */ /* 0x002fca00078e02e4 */
[----:B------:R1:W-:Y:S01]  /*704d0*/  @P4 STG.E [R40.64], R37 ;  /* 0x0000002528004986 */ /* 0x0003e2000c101908 */
[----:B------:R-:W-:Y:S01]  /*704e0*/  ISETP.LT.AND P4, PT, R247, c[0x0][0x178], !P1 ;  /* 0x00005e00f7007a0c */ /* 0x000fe20004f81270 */
[----:B-1----:R-:W-:-:S05]  /*704f0*/  IMAD.WIDE R36, R3, 0x4, R78 ;  /* 0x0000000403247825 */ /* 0x002fca00078e024e */
[----:B------:R1:W-:Y:S01]  /*70500*/  @P3 STG.E [R36.64], R53 ;  /* 0x0000003524003986 */ /* 0x0003e2000c101908 */
[----:B------:R-:W-:-:S04]  /*70510*/  IMAD.WIDE R40, R0, 0x4, R230 ;  /* 0x0000000400287825 */ /* 0x000fc800078e02e6 */
[----:B-1----:R-:W-:-:S05]  /*70520*/  IMAD.WIDE R36, R3, 0x4, R76 ;  /* 0x0000000403247825 */ /* 0x002fca00078e024c */
[----:B------:R1:W-:Y:S04]  /*70530*/  @P2 STG.E [R36.64], R81 ;  /* 0x0000005124002986 */ /* 0x0003e8000c101908 */
[----:B------:R4:W-:Y:S01]  /*70540*/  @P4 STG.E [R40.64], R248 ;  /* 0x000000f828004986 */ /* 0x0009e2000c101908 */
[----:B---3--:R-:W-:-:S03]  /*70550*/  ISETP.GE.AND P4, PT, R56, c[0x0][0x17c], PT ;  /* 0x00005f0038007a0c */ /* 0x008fc60003f86270 */
[----:B------:R-:W3:Y:S01]  /*70560*/  LDL.LU R56, [R1+0x1b4c] ;  /* 0x001b4c0001387983 */ /* 0x000ee20000300800 */
[----:B------:R-:W-:Y:S02]  /*70570*/  ISETP.LT.AND P5, PT, R246, c[0x0][0x178], !P1 ;  /* 0x00005e00f6007a0c */ /* 0x000fe40004fa1270 */
[----:B------:R-:W-:Y:S01]  /*70580*/  ISETP.LT.AND P6, PT, R245, c[0x0][0x178], !P1 ;  /* 0x00005e00f5007a0c */ /* 0x000fe20004fc1270 */
[----:B-1----:R-:W-:Y:S01]  /*70590*/  IMAD.WIDE R36, R0, 0x4, R228 ;  /* 0x0000000400247825 */ /* 0x002fe200078e02e4 */
[----:B------:R-:W-:Y:S01]  /*705a0*/  ISETP.LT.AND P1, PT, R244, c[0x0][0x178], !P1 ;  /* 0x00005e00f4007a0c */ /* 0x000fe20004f21270 */
[----:B------:R-:W3:Y:S01]  /*705b0*/  LDL.LU R57, [R1+0x1b58] ;  /* 0x001b580001397983 */ /* 0x000ee20000300800 */
[----:B------:R-:W-:Y:S01]  /*705c0*/  ISETP.LT.AND P2, PT, R247, c[0x0][0x178], !P0 ;  /* 0x00005e00f7007a0c */ /* 0x000fe20004741270 */
[----:B----4-:R-:W-:Y:S01]  /*705d0*/  IMAD.WIDE R40, R0, 0x4, R78 ;  /* 0x0000000400287825 */ /* 0x010fe200078e024e */
[----:B------:R-:W-:Y:S02]  /*705e0*/  ISETP.LT.AND P3, PT, R246, c[0x0][0x178], !P0 ;  /* 0x00005e00f6007a0c */ /* 0x000fe40004761270 */
[----:B------:R-:W-:-:S03]  /*705f0*/  IADD3 R3, R0, c[0x0][0x198], RZ ;  /* 0x0000660000037a10 */ /* 0x000fc60007ffe0ff */
[----:B------:R1:W-:Y:S01]  /*70600*/  @P5 STG.E [R36.64], R12 ;  /* 0x0000000c24005986 */ /* 0x0003e2000c101908 */
[----:B------:R-:W-:Y:S01]  /*70610*/  ISETP.LT.AND P5, PT, R245, c[0x0][0x178], !P0 ;  /* 0x00005e00f5007a0c */ /* 0x000fe200047a1270 */
[----:B------:R-:W-:Y:S01]  /*70620*/  IMAD.WIDE R52, R3, 0x4, R228 ;  /* 0x0000000403347825 */ /* 0x000fe200078e02e4 */
[----:B------:R-:W-:Y:S01]  /*70630*/  ISETP.LT.AND P0, PT, R244, c[0x0][0x178], !P0 ;  /* 0x00005e00f4007a0c */ /* 0x000fe20004701270 */
[----:B------:R4:W-:Y:S01]  /*70640*/  @P6 STG.E [R40.64], R48 ;  /* 0x0000003028006986 */ /* 0x0009e2000c101908 */
[----:B------:R-:W-:Y:S01]  /*70650*/  ISETP.LT.AND P6, PT, R247, c[0x0][0x178], !P4 ;  /* 0x00005e00f7007a0c */ /* 0x000fe200067c1270 */
[----:B-1----:R-:W-:-:S04]  /*70660*/  IMAD.WIDE R36, R0, 0x4, R76 ;  /* 0x0000000400247825 */ /* 0x002fc800078e024c */
[C---:B----4-:R-:W-:Y:S01]  /*70670*/  IMAD.WIDE R40, R3.reuse, 0x4, R230 ;  /* 0x0000000403287825 */ /* 0x050fe200078e02e6 */
[----:B------:R1:W-:Y:S01]  /*70680*/  @P1 STG.E [R36.64], R64 ;  /* 0x0000004024001986 */ /* 0x0003e2000c101908 */
[----:B------:R-:W-:Y:S02]  /*70690*/  IADD3 R0, R3, c[0x0][0x198], RZ ;  /* 0x0000660003007a10 */ /* 0x000fe40007ffe0ff */
[----:B------:R-:W-:Y:S01]  /*706a0*/  ISETP.LT.AND P1, PT, R246, c[0x0][0x178], !P4 ;  /* 0x00005e00f6007a0c */ /* 0x000fe20006721270 */
[----:B------:R4:W-:Y:S04]  /*706b0*/  @P2 STG.E [R40.64], R249 ;  /* 0x000000f928002986 */ /* 0x0009e8000c101908 */
[----:B------:R4:W-:Y:S01]  /*706c0*/  @P3 STG.E [R52.64], R13 ;  /* 0x0000000d34003986 */ /* 0x0009e2000c101908 */
[----:B------:R-:W-:Y:S01]  /*706d0*/  ISETP.LT.AND P3, PT, R245, c[0x0][0x178], !P4 ;  /* 0x00005e00f5007a0c */ /* 0x000fe20006761270 */
[----:B-1----:R-:W-:-:S02]  /*706e0*/  IMAD.WIDE R36, R3, 0x4, R76 ;  /* 0x0000000403247825 */ /* 0x002fc400078e024c */
[----:B------:R-:W3:Y:S02]  /*706f0*/  LDL.LU R48, [R1+0x1b64] ;  /* 0x001b640001307983 */ /* 0x000ee40000300800 */
[----:B----4-:R-:W-:-:S04]  /*70700*/  IMAD.WIDE R40, R0, 0x4, R230 ;  /* 0x0000000400287825 */ /* 0x010fc800078e02e6 */
[----:B------:R-:W-:Y:S01]  /*70710*/  IMAD.WIDE R12, R3, 0x4, R78 ;  /* 0x00000004030c7825 */ /* 0x000fe200078e024e */
[----:B------:R-:W-:-:S04]  /*70720*/  ISETP.LT.AND P4, PT, R244, c[0x0][0x178], !P4 ;  /* 0x00005e00f4007a0c */ /* 0x000fc80006781270 */
[----:B------:R1:W-:Y:S04]  /*70730*/  @P5 STG.E [R12.64], R49 ;  /* 0x000000310c005986 */ /* 0x0003e8000c101908 */
[----:B------:R4:W-:Y:S01]  /*70740*/  @P0 STG.E [R36.64], R65 ;  /* 0x0000004124000986 */ /* 0x0009e2000c101908 */
[----:B------:R-:W-:-:S03]  /*70750*/  IADD3 R3, R0, c[0x0][0x198], RZ ;  /* 0x0000660000037a10 */ /* 0x000fc60007ffe0ff */
[----:B------:R4:W-:Y:S01]  /*70760*/  @P6 STG.E [R40.64], R240 ;  /* 0x000000f028006986 */ /* 0x0009e2000c101908 */
[----:B-1----:R-:W-:-:S04]  /*70770*/  IMAD.WIDE R12, R0, 0x4, R228 ;  /* 0x00000004000c7825 */ /* 0x002fc800078e02e4 */
[----:B----4-:R-:W-:Y:S01]  /*70780*/  IMAD.WIDE R36, R0, 0x4, R78 ;  /* 0x0000000400247825 */ /* 0x010fe200078e024e */
[----:B------:R1:W-:Y:S04]  /*70790*/  @P1 STG.E [R12.64], R8 ;  /* 0x000000080c001986 */ /* 0x0003e8000c101908 */
[----:B------:R4:W-:Y:S01]  /*707a0*/  @P3 STG.E [R36.64], R44 ;  /* 0x0000002c24003986 */ /* 0x0009e2000c101908 */
[----:B------:R-:W-:-:S04]  /*707b0*/  IMAD.WIDE R40, R3, 0x4, R228 ;  /* 0x0000000403287825 */ /* 0x000fc800078e02e4 */
[----:B-1----:R-:W-:-:S04]  /*707c0*/  IMAD.WIDE R12, R0, 0x4, R76 ;  /* 0x00000004000c7825 */ /* 0x002fc800078e024c */
[----:B----4-:R-:W-:Y:S01]  /*707d0*/  IMAD.WIDE R36, R3, 0x4, R230 ;  /* 0x0000000403247825 */ /* 0x010fe200078e02e6 */
[----:B------:R-:W-:Y:S01]  /*707e0*/  @P4 STG.E [R12.64], R60 ;  /* 0x0000003c0c004986 */ /* 0x000fe2000c101908 */
[----:B--2---:R-:W-:-:S04]  /*707f0*/  ISETP.GE.AND P2, PT, R80, c[0x0][0x17c], PT ;  /* 0x00005f0050007a0c */ /* 0x004fc80003f46270 */
[----:B------:R-:W-:Y:S02]  /*70800*/  ISETP.LT.AND P5, PT, R247, c[0x0][0x178], !P2 ;  /* 0x00005e00f7007a0c */ /* 0x000fe400057a1270 */
[----:B------:R-:W-:Y:S02]  /*70810*/  ISETP.LT.AND P6, PT, R246, c[0x0][0x178], !P2 ;  /* 0x00005e00f6007a0c */ /* 0x000fe400057c1270 */
[----:B------:R-:W-:-:S09]  /*70820*/  ISETP.LT.AND P3, PT, R245, c[0x0][0x178], !P2 ;  /* 0x00005e00f5007a0c */ /* 0x000fd20005761270 */
[----:B------:R-:W-:Y:S04]  /*70830*/  @P5 STG.E [R36.64], R241 ;  /* 0x000000f124005986 */ /* 0x000fe8000c101908 */
[----:B------:R1:W-:Y:S02]  /*70840*/  @P6 STG.E [R40.64], R9 ;  /* 0x0000000928006986 */ /* 0x0003e4000c101908 */
[----:B-1----:R-:W-:-:S05]  /*70850*/  IMAD.WIDE R8, R3, 0x4, R78 ;  /* 0x0000000403087825 */ /* 0x002fca00078e024e */
[----:B------:R1:W-:Y:S01]  /*70860*/  @P3 STG.E [R8.64], R45 ;  /* 0x0000002d08003986 */ /* 0x0003e2000c101908 */
[----:B---3--:R-:W-:-:S03]  /*70870*/  ISETP.GE.AND P0, PT, R56, c[0x0][0x17c], PT ;  /* 0x00005f0038007a0c */ /* 0x008fc60003f06270 */
[----:B------:R-:W2:Y:S04]  /*70880*/  LDL.LU R56, [R1+0x38] ;  /* 0x0000380001387983 */ /* 0x000ea80000300800 */
[----:B------:R-:W3:Y:S04]  /*70890*/  LDL.LU R236, [R1+0x3c] ;  /* 0x00003c0001ec7983 */ /* 0x000ee80000300800 */
[----:B-1----:R-:W4:Y:S04]  /*708a0*/  LDL.LU R45, [R1+0x1b7c] ;  /* 0x001b7c00012d7983 */ /* 0x002f280000300800 */
[----:B------:R-:W3:Y:S04]  /*708b0*/  LDL.LU R234, [R1+0x18] ;  /* 0x0000180001ea7983 */ /* 0x000ee80000300800 */
[----:B------:R-:W3:Y:S04]  /*708c0*/  LDL.LU R44, [R1+0x1b78] ;  /* 0x001b7800012c7983 */ /* 0x000ee80000300800 */
[----:B------:R-:W3:Y:S01]  /*708d0*/  LDL.LU R41, [R1+0x1b8c] ;  /* 0x001b8c0001297983 */ /* 0x000ee20000300800 */
[----:B------:R-:W-:-:S03]  /*708e0*/  ISETP.LT.AND P2, PT, R244, c[0x0][0x178], !P2 ;  /* 0x00005e00f4007a0c */ /* 0x000fc60005741270 */
[----:B------:R-:W4:Y:S04]  /*708f0*/  LDL.LU R235, [R1+0x1c] ;  /* 0x00001c0001eb7983 */ /* 0x000f280000300800 */
[----:B------:R-:W4:Y:S01]  /*70900*/  LDL.LU R40, [R1+0x1b94] ;  /* 0x001b940001287983 */ /* 0x000f220000300800 */
[----:B------:R-:W-:Y:S01]  /*70910*/  ISETP.LT.AND P4, PT, R247, c[0x0][0x178], !P0 ;  /* 0x00005e00f7007a0c */ /* 0x000fe20004781270 */
[C---:B------:R-:W-:Y:S01]  /*70920*/  IMAD.WIDE R12, R3.reuse, 0x4, R76 ;  /* 0x00000004030c7825 */ /* 0x040fe200078e024c */
[----:B------:R-:W-:Y:S02]  /*70930*/  ISETP.LT.AND P5, PT, R246, c[0x0][0x178], !P0 ;  /* 0x00005e00f6007a0c */ /* 0x000fe400047a1270 */
[----:B------:R-:W-:Y:S02]  /*70940*/  IADD3 R3, R3, c[0x0][0x198], RZ ;  /* 0x0000660003037a10 */ /* 0x000fe40007ffe0ff */
[----:B------:R-:W-:Y:S01]  /*70950*/  ISETP.LT.AND P6, PT, R245, c[0x0][0x178], !P0 ;  /* 0x00005e00f5007a0c */ /* 0x000fe200047c1270 */
[----:B------:R1:W-:Y:S01]  /*70960*/  @P2 STG.E [R12.64], R61 ;  /* 0x0000003d0c002986 */ /* 0x0003e2000c101908 */
[----:B------:R-:W-:Y:S01]  /*70970*/  ISETP.LT.AND P0, PT, R244, c[0x0][0x178], !P0 ;  /* 0x00005e00f4007a0c */ /* 0x000fe20004701270 */
[----:B------:R-:W-:Y:S01]  /*70980*/  IMAD.WIDE R8, R3, 0x4, R230 ;  /* 0x0000000403087825 */ /* 0x000fe200078e02e6 */
[----:B------:R-:W-:-:S03]  /*70990*/  ISETP.GE.AND P1, PT, R57, c[0x0][0x17c], PT ;  /* 0x00005f0039007a0c */ /* 0x000fc60003f26270 */
[----:B------:R-:W-:Y:S01]  /*709a0*/  IMAD.WIDE R36, R3, 0x4, R78 ;  /* 0x0000000403247825 */ /* 0x000fe200078e024e */
[----:B------:R-:W-:-:S03]  /*709b0*/  ISETP.LT.AND P2, PT, R247, c[0x0][0x178], !P1 ;  /* 0x00005e00f7007a0c */ /* 0x000fc60004f41270 */
[C---:B-1----:R-:W-:Y:S01]  /*709c0*/  IMAD.WIDE R12, R3.reuse, 0x4, R228 ;  /* 0x00000004030c7825 */ /* 0x042fe200078e02e4 */
[----:B------:R-:W-:Y:S02]  /*709d0*/  ISETP.GE.AND P3, PT, R48, c[0x0][0x17c], PT ;  /* 0x00005f0030007a0c */ /* 0x000fe40003f66270 */
[----:B------:R-:W-:Y:S01]  /*709e0*/  IADD3 R0, R3, c[0x0][0x198], RZ ;  /* 0x0000660003007a10 */ /* 0x000fe20007ffe0ff */
[----:B--2---:R1:W-:Y:S01]  /*709f0*/  @P4 STG.E [R8.64], R56 ;  /* 0x0000003808004986 */ /* 0x0043e2000c101908 */
[----:B------:R-:W-:-:S03]  /*70a00*/  ISETP.LT.AND P4, PT, R246, c[0x0][0x178], !P1 ;  /* 0x00005e00f6007a0c */ /* 0x000fc60004f81270 */
[----:B------:R2:W-:Y:S01]  /*70a10*/  @P5 STG.E [R12.64], R238 ;  /* 0x000000ee0c005986 */ /* 0x0005e2000c101908 */
[----:B------:R-:W-:Y:S02]  /*70a20*/  ISETP.LT.AND P5, PT, R245, c[0x0][0x178], !P1 ;  /* 0x00005e00f5007a0c */ /* 0x000fe40004fa1270 */
[----:B------:R-:W-:Y:S01]  /*70a30*/  ISETP.LT.AND P1, PT, R244, c[0x0][0x178], !P1 ;  /* 0x00005e00f4007a0c */ /* 0x000fe20004f21270 */
[----:B------:R3:W-:Y:S01]  /*70a40*/  @P6 STG.E [R36.64], R42 ;  /* 0x0000002a24006986 */ /* 0x0007e2000c101908 */
[----:B-1----:R-:W-:Y:S01]  /*70a50*/  IMAD.WIDE R8, R3, 0x4, R76 ;  /* 0x0000000403087825 */ /* 0x002fe200078e024c */
[----:B------:R-:W-:-:S03]  /*70a60*/  ISETP.LT.AND P6, PT, R247, c[0x0][0x178], !P3 ;  /* 0x00005e00f7007a0c */ /* 0x000fc60005fc1270 */
[----:B--2---:R-:W-:Y:S01]  /*70a70*/  IMAD.WIDE R12, R0, 0x4, R230 ;  /* 0x00000004000c7825 */ /* 0x004fe200078e02e6 */
[----:B------:R1:W-:Y:S01]  /*70a80*/  @P0 STG.E [R8.64], R58 ;  /* 0x0000003a08000986 */ /* 0x0003e2000c101908 */
[----:B------:R-:W-:Y:S02]  /*70a90*/  ISETP.LT.AND P0, PT, R246, c[0x0][0x178], !P3 ;  /* 0x00005e00f6007a0c */ /* 0x000fe40005f01270 */
[C---:B---3--:R-:W-:Y:S01]  /*70aa0*/  IMAD.WIDE R36, R0.reuse, 0x4, R228 ;  /* 0x0000000400247825 */ /* 0x048fe200078e02e4 */
[C---:B------:R-:W-:Y:S01]  /*70ab0*/  IADD3 R3, R0.reuse, c[0x0][0x198], RZ ;  /* 0x0000660000037a10 */ /* 0x040fe20007ffe0ff */
[----:B------:R2:W-:Y:S02]  /*70ac0*/  @P2 STG.E [R12.64], R236 ;  /* 0x000000ec0c002986 */ /* 0x0005e4000c101908 */
[C---:B-1----:R-:W-:Y:S02]  /*70ad0*/  IMAD.WIDE R8, R0.reuse, 0x4, R78 ;  /* 0x0000000400087825 */ /* 0x042fe400078e024e */
[----:B------:R1:W-:Y:S02]  /*70ae0*/  @P4 STG.E [R36.64], R239 ;  /* 0x000000ef24004986 */ /* 0x0003e4000c101908 */
[----:B--2---:R-:W-:-:S02]  /*70af0*/  IMAD.WIDE R12, R0, 0x4, R76 ;  /* 0x00000004000c7825 */ /* 0x004fc400078e024c */
[----:B------:R2:W-:Y:S02]  /*70b00*/  @P5 STG.E [R8.64], R43 ;  /* 0x0000002b08005986 */ /* 0x0005e4000c101908 */
[C---:B-1----:R-:W-:Y:S02]  /*70b10*/  IMAD.WIDE R36, R3.reuse, 0x4, R230 ;  /* 0x0000000403247825 */ /* 0x042fe400078e02e6 */
[----:B------:R1:W-:Y:S02]  /*70b20*/  @P1 STG.E [R12.64], R59 ;  /* 0x0000003b0c001986 */ /* 0x0003e4000c101908 */
[----:B--2---:R-:W-:Y:S02]  /*70b30*/  IMAD.WIDE R8, R3, 0x4, R228 ;  /* 0x0000000403087825 */ /* 0x004fe400078e02e4 */
[----:B------:R-:W-:Y:S04]  /*70b40*/  @P6 STG.E [R36.64], R234 ;  /* 0x000000ea24006986 */ /* 0x000fe8000c101908 */
[----:B------:R2:W-:Y:S01]  /*70b50*/  @P0 STG.E [R8.64], R38 ;  /* 0x0000002608000986 */ /* 0x0005e2000c101908 */
[----:B------:R-:W-:-:S03]  /*70b60*/  ISETP.GE.AND P0, PT, R41, c[0x0][0x17c], PT ;  /* 0x00005f0029007a0c */ /* 0x000fc60003f06270 */
[----:B------:R-:W3:Y:S01]  /*70b70*/  LDL.LU R41, [R1+0x1bac] ;  /* 0x001bac0001297983 */ /* 0x000ee20000300800 */
[----:B------:R-:W-:Y:S01]  /*70b80*/  ISETP.LT.AND P4, PT, R245, c[0x0][0x178], !P3 ;  /* 0x00005e00f5007a0c */ /* 0x000fe20005f81270 */
[----:B-1----:R-:W-:Y:S01]  /*70b90*/  IMAD.WIDE R12, R3, 0x4, R78 ;  /* 0x00000004030c7825 */ /* 0x002fe200078e024e */
[----:B----4-:R-:W-:Y:S02]  /*70ba0*/  ISETP.GE.AND P2, PT, R45, c[0x0][0x17c], PT ;  /* 0x00005f002d007a0c */ /* 0x010fe40003f46270 */
[----:B------:R-:W-:Y:S02]  /*70bb0*/  ISETP.LT.AND P3, PT, R244, c[0x0][0x178], !P3 ;  /* 0x00005e00f4007a0c */ /* 0x000fe40005f61270 */
[----:B------:R-:W-:Y:S02]  /*70bc0*/  ISETP.LT.AND P5, PT, R247, c[0x0][0x178], !P2 ;  /* 0x00005e00f7007a0c */ /* 0x000fe400057a1270 */
[----:B------:R-:W-:Y:S01]  /*70bd0*/  ISETP.LT.AND P6, PT, R246, c[0x0][0x178], !P2 ;  /* 0x00005e00f6007a0c */ /* 0x000fe200057c1270 */
[C---:B--2---:R-:W-:Y:S01]  /*70be0*/  IMAD.WIDE R8, R3.reuse, 0x4, R76 ;  /* 0x0000000403087825 */ /* 0x044fe200078e024c */
[----:B------:R-:W-:-:S03]  /*70bf0*/  IADD3 R0, R3, c[0x0][0x198], RZ ;  /* 0x0000660003007a10 */ /* 0x000fc60007ffe0ff */
[----:B------:R1:W-:Y:S01]  /*70c00*/  @P4 STG.E [R12.64], R54 ;  /* 0x000000360c004986 */ /* 0x0003e2000c101908 */
[----:B------:R-:W-:Y:S01]  /*70c10*/  ISETP.LT.AND P4, PT, R245, c[0x0][0x178], !P2 ;  /* 0x00005e00f5007a0c */ /* 0x000fe20005781270 */
[C---:B------:R-:W-:Y:S02]  /*70c20*/  IMAD.WIDE R36, R0.reuse, 0x4, R228 ;  /* 0x0000000400247825 */ /* 0x040fe400078e02e4 */
[----:B------:R2:W-:Y:S02]  /*70c30*/  @P3 STG.E [R8.64], R82 ;  /* 0x0000005208003986 */ /* 0x0005e4000c101908 */
[----:B-1----:R-:W-:-:S04]  /*70c40*/  IMAD.WIDE R12, R0, 0x4, R230 ;  /* 0x00000004000c7825 */ /* 0x002fc800078e02e6 */
[----:B--2---:R-:W-:Y:S01]  /*70c50*/  IMAD.WIDE R8, R0, 0x4, R78 ;  /* 0x0000000400087825 */ /* 0x004fe200078e024e */
[----:B------:R1:W-:Y:S04]  /*70c60*/  @P5 STG.E [R12.64], R235 ;  /* 0x000000eb0c005986 */ /* 0x0003e8000c101908 */
[----:B------:R2:W-:Y:S04]  /*70c70*/  @P6 STG.E [R36.64], R39 ;  /* 0x0000002724006986 */ /* 0x0005e8000c101908 */
[----:B------:R4:W-:Y:S01]  /*70c80*/  @P4 STG.E [R8.64], R55 ;  /* 0x0000003708004986 */ /* 0x0009e2000c101908 */
[----:B------:R-:W-:-:S03]  /*70c90*/  ISETP.GE.AND P4, PT, R40, c[0x0][0x17c], PT ;  /* 0x00005f0028007a0c */ /* 0x000fc60003f86270 */
[----:B------:R-:W3:Y:S01]  /*70ca0*/  LDL.LU R40, [R1+0x1ba8] ;  /* 0x001ba80001287983 */ /* 0x000ee20000300800 */
[----:B------:R-:W-:Y:S02]  /*70cb0*/  ISETP.GE.AND P1, PT, R44, c[0x0][0x17c], PT ;  /* 0x00005f002c007a0c */ /* 0x000fe40003f26270 */
[----:B------:R-:W-:Y:S01]  /*70cc0*/  ISETP.LT.AND P2, PT, R244, c[0x0][0x178], !P2 ;  /* 0x00005e00f4007a0c */ /* 0x000fe20005741270 */
[C---:B-1----:R-:W-:Y:S01]  /*70cd0*/  IMAD.WIDE R12, R0.reuse, 0x4, R76 ;  /* 0x00000004000c7825 */ /* 0x042fe200078e024c */
[----:B------:R-:W-:Y:S01]  /*70ce0*/  ISETP.LT.AND P3, PT, R247, c[0x0][0x178], !P1 ;  /* 0x00005e00f7007a0c */ /* 0x000fe20004f61270 */
[----:B--2---:R-:W2:Y:S01]  /*70cf0*/  LDL.LU R39, [R1+0x1bbc] ;  /* 0x001bbc0001277983 */ /* 0x004ea20000300800 */
[----:B------:R-:W-:Y:S02]  /*70d00*/  IADD3 R0, R0, c[0x0][0x198], RZ ;  /* 0x0000660000007a10 */ /* 0x000fe40007ffe0ff */
[----:B------:R-:W-:Y:S01]  /*70d10*/  ISETP.LT.AND P5, PT, R246, c[0x0][0x178], !P1 ;  /* 0x00005e00f6007a0c */ /* 0x000fe20004fa1270 */
[----:B------:R-:W2:Y:S01]  /*70d20*/  LDL.LU R38, [R1+0x1bc4] ;  /* 0x001bc40001267983 */ /* 0x000ea20000300800 */
[----:B------:R-:W-:Y:S01]  /*70d30*/  ISETP.LT.AND P6, PT, R245, c[0x0][0x178], !P1 ;  /* 0x00005e00f5007a0c */ /* 0x000fe20004fc1270 */
[----:B----4-:R-:W-:Y:S01]  /*70d40*/  IMAD.WIDE R8, R0, 0x4, R230 ;  /* 0x0000000400087825 */ /* 0x010fe200078e02e6 */
[----:B------:R-:W-:-:S03]  /*70d50*/  ISETP.LT.AND P1, PT, R244, c[0x0][0x178], !P1 ;  /* 0x00005e00f4007a0c */ /* 0x000fc60004f21270 */
[----:B------:R1:W-:Y:S01]  /*70d60*/  @P2 STG.E [R12.64], R83 ;  /* 0x000000530c002986 */ /* 0x0003e2000c101908 */
[----:B------:R-:W-:Y:S01]  /*70d70*/  ISETP.LT.AND P2, PT, R247, c[0x0][0x178], !P0 ;  /* 0x00005e00f7007a0c */ /* 0x000fe20004741270 */
[----:B------:R-:W-:Y:S02]  /*70d80*/  IMAD.WIDE R36, R0, 0x4, R78 ;  /* 0x0000000400247825 */ /* 0x000fe400078e024e */
[----:B------:R4:W-:Y:S01]  /*70d90*/  @P3 STG.E [R8.64], R250 ;  /* 0x000000fa08003986 */ /* 0x0009e2000c101908 */
[----:B------:R-:W-:Y:S02]  /*70da0*/  ISETP.LT.AND P3, PT, R246, c[0x0][0x178], !P0 ;  /* 0x00005e00f6007a0c */ /* 0x000fe40004761270 */
[C---:B------:R-:W-:Y:S01]  /*70db0*/  IADD3 R3, R0.reuse, c[0x0][0x198], RZ ;  /* 0x0000660000037a10 */ /* 0x040fe20007ffe0ff */
[----:B-1----:R-:W-:-:S05]  /*70dc0*/  IMAD.WIDE R12, R0, 0x4, R228 ;  /* 0x00000004000c7825 */ /* 0x002fca00078e02e4 */
[----:B------:R1:W-:Y:S01]  /*70dd0*/  @P5 STG.E [R12.64], R14 ;  /* 0x0000000e0c005986 */ /* 0x0003e2000c101908 */
[----:B------:R-:W-:Y:S01]  /*70de0*/  ISETP.LT.AND P5, PT, R245, c[0x0][0x178], !P0 ;  /* 0x00005e00f5007a0c */ /* 0x000fe200047a1270 */
[----:B----4-:R-:W-:Y:S01]  /*70df0*/  IMAD.WIDE R8, R0, 0x4, R76 ;  /* 0x0000000400087825 */ /* 0x010fe200078e024c */
[----:B------:R-:W-:Y:S01]  /*70e00*/  ISETP.LT.AND P0, PT, R244, c[0x0][0x178], !P0 ;  /* 0x00005e00f4007a0c */ /* 0x000fe20004701270 */
[----:B------:R4:W-:Y:S01]  /*70e10*/  @P6 STG.E [R36.64], R50 ;  /* 0x0000003224006986 */ /* 0x0009e2000c101908 */
[----:B------:R-:W-:Y:S02]  /*70e20*/  ISETP.LT.AND P6, PT, R247, c[0x0][0x178], !P4 ;  /* 0x00005e00f7007a0c */ /* 0x000fe400067c1270 */
[C---:B------:R-:W-:Y:S01]  /*70e30*/  IADD3 R0, R3.reuse, c[0x0][0x198], RZ ;  /* 0x0000660003007a10 */ /* 0x040fe20007ffe0ff */
[----:B------:R4:W-:Y:S01]  /*70e40*/  @P1 STG.E [R8.64], R66 ;  /* 0x0000004208001986 */ /* 0x0009e2000c101908 */
[----:B-1----:R-:W-:-:S04]  /*70e50*/  IMAD.WIDE R12, R3, 0x4, R230 ;  /* 0x00000004030c7825 */ /* 0x002fc800078e02e6 */
[C---:B----4-:R-:W-:Y:S01]  /*70e60*/  IMAD.WIDE R36, R3.reuse, 0x4, R228 ;  /* 0x0000000403247825 */ /* 0x050fe200078e02e4 */
[----:B------:R1:W-:Y:S01]  /*70e70*/  @P2 STG.E [R12.64], R251 ;  /* 0x000000fb0c002986 */ /* 0x0003e2000c101908 */
[----:B------:R-:W-:Y:S02]  /*70e80*/  ISETP.LT.AND P1, PT, R246, c[0x0][0x178], !P4 ;  /* 0x00005e00f6007a0c */ /* 0x000fe40006721270 */
[----:B------:R-:W-:Y:S01]  /*70e90*/  IMAD.WIDE R8, R3, 0x4, R78 ;  /* 0x0000000403087825 */ /* 0x000fe200078e024e */
[----:B------:R4:W-:Y:S01]  /*70ea0*/  @P3 STG.E [R36.64], R15 ;  /* 0x0000000f24003986 */ /* 0x0009e2000c101908 */
[----:B------:R-:W-:Y:S02]  /*70eb0*/  ISETP.LT.AND P3, PT, R245, c[0x0][0x178], !P4 ;  /* 0x00005e00f5007a0c */ /* 0x000fe40006761270 */
[----:B------:R-:W-:Y:S01]  /*70ec0*/  ISETP.LT.AND P4, PT, R244, c[0x0][0x178], !P4 ;  /* 0x00005e00f4007a0c */ /* 0x000fe20006781270 */
[----:B------:R4:W-:Y:S01]  /*70ed0*/  @P5 STG.E [R8.64], R51 ;  /* 0x0000003308005986 */ /* 0x0009e2000c101908 */
[----:B-1----:R-:W-:-:S04]  /*70ee0*/  IMAD.WIDE R12, R3, 0x4, R76 ;  /* 0x00000004030c7825 */ /* 0x002fc800078e024c */
[C---:B----4-:R-:W-:Y:S01]  /*70ef0*/  IMAD.WIDE R14, R0.reuse, 0x4, R230 ;  /* 0x00000004000e7825 */ /* 0x050fe200078e02e6 */
[----:B------:R-:W4:Y:S04]  /*70f00*/  LDL.LU R37, [R1+0x1bdc] ;  /* 0x001bdc0001257983 */ /* 0x000f280000300800 */
[----:B------:R1:W-:Y:S01]  /*70f10*/  @P0 STG.E [R12.64], R67 ;  /* 0x000000430c000986 */ /* 0x0003e2000c101908 */
[----:B------:R-:W-:-:S03]  /*70f20*/  IMAD.WIDE R8, R0, 0x4, R228 ;  /* 0x0000000400087825 */ /* 0x000fc600078e02e4 */
[----:B------:R1:W-:Y:S01]  /*70f30*/  @P6 STG.E [R14.64], R242 ;  /* 0x000000f20e006986 */ /* 0x0003e2000c101908 */
[----:B------:R-:W-:-:S03]  /*70f40*/  IADD3 R3, R0, c[0x0][0x198], RZ ;  /* 0x0000660000037a10 */ /* 0x000fc60007ffe0ff */
[----:B------:R1:W-:Y:S02]  /*70f50*/  @P1 STG.E [R8.64], R10 ;  /* 0x0000000a08001986 */ /* 0x0003e4000c101908 */
[----:B-1----:R-:W-:Y:S02]  /*70f60*/  IMAD.WIDE R12, R0, 0x4, R78 ;  /* 0x00000004000c7825 */ /* 0x002fe400078e024e */
[----:B------:R-:W4:Y:S04]  /*70f70*/  LDL.LU R36, [R1+0x1bd8] ;  /* 0x001bd80001247983 */ /* 0x000f280000300800 */
[----:B------:R1:W-:Y:S01]  /*70f80*/  @P3 STG.E [R12.64], R46 ;  /* 0x0000002e0c003986 */ /* 0x0003e2000c101908 */
[----:B------:R-:W-:-:S04]  /*70f90*/  IMAD.WIDE R14, R3, 0x4, R228 ;  /* 0x00000004030e7825 */ /* 0x000fc800078e02e4 */
[----:B------:R-:W-:-:S04]  /*70fa0*/  IMAD.WIDE R8, R0, 0x4, R76 ;  /* 0x0000000400087825 */ /* 0x000fc800078e024c */
[----:B-1----:R-:W-:Y:S01]  /*70fb0*/  IMAD.WIDE R12, R3, 0x4, R230 ;  /* 0x00000004030c7825 */ /* 0x002fe200078e02e6 */
[----:B------:R-:W-:Y:S01]  /*70fc0*/  @P4 STG.E [R8.64], R62 ;  /* 0x0000003e08004986 */ /* 0x000fe2000c101908 */
[----:B---3--:R-:W-:-:S04]  /*70fd0*/  ISETP.GE.AND P2, PT, R41, c[0x0][0x17c], PT ;  /* 0x00005f0029007a0c */ /* 0x008fc80003f46270 */
[----:B------:R-:W-:Y:S02]  /*70fe0*/  ISETP.LT.AND P5, PT, R247, c[0x0][0x178], !P2 ;  /* 0x00005e00f7007a0c */ /* 0x000fe400057a1270 */
[----:B------:R-:W-:-:S11]  /*70ff0*/  ISETP.LT.AND P6, PT, R246, c[0x0][0x178], !P2 ;  /* 0x00005e00f6007a0c */ /* 0x000fd600057c1270 */
[----:B------:R-:W-:Y:S04]  /*71000*/  @P5 STG.E [R12.64], R243 ;  /* 0x000000f30c005986 */ /* 0x000fe8000c101908 */
[----:B------:R1:W-:Y:S04]  /*71010*/  @P6 STG.E [R14.64], R11 ;  /* 0x0000000b0e006986 */ /* 0x0003e8000c101908 */
[----:B-1----:R-:W3:Y:S04]  /*71020*/  LDL.LU R14, [R1+0x1bec] ;  /* 0x001bec00010e7983 */ /* 0x002ee80000300800 */
[----:B------:R-:W3:Y:S01]  /*71030*/  LDL.LU R0, [R1+0x1bf4] ;  /* 0x001bf40001007983 */ /* 0x000ee20000300800 */
[----:B------:R-:W-:-:S02]  /*71040*/  ISETP.LT.AND P3, PT, R245, c[0x0][0x178], !P2 ;  /* 0x00005e00f5007a0c */ /* 0x000fc40005761270 */
[----:B------:R-:W-:Y:S02]  /*71050*/  ISETP.LT.AND P2, PT, R244, c[0x0][0x178], !P2 ;  /* 0x00005e00f4007a0c */ /* 0x000fe40005741270 */
[----:B------:R-:W-:Y:S01]  /*71060*/  ISETP.GE.AND P0, PT, R40, c[0x0][0x17c], PT ;  /* 0x00005f0028007a0c */ /* 0x000fe20003f06270 */
[----:B------:R-:W-:-:S03]  /*71070*/  IMAD.WIDE R8, R3, 0x4, R78 ;  /* 0x0000000403087825 */ /* 0x000fc600078e024e */
[----:B------:R-:W-:Y:S01]  /*71080*/  ISETP.LT.AND P4, PT, R247, c[0x0][0x178], !P0 ;  /* 0x00005e00f7007a0c */ /* 0x000fe20004781270 */
[C---:B------:R-:W-:Y:S01]  /*71090*/  IMAD.WIDE R10, R3.reuse, 0x4, R76 ;  /* 0x00000004030a7825 */ /* 0x040fe200078e024c */
[----:B------:R-:W-:Y:S02]  /*710a0*/  IADD3 R3, R3, c[0x0][0x198], RZ ;  /* 0x0000660003037a10 */ /* 0x000fe40007ffe0ff */
[----:B------:R-:W-:Y:S01]  /*710b0*/  ISETP.LT.AND P5, PT, R246, c[0x0][0x178], !P0 ;  /* 0x00005e00f6007a0c */ /* 0x000fe200047a1270 */
[----:B------:R1:W-:Y:S01]  /*710c0*/  @P3 STG.E [R8.64], R47 ;  /* 0x0000002f08003986 */ /* 0x0003e2000c101908 */
[----:B------:R-:W-:Y:S02]  /*710d0*/  ISETP.LT.AND P6, PT, R245, c[0x0][0x178], !P0 ;  /* 0x00005e00f5007a0c */ /* 0x000fe400047c1270 */
[----:B--2---:R-:W-:Y:S01]  /*710e0*/  ISETP.GE.AND P1, PT, R39, c[0x0][0x17c], PT ;  /* 0x00005f0027007a0c */ /* 0x004fe20003f26270 */
[----:B------:R2:W-:Y:S01]  /*710f0*/  @P2 STG.E [R10.64], R63 ;  /* 0x0000003f0a002986 */ /* 0x0005e2000c101908 */
[----:B------:R-:W-:-:S02]  /*71100*/  ISETP.LT.AND P0, PT, R244, c[0x0][0x178], !P0 ;  /* 0x00005e00f4007a0c */ /* 0x000fc40004701270 */
[----:B------:R-:W-:Y:S01]  /*71110*/  ISETP.LT.AND P2, PT, R247, c[0x0][0x178], !P1 ;  /* 0x00005e00f7007a0c */ /* 0x000fe20004f41270 */
[C---:B-1----:R-:W-:Y:S01]  /*71120*/  IMAD.WIDE R8, R3.reuse, 0x4, R230 ;  /* 0x0000000403087825 */ /* 0x042fe200078e02e6 */
[----:B------:R-:W-:-:S04]  /*71130*/  IADD3 R15, R3, c[0x0][0x198], RZ ;  /* 0x00006600030f7a10 */ /* 0x000fc80007ffe0ff */
[----:B------:R1:W-:Y:S01]  /*71140*/  @P4 STG.E [R8.64], R112 ;  /* 0x0000007008004986 */ /* 0x0003e2000c101908 */
[----:B------:R-:W-:Y:S01]  /*71150*/  ISETP.LT.AND P4, PT, R246, c[0x0][0x178], !P1 ;  /* 0x00005e00f6007a0c */ /* 0x000fe20004f81270 */
[----:B--2---:R-:W-:-:S04]  /*71160*/  IMAD.WIDE R10, R3, 0x4, R228 ;  /* 0x00000004030a7825 */ /* 0x004fc800078e02e4 */
[----:B------:R-:W-:Y:S01]  /*71170*/  IMAD.WIDE R12, R3, 0x4, R78 ;  /* 0x00000004030c7825 */ /* 0x000fe200078e024e */
[----:B------:R2:W-:Y:S01]  /*71180*/  @P5 STG.E [R10.64], R132 ;  /* 0x000000840a005986 */ /* 0x0005e2000c101908 */
[----:B------:R-:W-:Y:S02]  /*71190*/  ISETP.LT.AND P5, PT, R245, c[0x0][0x178], !P1 ;  /* 0x00005e00f5007a0c */ /* 0x000fe40004fa1270 */
[----:B------:R-:W-:Y:S01]  /*711a0*/  ISETP.GE.AND P3, PT, R38, c[0x0][0x17c], PT ;  /* 0x00005f0026007a0c */ /* 0x000fe20003f66270 */
[----:B------:R2:W-:Y:S01]  /*711b0*/  @P6 STG.E [R12.64], R144 ;  /* 0x000000900c006986 */ /* 0x0005e2000c101908 */
[----:B-1----:R-:W-:Y:S01]  /*711c0*/  IMAD.WIDE R8, R3, 0x4, R76 ;  /* 0x0000000403087825 */ /* 0x002fe200078e024c */
[----:B------:R-:W-:-:S03]  /*711d0*/  ISETP.LT.AND P1, PT, R244, c[0x0][0x178], !P1 ;  /* 0x00005e00f4007a0c */ /* 0x000fc60004f21270 */
[C---:B--2---:R-:W-:Y:S01]  /*711e0*/  IMAD.WIDE R10, R15.reuse, 0x4, R230 ;  /* 0x000000040f0a7825 */ /* 0x044fe200078e02e6 */
[----:B------:R1:W-:Y:S03]  /*711f0*/  @P0 STG.E [R8.64], R168 ;  /* 0x000000a808000986 */ /* 0x0003e6000c101908 */
[----:B------:R-:W-:Y:S01]  /*71200*/  IMAD.WIDE R12, R15, 0x4, R228 ;  /* 0x000000040f0c7825 */ /* 0x000fe200078e02e4 */
[----:B------:R-:W-:Y:S01]  /*71210*/  ISETP.LT.AND P6, PT, R247, c[0x0][0x178], !P3 ;  /* 0x00005e00f7007a0c */ /* 0x000fe20005fc1270 */
[----:B------:R2:W-:Y:S01]  /*71220*/  @P2 STG.E [R10.64], R113 ;  /* 0x000000710a002986 */ /* 0x0005e2000c101908 */
[----:B------:R-:W-:-:S03]  /*71230*/  ISETP.LT.AND P0, PT, R246, c[0x0][0x178], !P3 ;  /* 0x00005e00f6007a0c */ /* 0x000fc60005f01270 */
[----:B------:R4:W-:Y:S01]  /*71240*/  @P4 STG.E [R12.64], R133 ;  /* 0x000000850c004986 */ /* 0x0009e2000c101908 */
[----:B------:R-:W-:Y:S02]  /*71250*/  ISETP.LT.AND P4, PT, R245, c[0x0][0x178], !P3 ;  /* 0x00005e00f5007a0c */ /* 0x000fe40005f81270 */
[C---:B------:R-:W-:Y:S01]  /*71260*/  IADD3 R3, R15.reuse, c[0x0][0x198], RZ ;  /* 0x000066000f037a10 */ /* 0x040fe20007ffe0ff */
[----:B-1----:R-:W-:-:S04]  /*71270*/  IMAD.WIDE R8, R15, 0x4, R78 ;  /* 0x000000040f087825 */ /* 0x002fc800078e024e */
[----:B--2---:R-:W-:Y:S01]  /*71280*/  IMAD.WIDE R10, R15, 0x4, R76 ;  /* 0x000000040f0a7825 */ /* 0x004fe200078e024c */
[----:B------:R1:W-:Y:S01]  /*71290*/  @P5 STG.E [R8.64], R145 ;  /* 0x0000009108005986 */ /* 0x0003e2000c101908 */
[----:B------:R-:W-:Y:S02]  /*712a0*/  ISETP.LT.AND P3, PT, R244, c[0x0][0x178], !P3 ;  /* 0x00005e00f4007a0c */ /* 0x000fe40005f61270 */
[----:B----4-:R-:W-:Y:S01]  /*712b0*/  IMAD.WIDE R12, R3, 0x4, R230 ;  /* 0x00000004030c7825 */ /* 0x010fe200078e02e6 */
[----:B------:R2:W-:Y:S01]  /*712c0*/  @P1 STG.E [R10.64], R169 ;  /* 0x000000a90a001986 */ /* 0x0005e2000c101908 */
[----:B------:R-:W-:-:S03]  /*712d0*/  ISETP.GE.AND P2, PT, R37, c[0x0][0x17c], PT ;  /* 0x00005f0025007a0c */ /* 0x000fc60003f46270 */
[----:B------:R-:W4:Y:S01]  /*712e0*/  LDL.LU R37, [R1+0x1c0c] ;  /* 0x001c0c0001257983 */ /* 0x000f220000300800 */
[----:B-1----:R-:W-:-:S03]  /*712f0*/  IMAD.WIDE R8, R3, 0x4, R228 ;  /* 0x0000000403087825 */ /* 0x002fc600078e02e4 */
[----:B------:R-:W-:Y:S01]  /*71300*/  @P6 STG.E [R12.64], R108 ;  /* 0x0000006c0c006986 */ /* 0x000fe2000c101908 */
[----:B--2---:R-:W-:Y:S01]  /*71310*/  IMAD.WIDE R10, R3, 0x4, R78 ;  /* 0x00000004030a7825 */ /* 0x004fe200078e024e */
[----:B------:R-:W-:Y:S02]  /*71320*/  ISETP.LT.AND P5, PT, R247, c[0x0][0x178], !P2 ;  /* 0x00005e00f7007a0c */ /* 0x000fe400057a1270 */
[----:B------:R1:W-:Y:S01]  /*71330*/  @P0 STG.E [R8.64], R128 ;  /* 0x0000008008000986 */ /* 0x0003e2000c101908 */
[----:B------:R-:W-:-:S03]  /*71340*/  ISETP.LT.AND P6, PT, R246, c[0x0][0x178], !P2 ;  /* 0x00005e00f6007a0c */ /* 0x000fc600057c1270 */
[----:B------:R2:W-:Y:S01]  /*71350*/  @P4 STG.E [R10.64], R140 ;  /* 0x0000008c0a004986 */ /* 0x0005e2000c101908 */
[----:B------:R-:W-:Y:S02]  /*71360*/  ISETP.LT.AND P4, PT, R245, c[0x0][0x178], !P2 ;  /* 0x00005e00f5007a0c */ /* 0x000fe40005781270 */
[C---:B------:R-:W-:Y:S01]  /*71370*/  IADD3 R15, R3.reuse, c[0x0][0x198], RZ ;  /* 0x00006600030f7a10 */ /* 0x040fe20007ffe0ff */
[----:B-1----:R-:W-:-:S04]  /*71380*/  IMAD.WIDE R8, R3, 0x4, R76 ;  /* 0x0000000403087825 */ /* 0x002fc800078e024c */
[C---:B--2---:R-:W-:Y:S01]  /*71390*/  IMAD.WIDE R10, R15.reuse, 0x4, R230 ;  /* 0x000000040f0a7825 */ /* 0x044fe200078e02e6 */
[----:B------:R1:W-:Y:S03]  /*713a0*/  @P3 STG.E [R8.64], R164 ;  /* 0x000000a408003986 */ /* 0x0003e6000c101908 */
[----:B------:R-:W-:Y:S01]  /*713b0*/  IMAD.WIDE R12, R15, 0x4, R228 ;  /* 0x000000040f0c7825 */ /* 0x000fe200078e02e4 */
[----:B------:R2:W-:Y:S01]  /*713c0*/  @P5 STG.E [R10.64], R109 ;  /* 0x0000006d0a005986 */ /* 0x0005e2000c101908 */
[----:B------:R-:W-:-:S03]  /*713d0*/  ISETP.GE.AND P1, PT, R36, c[0x0][0x17c], PT ;  /* 0x00005f0024007a0c */ /* 0x000fc60003f26270 */
[----:B------:R-:W-:Y:S01]  /*713e0*/  @P6 STG.E [R12.64], R129 ;  /* 0x000000810c006986 */ /* 0x000fe2000c101908 */
[----:B-1----:R-:W-:-:S03]  /*713f0*/  IMAD.WIDE R8, R15, 0x4, R78 ;  /* 0x000000040f087825 */ /* 0x002fc600078e024e */
[----:B------:R-:W4:Y:S04]  /*71400*/  LDL.LU R36, [R1+0x1c08] ;  /* 0x001c080001247983 */ /* 0x000f280000300800 */
[----:B------:R1:W-:Y:S01]  /*71410*/  @P4 STG.E [R8.64], R141 ;  /* 0x0000008d08004986 */ /* 0x0003e2000c101908 */
[----:B---3--:R-:W-:-:S03]  /*71420*/  ISETP.GE.AND P0, PT, R14, c[0x0][0x17c], PT ;  /* 0x00005f000e007a0c */ /* 0x008fc60003f06270 */
[----:B------:R-:W3:Y:S01]  /*71430*/  LDL.LU R14, [R1+0x1c1c] ;  /* 0x001c1c00010e7983 */ /* 0x000ee20000300800 */
[----:B------:R-:W-:-:S03]  /*71440*/  ISETP.GE.AND P4, PT, R0, c[0x0][0x17c], PT ;  /* 0x00005f0000007a0c */ /* 0x000fc60003f86270 */
[----:B------:R-:W3:Y:S01]  /*71450*/  LDL.LU R0, [R1+0x1c20] ;  /* 0x001c200001007983 */ /* 0x000ee20000300800 */
[----:B------:R-:W-:Y:S02]  /*71460*/  ISETP.LT.AND P2, PT, R244, c[0x0][0x178], !P2 ;  /* 0x00005e00f4007a0c */ /* 0x000fe40005741270 */
[----:B------:R-:W-:Y:S01]  /*71470*/  ISETP.LT.AND P3, PT, R247, c[0x0][0x178], !P1 ;  /* 0x00005e00f7007a0c */ /* 0x000fe20004f61270 */
[C---:B--2---:R-:W-:Y:S01]  /*71480*/  IMAD.WIDE R10, R15.reuse, 0x4, R76 ;  /* 0x000000040f0a7825 */ /* 0x044fe200078e024c */
[----:B------:R-:W-:Y:S01]  /*71490*/  IADD3 R15, R15, c[0x0][0x198], RZ ;  /* 0x000066000f0f7a10 */ /* 0x000fe20007ffe0ff */
[----:B------:R-:W2:Y:S01]  /*714a0*/  LDL.LU R39, [R1+0x1c18] ;  /* 0x001c180001277983 */ /* 0x000ea20000300800 */
[----:B------:R-:W-:Y:S02]  /*714b0*/  ISETP.LT.AND P5, PT, R246, c[0x0][0x178], !P1 ;  /* 0x00005e00f6007a0c */ /* 0x000fe40004fa1270 */
[----:B------:R-:W-:Y:S01]  /*714c0*/  ISETP.LT.AND P6, PT, R245, c[0x0][0x178], !P1 ;  /* 0x00005e00f5007a0c */ /* 0x000fe20004fc1270 */
[----:B-1----:R-:W-:Y:S01]  /*714d0*/  IMAD.WIDE R8, R15, 0x4, R230 ;  /* 0x000000040f087825 */ /* 0x002fe200078e02e6 */
[----:B------:R-:W-:Y:S01]  /*714e0*/  ISETP.LT.AND P1, PT, R244, c[0x0][0x178], !P1 ;  /* 0x00005e00f4007a0c */ /* 0x000fe20004f21270 */
[----:B------:R-:W2:Y:S04]  /*714f0*/  LDL.LU R38, [R1+0x1c14] ;  /* 0x001c140001267983 */ /* 0x000ea80000300800 */
[----:B------:R1:W-:Y:S01]  /*71500*/  @P2 STG.E [R10.64], R165 ;  /* 0x000000a50a002986 */ /* 0x0003e2000c101908 */
[----:B------:R-:W-:-:S03]  /*71510*/  ISETP.LT.AND P2, PT, R247, c[0x0][0x178], !P0 ;  /* 0x00005e00f7007a0c */ /* 0x000fc60004741270 */
[----:B------:R1:W-:Y:S01]  /*71520*/  @P3 STG.E [R8.64], R104 ;  /* 0x0000006808003986 */ /* 0x0003e2000c101908 */
[----:B------:R-:W-:Y:S01]  /*71530*/  ISETP.LT.AND P3, PT, R246, c[0x0][0x178], !P0 ;  /* 0x00005e00f6007a0c */ /* 0x000fe20004761270 */
[C---:B------:R-:W-:Y:S01]  /*71540*/  IMAD.WIDE R12, R15.reuse, 0x4, R78 ;  /* 0x000000040f0c7825 */ /* 0x040fe200078e024e */
[----:B------:R-:W-:-:S03]  /*71550*/  IADD3 R3, R15, c[0x0][0x198], RZ ;  /* 0x000066000f037a10 */ /* 0x000fc60007ffe0ff */
[----:B-1----:R-:W-:-:S04]  /*71560*/  IMAD.WIDE R10, R15, 0x4, R228 ;  /* 0x000000040f0a7825 */ /* 0x002fc800078e02e4 */
[----:B------:R-:W-:Y:S01]  /*71570*/  IMAD.WIDE R8, R15, 0x4, R76 ;  /* 0x000000040f087825 */ /* 0x000fe200078e024c */
[----:B------:R1:W-:Y:S01]  /*71580*/  @P5 STG.E [R10.64], R20 ;  /* 0x000000140a005986 */ /* 0x0003e2000c101908 */
[----:B------:R-:W-:Y:S02]  /*71590*/  ISETP.LT.AND P5, PT, R245, c[0x0][0x178], !P0 ;  /* 0x00005e00f5007a0c */ /* 0x000fe400047a1270 */
[----:B------:R-:W-:Y:S01]  /*715a0*/  ISETP.LT.AND P0, PT, R244, c[0x0][0x178], !P0 ;  /* 0x00005e00f4007a0c */ /* 0x000fe20004701270 */
[----:B------:R1:W-:Y:S01]  /*715b0*/  @P6 STG.E [R12.64], R136 ;  /* 0x000000880c006986 */ /* 0x0003e2000c101908 */
[----:B------:R-:W-:-:S03]  /*715c0*/  ISETP.LT.AND P6, PT, R247, c[0x0][0x178], !P4 ;  /* 0x00005e00f7007a0c */ /* 0x000fc600067c1270 */
[----:B------:R1:W-:Y:S02]  /*715d0*/  @P1 STG.E [R8.64], R156 ;  /* 0x0000009c08001986 */ /* 0x0003e4000c101908 */
[----:B-1----:R-:W-:-:S04]  /*715e0*/  IMAD.WIDE R10, R3, 0x4, R230 ;  /* 0x00000004030a7825 */ /* 0x002fc800078e02e6 */
[----:B------:R-:W-:Y:S01]  /*715f0*/  IMAD.WIDE R12, R3, 0x4, R228 ;  /* 0x00000004030c7825 */ /* 0x000fe200078e02e4 */
[----:B------:R1:W-:Y:S01]  /*71600*/  @P2 STG.E [R10.64], R105 ;  /* 0x000000690a002986 */ /* 0x0003e2000c101908 */
[----:B------:R-:W-:-:S03]  /*71610*/  ISETP.LT.AND P1, PT, R246, c[0x0][0x178], !P4 ;  /* 0x00005e00f6007a0c */ /* 0x000fc60006721270 */
[----:B------:R1:W-:Y:S01]  /*71620*/  @P3 STG.E [R12.64], R21 ;  /* 0x000000150c003986 */ /* 0x0003e2000c101908 */
[----:B------:R-:W-:Y:S01]  /*71630*/  ISETP.LT.AND P3, PT, R245, c[0x0][0x178], !P4 ;  /* 0x00005e00f5007a0c */ /* 0x000fe20006761270 */
[C---:B------:R-:W-:Y:S01]  /*71640*/  IMAD.WIDE R8, R3.reuse, 0x4, R78 ;  /* 0x0000000403087825 */ /* 0x040fe200078e024e */
[----:B------:R-:W-:-:S03]  /*71650*/  IADD3 R15, R3, c[0x0][0x198], RZ ;  /* 0x00006600030f7a10 */ /* 0x000fc60007ffe0ff */
[----:B-1----:R-:W-:Y:S01]  /*71660*/  IMAD.WIDE R10, R3, 0x4, R76 ;  /* 0x00000004030a7825 */ /* 0x002fe200078e024c */
[----:B------:R1:W-:Y:S01]  /*71670*/  @P5 STG.E [R8.64], R137 ;  /* 0x0000008908005986 */ /* 0x0003e2000c101908 */
[----:B------:R-:W-:Y:S02]  /*71680*/  ISETP.LT.AND P4, PT, R244, c[0x0][0x178], !P4 ;  /* 0x00005e00f4007a0c */ /* 0x000fe40006781270 */
[C---:B------:R-:W-:Y:S01]  /*71690*/  IMAD.WIDE R12, R15.reuse, 0x4, R230 ;  /* 0x000000040f0c7825 */ /* 0x040fe200078e02e6 */
[----:B------:R4:W-:Y:S04]  /*716a0*/  @P0 STG.E [R10.64], R157 ;  /* 0x0000009d0a000986 */ /* 0x0009e8000c101908 */
[----:B------:R-:W-:Y:S01]  /*716b0*/  @P6 STG.E [R12.64], R100 ;  /* 0x000000640c006986 */ /* 0x000fe2000c101908 */
[----:B-1----:R-:W-:Y:S01]  /*716c0*/  IMAD.WIDE R8, R15, 0x4, R228 ;  /* 0x000000040f087825 */ /* 0x002fe200078e02e4 */
[----:B----4-:R-:W-:-:S03]  /*716d0*/  ISETP.GE.AND P2, PT, R37, c[0x0][0x17c], PT ;  /* 0x00005f0025007a0c */ /* 0x010fc60003f46270 */
        /* <DEDUP_REMOVED lines=8> */
[C---:B----4-:R-:W-:Y:S01]  /*71760*/  IMAD.WIDE R10, R3.reuse, 0x4, R230 ;  /* 0x00000004030a7825 */ /* 0x050fe200078e02e6 */
[----:B------:R1:W-:Y:S03]  /*71770*/  @P4 STG.E [R8.64], R148 ;  /* 0x0000009408004986 */ /* 0x0003e6000c101908 */
[C---:B------:R-:W-:Y:S01]  /*71780*/  IMAD.WIDE R12, R3.reuse, 0x4, R228 ;  /* 0x00000004030c7825 */ /* 0x040fe200078e02e4 */
[----:B------:R4:W-:Y:S04]  /*71790*/  @P5 STG.E [R10.64], R101 ;  /* 0x000000650a005986 */ /* 0x0009e8000c101908 */
[----:B------:R2:W-:Y:S01]  /*717a0*/  @P6 STG.E [R12.64], R17 ;  /* 0x000000110c006986 */ /* 0x0005e2000c101908 */
[----:B-1----:R-:W-:-:S05]  /*717b0*/  IMAD.WIDE R8, R3, 0x4, R78 ;  /* 0x0000000403087825 */ /* 0x002fca00078e024e */
[----:B------:R-:W-:Y:S01]  /*717c0*/  @P3 STG.E [R8.64], R69 ;  /* 0x0000004508003986 */ /* 0x000fe2000c101908 */
[----:B------:R-:W-:-:S03]  /*717d0*/  ISETP.GE.AND P0, PT, R36, c[0x0][0x17c], PT ;  /* 0x00005f0024007a0c */ /* 0x000fc60003f06270 */
[----:B------:R-:W2:Y:S01]  /*717e0*/  LDL.LU R36, [R1+0x1c10] ;  /* 0x001c100001247983 */ /* 0x000ea20000300800 */
[----:B---3--:R-:W-:-:S03]  /*717f0*/  ISETP.GE.AND P3, PT, R0, c[0x0][0x17c], PT ;  /* 0x00005f0000007a0c */ /* 0x008fc60003f66270 */
[----:B------:R-:W3:Y:S01]  /*71800*/  LDL.LU R0, [R1+0x1c04] ;  /* 0x001c040001007983 */ /* 0x000ee20000300800 */
[----:B------:R-:W-:Y:S02]  /*71810*/  ISETP.LT.AND P2, PT, R244, c[0x0][0x178], !P2 ;  /* 0x00005e00f4007a0c */ /* 0x000fe40005741270 */
[----:B------:R-:W-:Y:S01]  /*71820*/  ISETP.LT.AND P4, PT, R247, c[0x0][0x178], !P0 ;  /* 0x00005e00f7007a0c */ /* 0x000fe20004781270 */
[C---:B----4-:R-:W-:Y:S01]  /*71830*/  IMAD.WIDE R10, R3.reuse, 0x4, R76 ;  /* 0x00000004030a7825 */ /* 0x050fe200078e024c */
[----:B------:R-:W-:Y:S02]  /*71840*/  IADD3 R3, R3, c[0x0][0x198], RZ ;  /* 0x0000660003037a10 */ /* 0x000fe40007ffe0ff */
[----:B------:R-:W-:-:S03]  /*71850*/  ISETP.GE.AND P1, PT, R14, c[0x0][0x17c], PT ;  /* 0x00005f000e007a0c */ /* 0x000fc60003f26270 */
[----:B------:R-:W-:Y:S01]  /*71860*/  IMAD.WIDE R20, R3, 0x4, R230 ;  /* 0x0000000403147825 */ /* 0x000fe200078e02e6 */
[----:B------:R-:W-:Y:S02]  /*71870*/  ISETP.LT.AND P5, PT, R246, c[0x0][0x178], !P0 ;  /* 0x00005e00f6007a0c */ /* 0x000fe400047a1270 */
[----:B------:R-:W-:Y:S01]  /*71880*/  ISETP.LT.AND P6, PT, R245, c[0x0][0x178], !P0 ;  /* 0x00005e00f5007a0c */ /* 0x000fe200047c1270 */
[----:B------:R1:W-:Y:S01]  /*71890*/  @P2 STG.E [R10.64], R149 ;  /* 0x000000950a002986 */ /* 0x0003e2000c101908 */
[----:B------:R-:W-:Y:S02]  /*718a0*/  ISETP.LT.AND P0, PT, R244, c[0x0][0x178], !P0 ;  /* 0x00005e00f4007a0c */ /* 0x000fe40004701270 */
[----:B------:R-:W-:Y:S01]  /*718b0*/  ISETP.LT.AND P2, PT, R247, c[0x0][0x178], !P1 ;  /* 0x00005e00f7007a0c */ /* 0x000fe20004f41270 */
[----:B------:R-:W-:Y:S01]  /*718c0*/  @P4 STG.E [R20.64], R114 ;  /* 0x0000007214004986 */ /* 0x000fe2000c101908 */
[----:B------:R-:W-:Y:S02]  /*718d0*/  ISETP.LT.AND P4, PT, R246, c[0x0][0x178], !P1 ;  /* 0x00005e00f6007a0c */ /* 0x000fe40004f81270 */
[C---:B------:R-:W-:Y:S01]  /*718e0*/  IADD3 R37, R3.reuse, c[0x0][0x198], RZ ;  /* 0x0000660003257a10 */ /* 0x040fe20007ffe0ff */
[----:B------:R-:W-:-:S04]  /*718f0*/  IMAD.WIDE R14, R3, 0x4, R228 ;  /* 0x00000004030e7825 */ /* 0x000fc800078e02e4 */
[C---:B--2---:R-:W-:Y:S01]  /*71900*/  IMAD.WIDE R12, R3.reuse, 0x4, R78 ;  /* 0x00000004030c7825 */ /* 0x044fe200078e024e */
[----:B------:R-:W-:Y:S03]  /*71910*/  @P5 STG.E [R14.64], R134 ;  /* 0x000000860e005986 */ /* 0x000fe6000c101908 */
[----:B-1----:R-:W-:Y:S01]  /*71920*/  IMAD.WIDE R10, R3, 0x4, R76 ;  /* 0x00000004030a7825 */ /* 0x002fe200078e024c */
[----:B------:R1:W-:Y:S03]  /*71930*/  @P6 STG.E [R12.64], R146 ;  /* 0x000000920c006986 */ /* 0x0003e6000c101908 */
[----:B------:R-:W-:Y:S01]  /*71940*/  IMAD.WIDE R16, R37, 0x4, R230 ;  /* 0x0000000425107825 */ /* 0x000fe200078e02e6 */
[----:B------:R-:W-:-:S03]  /*71950*/  ISETP.LT.AND P5, PT, R245, c[0x0][0x178], !P1 ;  /* 0x00005e00f5007a0c */ /* 0x000fc60004fa1270 */
[----:B------:R-:W-:Y:S01]  /*71960*/  IMAD.WIDE R8, R37, 0x4, R228 ;  /* 0x0000000425087825 */ /* 0x000fe200078e02e4 */
[----:B------:R-:W-:Y:S01]  /*71970*/  ISETP.LT.AND P1, PT, R244, c[0x0][0x178], !P1 ;  /* 0x00005e00f4007a0c */ /* 0x000fe20004f21270 */
[----:B------:R-:W-:Y:S01]  /*71980*/  @P0 STG.E [R10.64], R170 ;  /* 0x000000aa0a000986 */ /* 0x000fe2000c101908 */
[----:B------:R-:W-:Y:S02]  /*71990*/  ISETP.LT.AND P6, PT, R247, c[0x0][0x178], !P3 ;  /* 0x00005e00f7007a0c */ /* 0x000fe40005fc1270 */
[----:B------:R-:W-:Y:S01]  /*719a0*/  ISETP.LT.AND P0, PT, R246, c[0x0][0x178], !P3 ;  /* 0x00005e00f6007a0c */ /* 0x000fe20005f01270 */
[----:B------:R-:W-:Y:S01]  /*719b0*/  @P2 STG.E [R16.64], R115 ;  /* 0x0000007310002986 */ /* 0x000fe2000c101908 */
[----:B------:R-:W-:-:S03]  /*719c0*/  IADD3 R3, R37, c[0x0][0x198], RZ ;  /* 0x0000660025037a10 */ /* 0x000fc60007ffe0ff */
[----:B------:R2:W-:Y:S01]  /*719d0*/  @P4 STG.E [R8.64], R135 ;  /* 0x0000008708004986 */ /* 0x0005e2000c101908 */
[----:B------:R-:W-:Y:S01]  /*719e0*/  ISETP.LT.AND P4, PT, R245, c[0x0][0x178], !P3 ;  /* 0x00005e00f5007a0c */ /* 0x000fe20005f81270 */
[----:B-1----:R-:W-:Y:S01]  /*719f0*/  IMAD.WIDE R12, R37, 0x4, R78 ;  /* 0x00000004250c7825 */ /* 0x002fe200078e024e */
[----:B------:R-:W-:Y:S02]  /*71a00*/  ISETP.GE.AND P2, PT, R39, c[0x0][0x17c], PT ;  /* 0x00005f0027007a0c */ /* 0x000fe40003f46270 */
[----:B------:R-:W4:Y:S01]  /*71a10*/  LDL.LU R39, [R1+0x1c00] ;  /* 0x001c000001277983 */ /* 0x000f220000300800 */
[----:B------:R-:W-:-:S04]  /*71a20*/  IMAD.WIDE R14, R37, 0x4, R76 ;  /* 0x00000004250e7825 */ /* 0x000fc800078e024c */
[C---:B------:R-:W-:Y:S01]  /*71a30*/  IMAD.WIDE R20, R3.reuse, 0x4, R230 ;  /* 0x0000000403147825 */ /* 0x040fe200078e02e6 */
[----:B------:R1:W-:Y:S03]  /*71a40*/  @P5 STG.E [R12.64], R147 ;  /* 0x000000930c005986 */ /* 0x0003e6000c101908 */
[C---:B--2---:R-:W-:Y:S01]  /*71a50*/  IMAD.WIDE R8, R3.reuse, 0x4, R228 ;  /* 0x0000000403087825 */ /* 0x044fe200078e02e4 */
[----:B------:R2:W-:Y:S03]  /*71a60*/  @P1 STG.E [R14.64], R171 ;  /* 0x000000ab0e001986 */ /* 0x0005e6000c101908 */
[----:B------:R-:W-:Y:S01]  /*71a70*/  IMAD.WIDE R10, R3, 0x4, R78 ;  /* 0x00000004030a7825 */ /* 0x000fe200078e024e */
[----:B------:R-:W-:Y:S01]  /*71a80*/  @P6 STG.E [R20.64], R110 ;  /* 0x0000006e14006986 */ /* 0x000fe2000c101908 */
[----:B------:R-:W-:-:S02]  /*71a90*/  ISETP.LT.AND P3, PT, R244, c[0x0][0x178], !P3 ;  /* 0x00005e00f4007a0c */ /* 0x000fc40005f61270 */
[----:B------:R-:W-:Y:S01]  /*71aa0*/  ISETP.LT.AND P5, PT, R247, c[0x0][0x178], !P2 ;  /* 0x00005e00f7007a0c */ /* 0x000fe200057a1270 */
        /* <DEDUP_REMOVED lines=8> */
[C---:B------:R-:W-:Y:S01]  /*71b30*/  IMAD.WIDE R16, R37.reuse, 0x4, R228 ;  /* 0x0000000425107825 */ /* 0x040fe200078e02e4 */
[----:B------:R2:W-:Y:S03]  /*71b40*/  @P5 STG.E [R14.64], R111 ;  /* 0x0000006f0e005986 */ /* 0x0005e6000c101908 */
[----:B------:R-:W-:Y:S01]  /*71b50*/  IMAD.WIDE R8, R37, 0x4, R78 ;  /* 0x0000000425087825 */ /* 0x000fe200078e024e */
[----:B------:R-:W-:Y:S01]  /*71b60*/  ISETP.GE.AND P1, PT, R38, c[0x0][0x17c], PT ;  /* 0x00005f0026007a0c */ /* 0x000fe20003f26270 */
[----:B------:R1:W-:Y:S04]  /*71b70*/  @P6 STG.E [R16.64], R131 ;  /* 0x0000008310006986 */ /* 0x0003e8000c101908 */
[----:B------:R1:W-:Y:S04]  /*71b80*/  @P4 STG.E [R8.64], R143 ;  /* 0x0000008f08004986 */ /* 0x0003e8000c101908 */
[----:B------:R-:W4:Y:S01]  /*71b90*/  LDL.LU R38, [R1+0x1bfc] ;  /* 0x001bfc0001267983 */ /* 0x000f220000300800 */
[----:B------:R-:W-:-:S03]  /*71ba0*/  ISETP.GE.AND P0, PT, R36, c[0x0][0x17c], PT ;  /* 0x00005f0024007a0c */ /* 0x000fc60003f06270 */
[----:B------:R-:W4:Y:S01]  /*71bb0*/  LDL.LU R36, [R1+0x1bf8] ;  /* 0x001bf80001247983 */ /* 0x000f220000300800 */
[----:B---3--:R-:W-:-:S03]  /*71bc0*/  ISETP.GE.AND P4, PT, R0, c[0x0][0x17c], PT ;  /* 0x00005f0000007a0c */ /* 0x008fc60003f86270 */
[----:B------:R-:W3:Y:S01]  /*71bd0*/  LDL.LU R0, [R1+0x1bf0] ;  /* 0x001bf00001007983 */ /* 0x000ee20000300800 */
[----:B------:R-:W-:Y:S01]  /*71be0*/  ISETP.LT.AND P2, PT, R244, c[0x0][0x178], !P2 ;  /* 0x00005e00f4007a0c */ /* 0x000fe20005741270 */
[----:B------:R-:W-:Y:S01]  /*71bf0*/  IMAD.WIDE R10, R37, 0x4, R76 ;  /* 0x00000004250a7825 */ /* 0x000fe200078e024c */
[----:B------:R-:W-:Y:S02]  /*71c00*/  ISETP.LT.AND P3, PT, R247, c[0x0][0x178], !P1 ;  /* 0x00005e00f7007a0c */ /* 0x000fe40004f61270 */
[----:B------:R-:W-:Y:S02]  /*71c10*/  ISETP.LT.AND P5, PT, R246, c[0x0][0x178], !P1 ;  /* 0x00005e00f6007a0c */ /* 0x000fe40004fa1270 */
[----:B------:R-:W-:Y:S02]  /*71c20*/  IADD3 R37, R37, c[0x0][0x198], RZ ;  /* 0x0000660025257a10 */ /* 0x000fe40007ffe0ff */
[----:B------:R-:W-:Y:S02]  /*71c30*/  ISETP.LT.AND P6, PT, R245, c[0x0][0x178], !P1 ;  /* 0x00005e00f5007a0c */ /* 0x000fe40004fc1270 */
[----:B------:R-:W-:-:S03]  /*71c40*/  ISETP.LT.AND P1, PT, R244, c[0x0][0x178], !P1 ;  /* 0x00005e00f4007a0c */ /* 0x000fc60004f21270 */
[----:B------:R2:W-:Y:S01]  /*71c50*/  @P2 STG.E [R10.64], R167 ;  /* 0x000000a70a002986 */ /* 0x0005e2000c101908 */
[----:B------:R-:W-:Y:S01]  /*71c60*/  ISETP.LT.AND P2, PT, R247, c[0x0][0x178], !P0 ;  /* 0x00005e00f7007a0c */ /* 0x000fe20004741270 */
[C---:B-1----:R-:W-:Y:S01]  /*71c70*/  IMAD.WIDE R12, R37.reuse, 0x4, R230 ;  /* 0x00000004250c7825 */ /* 0x042fe200078e02e6 */
[----:B------:R-:W-:-:S03]  /*71c80*/  IADD3 R3, R37, c[0x0][0x198], RZ ;  /* 0x0000660025037a10 */ /* 0x000fc60007ffe0ff */
[C---:B--2---:R-:W-:Y:S01]  /*71c90*/  IMAD.WIDE R14, R37.reuse, 0x4, R228 ;  /* 0x00000004250e7825 */ /* 0x044fe200078e02e4 */
[----:B------:R1:W-:Y:S01]  /*71ca0*/  @P3 STG.E [R12.64], R106 ;  /* 0x0000006a0c003986 */ /* 0x0003e2000c101908 */
[----:B------:R-:W-:Y:S02]  /*71cb0*/  ISETP.LT.AND P3, PT, R246, c[0x0][0x178], !P0 ;  /* 0x00005e00f6007a0c */ /* 0x000fe40004761270 */
[C---:B------:R-:W-:Y:S01]  /*71cc0*/  IMAD.WIDE R16, R37.reuse, 0x4, R78 ;  /* 0x0000000425107825 */ /* 0x040fe200078e024e */
[----:B------:R2:W-:Y:S03]  /*71cd0*/  @P5 STG.E [R14.64], R22 ;  /* 0x000000160e005986 */ /* 0x0005e6000c101908 */
[----:B------:R-:W-:Y:S01]  /*71ce0*/  IMAD.WIDE R8, R37, 0x4, R76 ;  /* 0x0000000425087825 */ /* 0x000fe200078e024c */
[----:B------:R-:W-:-:S03]  /*71cf0*/  ISETP.LT.AND P5, PT, R245, c[0x0][0x178], !P0 ;  /* 0x00005e00f5007a0c */ /* 0x000fc600047a1270 */
[----:B------:R-:W-:Y:S01]  /*71d00*/  IMAD.WIDE R10, R3, 0x4, R230 ;  /* 0x00000004030a7825 */ /* 0x000fe200078e02e6 */
[----:B------:R1:W-:Y:S01]  /*71d10*/  @P6 STG.E [R16.64], R138 ;  /* 0x0000008a10006986 */ /* 0x0003e2000c101908 */
[----:B------:R-:W-:Y:S02]  /*71d20*/  ISETP.LT.AND P0, PT, R244, c[0x0][0x178], !P0 ;  /* 0x00005e00f4007a0c */ /* 0x000fe40004701270 */
[----:B------:R-:W-:Y:S01]  /*71d30*/  ISETP.LT.AND P6, PT, R247, c[0x0][0x178], !P4 ;  /* 0x00005e00f7007a0c */ /* 0x000fe200067c1270 */
[----:B------:R2:W-:Y:S01]  /*71d40*/  @P1 STG.E [R8.64], R158 ;  /* 0x0000009e08001986 */ /* 0x0005e2000c101908 */
[----:B------:R-:W-:-:S03]  /*71d50*/  ISETP.LT.AND P1, PT, R246, c[0x0][0x178], !P4 ;  /* 0x00005e00f6007a0c */ /* 0x000fc60006721270 */
[----:B------:R4:W-:Y:S01]  /*71d60*/  @P2 STG.E [R10.64], R107 ;  /* 0x0000006b0a002986 */ /* 0x0009e2000c101908 */
[----:B------:R-:W-:Y:S01]  /*71d70*/  ISETP.LT.AND P2, PT, R245, c[0x0][0x178], !P4 ;  /* 0x00005e00f5007a0c */ /* 0x000fe20006741270 */
[C---:B------:R-:W-:Y:S01]  /*71d80*/  IMAD.WIDE R20, R3.reuse, 0x4, R228 ;  /* 0x0000000403147825 */ /* 0x040fe200078e02e4 */
[----:B------:R-:W-:-:S03]  /*71d90*/  IADD3 R37, R3, c[0x0][0x198], RZ ;  /* 0x0000660003257a10 */ /* 0x000fc60007ffe0ff */
[C---:B-1----:R-:W-:Y:S01]  /*71da0*/  IMAD.WIDE R12, R3.reuse, 0x4, R78 ;  /* 0x00000004030c7825 */ /* 0x042fe200078e024e */
[----:B------:R-:W-:Y:S03]  /*71db0*/  @P3 STG.E [R20.64], R23 ;  /* 0x0000001714003986 */ /* 0x000fe6000c101908 */
[----:B--2---:R-:W-:Y:S01]  /*71dc0*/  IMAD.WIDE R14, R3, 0x4, R76 ;  /* 0x00000004030e7825 */ /* 0x004fe200078e024c */
[----:B----4-:R-:W-:-:S03]  /*71dd0*/  ISETP.GE.AND P3, PT, R39, c[0x0][0x17c], PT ;  /* 0x00005f0027007a0c */ /* 0x010fc60003f66270 */
[C---:B------:R-:W-:Y:S01]  /*71de0*/  IMAD.WIDE R16, R37.reuse, 0x4, R230 ;  /* 0x0000000425107825 */ /* 0x040fe200078e02e6 */
[----:B------:R1:W-:Y:S03]  /*71df0*/  @P5 STG.E [R12.64], R139 ;  /* 0x0000008b0c005986 */ /* 0x0003e6000c101908 */
[C---:B------:R-:W-:Y:S01]  /*71e00*/  IMAD.WIDE R8, R37.reuse, 0x4, R228 ;  /* 0x0000000425087825 */ /* 0x040fe200078e02e4 */
[----:B------:R2:W-:Y:S03]  /*71e10*/  @P0 STG.E [R14.64], R159 ;  /* 0x0000009f0e000986 */ /* 0x0005e6000c101908 */
[----:B------:R-:W-:Y:S01]  /*71e20*/  IMAD.WIDE R10, R37, 0x4, R78 ;  /* 0x00000004250a7825 */ /* 0x000fe200078e024e */
[----:B------:R4:W-:Y:S01]  /*71e30*/  @P6 STG.E [R16.64], R102 ;  /* 0x0000006610006986 */ /* 0x0009e2000c101908 */
[----:B------:R-:W-:-:S02]  /*71e40*/  ISETP.LT.AND P4, PT, R244, c[0x0][0x178], !P4 ;  /* 0x00005e00f4007a0c */ /* 0x000fc40006781270 */
[----:B------:R-:W-:Y:S01]  /*71e50*/  ISETP.LT.AND P5, PT, R247, c[0x0][0x178], !P3 ;  /* 0x00005e00f7007a0c */ /* 0x000fe20005fa1270 */
[----:B------:R2:W-:Y:S01]  /*71e60*/  @P1 STG.E [R8.64], R18 ;  /* 0x0000001208001986 */ /* 0x0005e2000c101908 */
[----:B------:R-:W-:-:S03]  /*71e70*/  ISETP.LT.AND P6, PT, R246, c[0x0][0x178], !P3 ;  /* 0x00005e00f6007a0c */ /* 0x000fc60005fc1270 */
[----:B------:R3:W-:Y:S01]  /*71e80*/  @P2 STG.E [R10.64], R70 ;  /* 0x000000460a002986 */ /* 0x0007e2000c101908 */
[----:B------:R-:W-:Y:S02]  /*71e90*/  ISETP.LT.AND P2, PT, R245, c[0x0][0x178], !P3 ;  /* 0x00005e00f5007a0c */ /* 0x000fe40005f41270 */
[C---:B------:R-:W-:Y:S01]  /*71ea0*/  IADD3 R3, R37.reuse, c[0x0][0x198], RZ ;  /* 0x0000660025037a10 */ /* 0x040fe20007ffe0ff */
[----:B-1----:R-:W-:Y:S01]  /*71eb0*/  IMAD.WIDE R12, R37, 0x4, R76 ;  /* 0x00000004250c7825 */ /* 0x002fe200078e024c */
[----:B------:R-:W3:Y:S03]  /*71ec0*/  LDL.LU R23, [R1+0x1be8] ;  /* 0x001be80001177983 */ /* 0x000ee60000300800 */
[C---:B--2---:R-:W-:Y:S01]  /*71ed0*/  IMAD.WIDE R14, R3.reuse, 0x4, R230 ;  /* 0x00000004030e7825 */ /* 0x044fe200078e02e6 */
[----:B------:R1:W-:Y:S03]  /*71ee0*/  @P4 STG.E [R12.64], R150 ;  /* 0x000000960c004986 */ /* 0x0003e6000c101908 */
[C---:B----4-:R-:W-:Y:S01]  /*71ef0*/  IMAD.WIDE R16, R3.reuse, 0x4, R228 ;  /* 0x0000000403107825 */ /* 0x050fe200078e02e4 */
[----:B------:R2:W-:Y:S03]  /*71f00*/  @P5 STG.E [R14.64], R103 ;  /* 0x000000670e005986 */ /* 0x0005e6000c101908 */
[----:B------:R-:W-:Y:S01]  /*71f10*/  IMAD.WIDE R8, R3, 0x4, R78 ;  /* 0x0000000403087825 */ /* 0x000fe200078e024e */
[----:B------:R4:W-:Y:S04]  /*71f20*/  @P6 STG.E [R16.64], R19 ;  /* 0x0000001310006986 */ /* 0x0009e8000c101908 */
[----:B------:R1:W-:Y:S04]  /*71f30*/  @P2 STG.E [R8.64], R71 ;  /* 0x0000004708002986 */ /* 0x0003e8000c101908 */
[----:B------:R-:W3:Y:S02]  /*71f40*/  LDL.LU R22, [R1+0x1be4] ;  /* 0x001be40001167983 */ /* 0x000ee40000300800 */
[----:B---3--:R-:W-:-:S02]  /*71f50*/  ISETP.GE.AND P2, PT, R0, c[0x0][0x17c], PT ;  /* 0x00005f0000007a0c */ /* 0x008fc40003f46270 */
[----:B------:R-:W3:Y:S01]  /*71f60*/  LDL.LU R0, [R1+0x1be0] ;  /* 0x001be00001007983 */ /* 0x000ee20000300800 */
[----:B------:R-:W-:Y:S02]  /*71f70*/  ISETP.GE.AND P0, PT, R38, c[0x0][0x17c], PT ;  /* 0x00005f0026007a0c */ /* 0x000fe40003f06270 */
[----:B------:R-:W-:Y:S01]  /*71f80*/  ISETP.LT.AND P3, PT, R244, c[0x0][0x178], !P3 ;  /* 0x00005e00f4007a0c */ /* 0x000fe20005f61270 */
[----:B------:R-:W-:Y:S01]  /*71f90*/  IMAD.WIDE R10, R3, 0x4, R76 ;  /* 0x00000004030a7825 */ /* 0x000fe200078e024c */
[----:B------:R-:W-:Y:S01]  /*71fa0*/  ISETP.LT.AND P4, PT, R247, c[0x0][0x178], !P0 ;  /* 0x00005e00f7007a0c */ /* 0x000fe20004781270 */
[----:B------:R-:W3:Y:S01]  /*71fb0*/  LDL.LU R20, [R1+0x1bd4] ;  /* 0x001bd40001147983 */ /* 0x000ee20000300800 */
[----:B------:R-:W-:Y:S02]  /*71fc0*/  IADD3 R3, R3, c[0x0][0x198], RZ ;  /* 0x0000660003037a10 */ /* 0x000fe40007ffe0ff */
[----:B------:R-:W-:-:S03]  /*71fd0*/  ISETP.GE.AND P1, PT, R36, c[0x0][0x17c], PT ;  /* 0x00005f0024007a0c */ /* 0x000fc60003f26270 */
[----:B-1----:R-:W-:Y:S01]  /*71fe0*/  IMAD.WIDE R12, R3, 0x4, R230 ;  /* 0x00000004030c7825 */ /* 0x002fe200078e02e6 */
[----:B------:R-:W-:Y:S02]  /*71ff0*/  ISETP.LT.AND P5, PT, R246, c[0x0][0x178], !P0 ;  /* 0x00005e00f6007a0c */ /* 0x000fe400047a1270 */
[----:B------:R-:W-:Y:S01]  /*72000*/  ISETP.LT.AND P6, PT, R245, c[0x0][0x178], !P0 ;  /* 0x00005e00f5007a0c */ /* 0x000fe200047c1270 */
[----:B------:R1:W-:Y:S01]  /*72010*/  @P3 STG.E [R10.64], R151 ;  /* 0x000000970a003986 */ /* 0x0003e2000c101908 */
[----:B------:R-:W-:Y:S02]  /*72020*/  ISETP.LT.AND P0, PT, R244, c[0x0][0x178], !P0 ;  /* 0x00005e00f4007a0c */ /* 0x000fe40004701270 */
[----:B------:R-:W-:Y:S01]  /*72030*/  ISETP.LT.AND P3, PT, R247, c[0x0][0x178], !P1 ;  /* 0x00005e00f7007a0c */ /* 0x000fe20004f61270 */
[----:B------:R1:W-:Y:S01]  /*72040*/  @P4 STG.E [R12.64], R120 ;  /* 0x000000780c004986 */ /* 0x0003e2000c101908 */
[----:B------:R-:W-:Y:S02]  /*72050*/  ISETP.LT.AND P4, PT, R246, c[0x0][0x178], !P1 ;  /* 0x00005e00f6007a0c */ /* 0x000fe40004f81270 */
[C---:B------:R-:W-:Y:S01]  /*72060*/  IADD3 R21, R3.reuse, c[0x0][0x198], RZ ;  /* 0x0000660003157a10 */ /* 0x040fe20007ffe0ff */
[----:B--2---:R-:W-:-:S04]  /*72070*/  IMAD.WIDE R14, R3, 0x4, R228 ;  /* 0x00000004030e7825 */ /* 0x004fc800078e02e4 */
[C---:B----4-:R-:W-:Y:S01]  /*72080*/  IMAD.WIDE R16, R3.reuse, 0x4, R78 ;  /* 0x0000000403107825 */ /* 0x050fe200078e024e */
[----:B------:R2:W-:Y:S03]  /*72090*/  @P5 STG.E [R14.64], R176 ;  /* 0x000000b00e005986 */ /* 0x0005e6000c101908 */
[----:B------:R-:W-:Y:S01]  /*720a0*/  IMAD.WIDE R8, R3, 0x4, R76 ;  /* 0x0000000403087825 */ /* 0x000fe200078e024c */
[----:B------:R4:W-:Y:S03]  /*720b0*/  @P6 STG.E [R16.64], R184 ;  /* 0x000000b810006986 */ /* 0x0009e6000c101908 */
[----:B-1----:R-:W-:Y:S01]  /*720c0*/  IMAD.WIDE R10, R21, 0x4, R230 ;  /* 0x00000004150a7825 */ /* 0x002fe200078e02e6 */
[----:B------:R-:W-:-:S03]  /*720d0*/  ISETP.LT.AND P5, PT, R245, c[0x0][0x178], !P1 ;  /* 0x00005e00f5007a0c */ /* 0x000fc60004fa1270 */
[----:B------:R-:W-:Y:S01]  /*720e0*/  IMAD.WIDE R18, R21, 0x4, R228 ;  /* 0x0000000415127825 */ /* 0x000fe200078e02e4 */
[----:B------:R-:W-:Y:S01]  /*720f0*/  ISETP.LT.AND P1, PT, R244, c[0x0][0x178], !P1 ;  /* 0x00005e00f4007a0c */ /* 0x000fe20004f21270 */
[----:B------:R1:W-:Y:S01]  /*72100*/  @P0 STG.E [R8.64], R216 ;  /* 0x000000d808000986 */ /* 0x0003e2000c101908 */
[----:B------:R-:W-:-:S03]  /*72110*/  ISETP.LT.AND P6, PT, R247, c[0x0][0x178], !P2 ;  /* 0x00005e00f7007a0c */ /* 0x000fc600057c1270 */
[----:B------:R1:W-:Y:S01]  /*72120*/  @P3 STG.E [R10.64], R121 ;  /* 0x000000790a003986 */ /* 0x0003e2000c101908 */
[----:B------:R-:W-:-:S03]  /*72130*/  ISETP.LT.AND P3, PT, R246, c[0x0][0x178], !P2 ;  /* 0x00005e00f6007a0c */ /* 0x000fc60005761270 */
[----:B------:R1:W-:Y:S01]  /*72140*/  @P4 STG.E [R18.64], R177 ;  /* 0x000000b112004986 */ /* 0x0003e2000c101908 */
[----:B------:R-:W-:Y:S02]  /*72150*/  ISETP.LT.AND P4, PT, R245, c[0x0][0x178], !P2 ;  /* 0x00005e00f5007a0c */ /* 0x000fe40005781270 */
[C---:B------:R-:W-:Y:S01]  /*72160*/  IADD3 R3, R21.reuse, c[0x0][0x198], RZ ;  /* 0x0000660015037a10 */ /* 0x040fe20007ffe0ff */
[----:B------:R-:W-:-:S04]  /*72170*/  IMAD.WIDE R12, R21, 0x4, R78 ;  /* 0x00000004150c7825 */ /* 0x000fc800078e024e */
[----:B--2---:R-:W-:Y:S01]  /*72180*/  IMAD.WIDE R14, R21, 0x4, R76 ;  /* 0x00000004150e7825 */ /* 0x004fe200078e024c */
[----:B------:R2:W-:Y:S03]  /*72190*/  @P5 STG.E [R12.64], R185 ;  /* 0x000000b90c005986 */ /* 0x0005e6000c101908 */
[C---:B----4-:R-:W-:Y:S01]  /*721a0*/  IMAD.WIDE R16, R3.reuse, 0x4, R230 ;  /* 0x0000000403107825 */ /* 0x050fe200078e02e6 */
[----:B------:R4:W-:Y:S03]  /*721b0*/  @P1 STG.E [R14.64], R217 ;  /* 0x000000d90e001986 */ /* 0x0009e6000c101908 */
[C---:B-1----:R-:W-:Y:S01]  /*721c0*/  IMAD.WIDE R8, R3.reuse, 0x4, R228 ;  /* 0x0000000403087825 */ /* 0x042fe200078e02e4 */
[----:B------:R1:W-:Y:S03]  /*721d0*/  @P6 STG.E [R16.64], R116 ;  /* 0x0000007410006986 */ /* 0x0003e6000c101908 */
[----:B------:R-:W-:Y:S01]  /*721e0*/  IMAD.WIDE R10, R3, 0x4, R78 ;  /* 0x00000004030a7825 */ /* 0x000fe200078e024e */
[----:B------:R1:W-:Y:S01]  /*721f0*/  @P3 STG.E [R8.64], R172 ;  /* 0x000000ac08003986 */ /* 0x0003e2000c101908 */
[----:B------:R-:W-:-:S03]  /*72200*/  ISETP.GE.AND P0, PT, R23, c[0x0][0x17c], PT ;  /* 0x00005f0017007a0c */ /* 0x000fc60003f06270 */
[----:B------:R1:W-:Y:S01]  /*72210*/  @P4 STG.E [R10.64], R180 ;  /* 0x000000b40a004986 */ /* 0x0003e2000c101908 */
[----:B------:R-:W-:Y:S02]  /*72220*/  ISETP.LT.AND P6, PT, R247, c[0x0][0x178], !P0 ;  /* 0x00005e00f7007a0c */ /* 0x000fe400047c1270 */
[----:B------:R-:W-:Y:S02]  /*72230*/  ISETP.LT.AND P5, PT, R246, c[0x0][0x178], !P0 ;  /* 0x00005e00f6007a0c */ /* 0x000fe400047a1270 */
[----:B------:R-:W-:Y:S02]  /*72240*/  ISETP.LT.AND P3, PT, R245, c[0x0][0x178], !P0 ;  /* 0x00005e00f5007a0c */ /* 0x000fe40004761270 */
[----:B------:R-:W-:Y:S02]  /*72250*/  ISETP.LT.AND P4, PT, R244, c[0x0][0x178], !P0 ;  /* 0x00005e00f4007a0c */ /* 0x000fe40004781270 */
[----:B---3--:R-:W-:Y:S02]  /*72260*/  ISETP.GE.AND P0, PT, R0, c[0x0][0x17c], PT ;  /* 0x00005f0000007a0c */ /* 0x008fe40003f06270 */
[----:B------:R-:W3:Y:S01]  /*72270*/  LDL.LU R0, [R1+0x1bd0] ;  /* 0x001bd00001007983 */ /* 0x000ee20000300800 */
[----:B------:R-:W-:-:S02]  /*72280*/  ISETP.LT.AND P2, PT, R244, c[0x0][0x178], !P2 ;  /* 0x00005e00f4007a0c */ /* 0x000fc40005741270 */
[C---:B------:R-:W-:Y:S01]  /*72290*/  IADD3 R19, R3.reuse, c[0x0][0x198], RZ ;  /* 0x0000660003137a10 */ /* 0x040fe20007ffe0ff */
[----:B--2---:R-:W-:Y:S01]  /*722a0*/  IMAD.WIDE R12, R3, 0x4, R76 ;  /* 0x00000004030c7825 */ /* 0x004fe200078e024c */
[----:B------:R-:W-:Y:S02]  /*722b0*/  ISETP.GE.AND P1, PT, R22, c[0x0][0x17c], PT ;  /* 0x00005f0016007a0c */ /* 0x000fe40003f26270 */
[----:B------:R-:W2:Y:S01]  /*722c0*/  LDL.LU R22, [R1+0x1bcc] ;  /* 0x001bcc0001167983 */ /* 0x000ea20000300800 */
[----:B----4-:R-:W-:-:S04]  /*722d0*/  IMAD.WIDE R14, R19, 0x4, R230 ;  /* 0x00000004130e7825 */ /* 0x010fc800078e02e6 */
[C---:B-1----:R-:W-:Y:S02]  /*722e0*/  IMAD.WIDE R16, R19.reuse, 0x4, R228 ;  /* 0x0000000413107825 */ /* 0x042fe400078e02e4 */
[----:B------:R1:W-:Y:S04]  /*722f0*/  @P2 STG.E [R12.64], R212 ;  /* 0x000000d40c002986 */ /* 0x0003e8000c101908 */
[----:B------:R4:W-:Y:S01]  /*72300*/  @P6 STG.E [R14.64], R117 ;  /* 0x000000750e006986 */ /* 0x0009e2000c101908 */
[----:B------:R-:W-:Y:S01]  /*72310*/  IMAD.WIDE R8, R19, 0x4, R78 ;  /* 0x0000000413087825 */ /* 0x000fe200078e024e */
[----:B------:R-:W-:Y:S02]  /*72320*/  ISETP.LT.AND P6, PT, R246, c[0x0][0x178], !P1 ;  /* 0x00005e00f6007a0c */ /* 0x000fe40004fc1270 */
[----:B------:R4:W-:Y:S01]  /*72330*/  @P5 STG.E [R16.64], R173 ;  /* 0x000000ad10005986 */ /* 0x0009e2000c101908 */
[----:B------:R-:W-:Y:S01]  /*72340*/  ISETP.LT.AND P5, PT, R247, c[0x0][0x178], !P1 ;  /* 0x00005e00f7007a0c */ /* 0x000fe20004fa1270 */
[----:B------:R-:W-:Y:S01]  /*72350*/  IMAD.WIDE R10, R19, 0x4, R76 ;  /* 0x00000004130a7825 */ /* 0x000fe200078e024c */
[----:B------:R-:W-:-:S02]  /*72360*/  ISETP.LT.AND P2, PT, R245, c[0x0][0x178], !P1 ;  /* 0x00005e00f5007a0c */ /* 0x000fc40004f41270 */
[----:B------:R-:W-:Y:S02]  /*72370*/  IADD3 R19, R19, c[0x0][0x198], RZ ;  /* 0x0000660013137a10 */ /* 0x000fe40007ffe0ff */
[----:B------:R-:W-:Y:S01]  /*72380*/  ISETP.LT.AND P1, PT, R244, c[0x0][0x178], !P1 ;  /* 0x00005e00f4007a0c */ /* 0x000fe20004f21270 */
[----:B------:R4:W-:Y:S01]  /*72390*/  @P3 STG.E [R8.64], R181 ;  /* 0x000000b508003986 */ /* 0x0009e2000c101908 */
[----:B------:R-:W-:Y:S01]  /*723a0*/  ISETP.GE.AND P3, PT, R20, c[0x0][0x17c], PT ;  /* 0x00005f0014007a0c */ /* 0x000fe20003f66270 */
[C---:B-1----:R-:W-:Y:S02]  /*723b0*/  IMAD.WIDE R12, R19.reuse, 0x4, R230 ;  /* 0x00000004130c7825 */ /* 0x042fe400078e02e6 */
[----:B------:R-:W2:Y:S02]  /*723c0*/  LDL.LU R20, [R1+0x1bc8] ;  /* 0x001bc80001147983 */ /* 0x000ea40000300800 */
[C---:B----4-:R-:W-:Y:S02]  /*723d0*/  IMAD.WIDE R14, R19.reuse, 0x4, R228 ;  /* 0x00000004130e7825 */ /* 0x050fe400078e02e4 */
[----:B------:R1:W-:Y:S02]  /*723e0*/  @P4 STG.E [R10.64], R213 ;  /* 0x000000d50a004986 */ /* 0x0003e4000c101908 */
[----:B------:R-:W-:-:S02]  /*723f0*/  IMAD.WIDE R16, R19, 0x4, R78 ;  /* 0x0000000413107825 */ /* 0x000fc400078e024e */
[----:B------:R4:W-:Y:S02]  /*72400*/  @P5 STG.E [R12.64], R88 ;  /* 0x000000580c005986 */ /* 0x0009e4000c101908 */
[----:B------:R-:W-:Y:S02]  /*72410*/  IMAD.WIDE R8, R19, 0x4, R76 ;  /* 0x0000000413087825 */ /* 0x000fe400078e024c */
[----:B------:R1:W-:Y:S04]  /*72420*/  @P6 STG.E [R14.64], R28 ;  /* 0x0000001c0e006986 */ /* 0x0003e8000c101908 */
[----:B------:R1:W-:Y:S04]  /*72430*/  @P2 STG.E [R16.64], R152 ;  /* 0x0000009810002986 */ /* 0x0003e8000c101908 */
[----:B------:R-:W-:Y:S01]  /*72440*/  @P1 STG.E [R8.64], R208 ;  /* 0x000000d008001986 */ /* 0x000fe2000c101908 */
[----:B---3--:R-:W-:-:S03]  /*72450*/  ISETP.GE.AND P1, PT, R0, c[0x0][0x17c], PT ;  /* 0x00005f0000007a0c */ /* 0x008fc60003f26270 */
[----:B------:R-:W3:Y:S01]  /*72460*/  LDL.LU R0, [R1+0x1bc0] ;  /* 0x001bc00001007983 */ /* 0x000ee20000300800 */
[----:B------:R-:W-:Y:S02]  /*72470*/  ISETP.LT.AND P4, PT, R247, c[0x0][0x178], !P0 ;  /* 0x00005e00f7007a0c */ /* 0x000fe40004781270 */
[----:B------:R-:W-:Y:S02]  /*72480*/  ISETP.LT.AND P5, PT, R246, c[0x0][0x178], !P0 ;  /* 0x00005e00f6007a0c */ /* 0x000fe400047a1270 */
[----:B------:R-:W-:-:S05]  /*72490*/  IADD3 R3, R19, c[0x0][0x198], RZ ;  /* 0x0000660013037a10 */ /* 0x000fca0007ffe0ff */
[----:B-1----:R-:W-:Y:S01]  /*724a0*/  IMAD.WIDE R10, R3, 0x4, R230 ;  /* 0x00000004030a7825 */ /* 0x002fe200078e02e6 */
[----:B------:R-:W-:-:S03]  /*724b0*/  ISETP.LT.AND P2, PT, R245, c[0x0][0x178], !P0 ;  /* 0x00005e00f5007a0c */ /* 0x000fc60004741270 */
[----:B------:R-:W-:Y:S01]  /*724c0*/  IMAD.WIDE R18, R3, 0x4, R228 ;  /* 0x0000000403127825 */ /* 0x000fe200078e02e4 */
[----:B------:R-:W-:Y:S01]  /*724d0*/  ISETP.LT.AND P0, PT, R244, c[0x0][0x178], !P0 ;  /* 0x00005e00f4007a0c */ /* 0x000fe20004701270 */
[----:B------:R-:W-:Y:S01]  /*724e0*/  @P4 STG.E [R10.64], R89 ;  /* 0x000000590a004986 */ /* 0x000fe2000c101908 */
[----:B------:R-:W-:-:S03]  /*724f0*/  ISETP.LT.AND P6, PT, R247, c[0x0][0x178], !P3 ;  /* 0x00005e00f7007a0c */ /* 0x000fc60005fc1270 */
[----:B------:R1:W-:Y:S01]  /*72500*/  @P5 STG.E [R18.64], R29 ;  /* 0x0000001d12005986 */ /* 0x0003e2000c101908 */
[----:B------:R-:W-:Y:S02]  /*72510*/  ISETP.LT.AND P5, PT, R246, c[0x0][0x178], !P3 ;  /* 0x00005e00f6007a0c */ /* 0x000fe40005fa1270 */
[----:B------:R-:W-:Y:S02]  /*72520*/  ISETP.LT.AND P4, PT, R245, c[0x0][0x178], !P3 ;  /* 0x00005e00f5007a0c */ /* 0x000fe40005f81270 */
[C---:B------:R-:W-:Y:S01]  /*72530*/  IADD3 R21, R3.reuse, c[0x0][0x198], RZ ;  /* 0x0000660003157a10 */ /* 0x040fe20007ffe0ff */
[----:B----4-:R-:W-:-:S04]  /*72540*/  IMAD.WIDE R12, R3, 0x4, R78 ;  /* 0x00000004030c7825 */ /* 0x010fc800078e024e */
[----:B------:R-:W-:Y:S01]  /*72550*/  IMAD.WIDE R14, R3, 0x4, R76 ;  /* 0x00000004030e7825 */ /* 0x000fe200078e024c */
[----:B------:R4:W-:Y:S03]  /*72560*/  @P2 STG.E [R12.64], R153 ;  /* 0x000000990c002986 */ /* 0x0009e6000c101908 */
[C---:B------:R-:W-:Y:S01]  /*72570*/  IMAD.WIDE R16, R21.reuse, 0x4, R230 ;  /* 0x0000000415107825 */ /* 0x040fe200078e02e6 */
[----:B-1----:R-:W3:Y:S03]  /*72580*/  LDL.LU R18, [R1+0x1bb8] ;  /* 0x001bb80001127983 */ /* 0x002ee60000300800 */
        /* <DEDUP_REMOVED lines=10> */
[C---:B------:R-:W-:Y:S02]  /*72630*/  IADD3 R3, R21.reuse, c[0x0][0x198], RZ ;  /* 0x0000660015037a10 */ /* 0x040fe40007ffe0ff */
[----:B------:R-:W-:Y:S01]  /*72640*/  ISETP.LT.AND P5, PT, R244, c[0x0][0x178], !P1 ;  /* 0x00005e00f4007a0c */ /* 0x000fe20004fa1270 */
[----:B----4-:R-:W-:Y:S01]  /*72650*/  IMAD.WIDE R12, R21, 0x4, R76 ;  /* 0x00000004150c7825 */ /* 0x010fe200078e024c */
[----:B--2---:R-:W-:Y:S02]  /*72660*/  ISETP.GE.AND P1, PT, R20, c[0x0][0x17c], PT ;  /* 0x00005f0014007a0c */ /* 0x004fe40003f26270 */
[----:B------:R-:W2:Y:S01]  /*72670*/  LDL.LU R20, [R1+0x1bb4] ;  /* 0x001bb40001147983 */ /* 0x000ea20000300800 */
[----:B-1----:R-:W-:-:S04]  /*72680*/  IMAD.WIDE R14, R3, 0x4, R230 ;  /* 0x00000004030e7825 */ /* 0x002fc800078e02e6 */
[C---:B------:R-:W-:Y:S01]  /*72690*/  IMAD.WIDE R16, R3.reuse, 0x4, R228 ;  /* 0x0000000403107825 */ /* 0x040fe200078e02e4 */
[----:B------:R1:W-:Y:S03]  /*726a0*/  @P3 STG.E [R12.64], R200 ;  /* 0x000000c80c003986 */ /* 0x0003e6000c101908 */
[----:B------:R-:W-:Y:S01]  /*726b0*/  IMAD.WIDE R8, R3, 0x4, R78 ;  /* 0x0000000403087825 */ /* 0x000fe200078e024e */
[----:B------:R4:W-:Y:S04]  /*726c0*/  @P6 STG.E [R14.64], R85 ;  /* 0x000000550e006986 */ /* 0x0009e8000c101908 */
[----:B------:R1:W-:Y:S04]  /*726d0*/  @P2 STG.E [R16.64], R25 ;  /* 0x0000001910002986 */ /* 0x0003e8000c101908 */
[----:B------:R1:W-:Y:S01]  /*726e0*/  @P4 STG.E [R8.64], R73 ;  /* 0x0000004908004986 */ /* 0x0003e2000c101908 */
[----:B---3--:R-:W-:-:S03]  /*726f0*/  ISETP.GE.AND P4, PT, R0, c[0x0][0x17c], PT ;  /* 0x00005f0000007a0c */ /* 0x008fc60003f86270 */
[----:B------:R-:W3:Y:S01]  /*72700*/  LDL.LU R0, [R1+0x1bb0] ;  /* 0x001bb00001007983 */ /* 0x000ee20000300800 */
[----:B------:R-:W-:Y:S01]  /*72710*/  ISETP.GE.AND P0, PT, R22, c[0x0][0x17c], PT ;  /* 0x00005f0016007a0c */ /* 0x000fe20003f06270 */
[----:B------:R-:W-:-:S03]  /*72720*/  IMAD.WIDE R10, R3, 0x4, R76 ;  /* 0x00000004030a7825 */ /* 0x000fc600078e024c */
[----:B------:R-:W-:Y:S02]  /*72730*/  ISETP.LT.AND P3, PT, R247, c[0x0][0x178], !P0 ;  /* 0x00005e00f7007a0c */ /* 0x000fe40004761270 */
[----:B------:R-:W-:Y:S02]  /*72740*/  IADD3 R3, R3, c[0x0][0x198], RZ ;  /* 0x0000660003037a10 */ /* 0x000fe40007ffe0ff */
[----:B------:R-:W-:Y:S02]  /*72750*/  ISETP.LT.AND P6, PT, R246, c[0x0][0x178], !P0 ;  /* 0x00005e00f6007a0c */ /* 0x000fe400047c1270 */
[----:B------:R-:W-:Y:S01]  /*72760*/  ISETP.LT.AND P2, PT, R245, c[0x0][0x178], !P0 ;  /* 0x00005e00f5007a0c */ /* 0x000fe20004741270 */
[----:B-1----:R-:W-:Y:S01]  /*72770*/  IMAD.WIDE R12, R3, 0x4, R230 ;  /* 0x00000004030c7825 */ /* 0x002fe200078e02e6 */
[----:B------:R1:W-:Y:S01]  /*72780*/  @P5 STG.E [R10.64], R201 ;  /* 0x000000c90a005986 */ /* 0x0003e2000c101908 */
[----:B------:R-:W-:Y:S02]  /*72790*/  ISETP.LT.AND P0, PT, R244, c[0x0][0x178], !P0 ;  /* 0x00005e00f4007a0c */ /* 0x000fe40004701270 */
[----:B------:R-:W-:Y:S01]  /*727a0*/  ISETP.LT.AND P5, PT, R247, c[0x0][0x178], !P1 ;  /* 0x00005e00f7007a0c */ /* 0x000fe20004fa1270 */
[----:B----4-:R-:W-:Y:S01]  /*727b0*/  IMAD.WIDE R14, R3, 0x4, R228 ;  /* 0x00000004030e7825 */ /* 0x010fe200078e02e4 */
[----:B------:R4:W-:Y:S01]  /*727c0*/  @P3 STG.E [R12.64], R122 ;  /* 0x0000007a0c003986 */ /* 0x0009e2000c101908 */
[----:B------:R-:W-:-:S02]  /*727d0*/  ISETP.LT.AND P3, PT, R246, c[0x0][0x178], !P1 ;  /* 0x00005e00f6007a0c */ /* 0x000fc40004f61270 */
[C---:B------:R-:W-:Y:S01]  /*727e0*/  IMAD.WIDE R16, R3.reuse, 0x4, R78 ;  /* 0x0000000403107825 */ /* 0x040fe200078e024e */
[C---:B------:R-:W-:Y:S01]  /*727f0*/  IADD3 R21, R3.reuse, c[0x0][0x198], RZ ;  /* 0x0000660003157a10 */ /* 0x040fe20007ffe0ff */
[----:B------:R4:W-:Y:S02]  /*72800*/  @P6 STG.E [R14.64], R178 ;  /* 0x000000b20e006986 */ /* 0x0009e4000c101908 */
[----:B------:R-:W-:Y:S02]  /*72810*/  IMAD.WIDE R8, R3, 0x4, R76 ;  /* 0x0000000403087825 */ /* 0x000fe400078e024c */
[----:B------:R2:W-:Y:S02]  /*72820*/  @P2 STG.E [R16.64], R186 ;  /* 0x000000ba10002986 */ /* 0x0005e4000c101908 */
[----:B-1----:R-:W-:Y:S01]  /*72830*/  IMAD.WIDE R10, R21, 0x4, R230 ;  /* 0x00000004150a7825 */ /* 0x002fe200078e02e6 */
[----:B------:R-:W-:-:S03]  /*72840*/  ISETP.GE.AND P2, PT, R18, c[0x0][0x17c], PT ;  /* 0x00005f0012007a0c */ /* 0x000fc60003f46270 */
        /* <DEDUP_REMOVED lines=9> */
[----:B----4-:R-:W-:-:S04]  /*728e0*/  IMAD.WIDE R12, R21, 0x4, R78 ;  /* 0x00000004150c7825 */ /* 0x010fc800078e024e */
[----:B------:R-:W-:Y:S01]  /*728f0*/  IMAD.WIDE R14, R21, 0x4, R76 ;  /* 0x00000004150e7825 */ /* 0x000fe200078e024c */
[----:B--2---:R-:W-:Y:S02]  /*72900*/  ISETP.GE.AND P0, PT, R20, c[0x0][0x17c], PT ;  /* 0x00005f0014007a0c */ /* 0x004fe40003f06270 */
[----:B------:R-:W2:Y:S01]  /*72910*/  LDL.LU R20, [R1+0x1ba4] ;  /* 0x001ba40001147983 */ /* 0x000ea20000300800 */
[----:B------:R-:W-:-:S04]  /*72920*/  IMAD.WIDE R16, R3, 0x4, R230 ;  /* 0x0000000403107825 */ /* 0x000fc800078e02e6 */
[----:B-1----:R-:W-:Y:S01]  /*72930*/  IMAD.WIDE R8, R3, 0x4, R228 ;  /* 0x0000000403087825 */ /* 0x002fe200078e02e4 */
[----:B------:R1:W-:Y:S04]  /*72940*/  @P6 STG.E [R12.64], R187 ;  /* 0x000000bb0c006986 */ /* 0x0003e8000c101908 */
[----:B------:R4:W-:Y:S04]  /*72950*/  @P1 STG.E [R14.64], R219 ;  /* 0x000000db0e001986 */ /* 0x0009e8000c101908 */
[----:B------:R1:W-:Y:S04]  /*72960*/  @P5 STG.E [R16.64], R118 ;  /* 0x0000007610005986 */ /* 0x0003e8000c101908 */
[----:B------:R1:W-:Y:S01]  /*72970*/  @P3 STG.E [R8.64], R174 ;  /* 0x000000ae08003986 */ /* 0x0003e2000c101908 */
[----:B---3--:R-:W-:-:S03]  /*72980*/  ISETP.GE.AND P3, PT, R0, c[0x0][0x17c], PT ;  /* 0x00005f0000007a0c */ /* 0x008fc60003f66270 */
[----:B------:R-:W3:Y:S01]  /*72990*/  LDL.LU R0, [R1+0x1ba0] ;  /* 0x001ba00001007983 */ /* 0x000ee20000300800 */
[----:B------:R-:W-:Y:S02]  /*729a0*/  ISETP.LT.AND P6, PT, R245, c[0x0][0x178], !P4 ;  /* 0x00005e00f5007a0c */ /* 0x000fe400067c1270 */
[----:B------:R-:W-:Y:S01]  /*729b0*/  ISETP.LT.AND P4, PT, R244, c[0x0][0x178], !P4 ;  /* 0x00005e00f4007a0c */ /* 0x000fe20006781270 */
[----:B------:R-:W-:Y:S01]  /*729c0*/  IMAD.WIDE R10, R3, 0x4, R78 ;  /* 0x00000004030a7825 */ /* 0x000fe200078e024e */
[----:B------:R-:W-:Y:S01]  /*729d0*/  ISETP.LT.AND P1, PT, R247, c[0x0][0x178], !P2 ;  /* 0x00005e00f7007a0c */ /* 0x000fe20005721270 */
[----:B------:R-:W3:Y:S01]  /*729e0*/  LDL.LU R21, [R1+0x1b9c] ;  /* 0x001b9c0001157983 */ /* 0x000ee20000300800 */
[----:B------:R-:W-:Y:S02]  /*729f0*/  ISETP.LT.AND P5, PT, R246, c[0x0][0x178], !P2 ;  /* 0x00005e00f6007a0c */ /* 0x000fe400057a1270 */
[C---:B------:R-:W-:Y:S01]  /*72a00*/  IADD3 R19, R3.reuse, c[0x0][0x198], RZ ;  /* 0x0000660003137a10 */ /* 0x040fe20007ffe0ff */
[----:B-1----:R-:W-:-:S04]  /*72a10*/  IMAD.WIDE R12, R3, 0x4, R76 ;  /* 0x00000004030c7825 */ /* 0x002fc800078e024c */
[----:B------:R1:W-:Y:S01]  /*72a20*/  @P6 STG.E [R10.64], R182 ;  /* 0x000000b60a006986 */ /* 0x0003e2000c101908 */
[----:B------:R-:W-:Y:S01]  /*72a30*/  ISETP.LT.AND P6, PT, R245, c[0x0][0x178], !P2 ;  /* 0x00005e00f5007a0c */ /* 0x000fe200057c1270 */
[----:B----4-:R-:W-:-:S04]  /*72a40*/  IMAD.WIDE R14, R19, 0x4, R230 ;  /* 0x00000004130e7825 */ /* 0x010fc800078e02e6 */
[----:B------:R-:W-:Y:S01]  /*72a50*/  IMAD.WIDE R16, R19, 0x4, R228 ;  /* 0x0000000413107825 */ /* 0x000fe200078e02e4 */
[----:B------:R4:W-:Y:S01]  /*72a60*/  @P4 STG.E [R12.64], R214 ;  /* 0x000000d60c004986 */ /* 0x0009e2000c101908 */
[----:B------:R-:W-:Y:S02]  /*72a70*/  ISETP.LT.AND P2, PT, R244, c[0x0][0x178], !P2 ;  /* 0x00005e00f4007a0c */ /* 0x000fe40005741270 */
[----:B------:R-:W-:Y:S01]  /*72a80*/  ISETP.LT.AND P4, PT, R247, c[0x0][0x178], !P0 ;  /* 0x00005e00f7007a0c */ /* 0x000fe20004781270 */
[----:B------:R4:W-:Y:S01]  /*72a90*/  @P1 STG.E [R14.64], R119 ;  /* 0x000000770e001986 */ /* 0x0009e2000c101908 */
[----:B------:R-:W-:Y:S01]  /*72aa0*/  IMAD.WIDE R8, R19, 0x4, R78 ;  /* 0x0000000413087825 */ /* 0x000fe200078e024e */
[----:B------:R-:W-:Y:S02]  /*72ab0*/  ISETP.LT.AND P1, PT, R245, c[0x0][0x178], !P0 ;  /* 0x00005e00f5007a0c */ /* 0x000fe40004721270 */
[----:B------:R4:W-:Y:S01]  /*72ac0*/  @P5 STG.E [R16.64], R175 ;  /* 0x000000af10005986 */ /* 0x0009e2000c101908 */
[----:B------:R-:W-:-:S02]  /*72ad0*/  ISETP.LT.AND P5, PT, R246, c[0x0][0x178], !P0 ;  /* 0x00005e00f6007a0c */ /* 0x000fc400047a1270 */
[C---:B------:R-:W-:Y:S02]  /*72ae0*/  IADD3 R3, R19.reuse, c[0x0][0x198], RZ ;  /* 0x0000660013037a10 */ /* 0x040fe40007ffe0ff */
[----:B------:R-:W-:Y:S01]  /*72af0*/  ISETP.LT.AND P0, PT, R244, c[0x0][0x178], !P0 ;  /* 0x00005e00f4007a0c */ /* 0x000fe20004701270 */
[----:B------:R2:W-:Y:S01]  /*72b00*/  @P6 STG.E [R8.64], R183 ;  /* 0x000000b708006986 */ /* 0x0005e2000c101908 */
[----:B-1----:R-:W-:-:S04]  /*72b10*/  IMAD.WIDE R10, R19, 0x4, R76 ;  /* 0x00000004130a7825 */ /* 0x002fc800078e024c */
[C---:B------:R-:W-:Y:S01]  /*72b20*/  IMAD.WIDE R18, R3.reuse, 0x4, R230 ;  /* 0x0000000403127825 */ /* 0x040fe200078e02e6 */
[----:B------:R1:W-:Y:S03]  /*72b30*/  @P2 STG.E [R10.64], R215 ;  /* 0x000000d70a002986 */ /* 0x0003e6000c101908 */
[C---:B----4-:R-:W-:Y:S01]  /*72b40*/  IMAD.WIDE R12, R3.reuse, 0x4, R228 ;  /* 0x00000004030c7825 */ /* 0x050fe200078e02e4 */
[----:B------:R-:W-:Y:S03]  /*72b50*/  @P4 STG.E [R18.64], R90 ;  /* 0x0000005a12004986 */ /* 0x000fe6000c101908 */
[C---:B------:R-:W-:Y:S01]  /*72b60*/  IMAD.WIDE R14, R3.reuse, 0x4, R78 ;  /* 0x00000004030e7825 */ /* 0x040fe200078e024e */
[----:B------:R4:W-:Y:S03]  /*72b70*/  @P5 STG.E [R12.64], R30 ;  /* 0x0000001e0c005986 */ /* 0x0009e6000c101908 */
[----:B------:R-:W-:Y:S01]  /*72b80*/  IMAD.WIDE R16, R3, 0x4, R76 ;  /* 0x0000000403107825 */ /* 0x000fe200078e024c */
[----:B--2---:R-:W-:-:S02]  /*72b90*/  ISETP.GE.AND P6, PT, R20, c[0x0][0x17c], PT ;  /* 0x00005f0014007a0c */ /* 0x004fc40003fc6270 */
[----:B------:R-:W2:Y:S04]  /*72ba0*/  LDL.LU R20, [R1+0x1b98] ;  /* 0x001b980001147983 */ /* 0x000ea80000300800 */
[----:B------:R1:W-:Y:S04]  /*72bb0*/  @P1 STG.E [R14.64], R154 ;  /* 0x0000009a0e001986 */ /* 0x0003e8000c101908 */
[----:B------:R1:W-:Y:S01]  /*72bc0*/  @P0 STG.E [R16.64], R210 ;  /* 0x000000d210000986 */ /* 0x0003e2000c101908 */
[----:B---3--:R-:W-:-:S03]  /*72bd0*/  ISETP.GE.AND P0, PT, R0, c[0x0][0x17c], PT ;  /* 0x00005f0000007a0c */ /* 0x008fc60003f06270 */
[----:B------:R-:W3:Y:S01]  /*72be0*/  LDL.LU R0, [R1+0x1b90] ;  /* 0x001b900001007983 */ /* 0x000ee20000300800 */
[----:B------:R-:W-:Y:S02]  /*72bf0*/  ISETP.LT.AND P4, PT, R247, c[0x0][0x178], !P3 ;  /* 0x00005e00f7007a0c */ /* 0x000fe40005f81270 */
[----:B------:R-:W-:Y:S01]  /*72c00*/  IADD3 R3, R3, c[0x0][0x198], RZ ;  /* 0x0000660003037a10 */ /* 0x000fe20007ffe0ff */
[----:B------:R-:W3:Y:S01]  /*72c10*/  LDL.LU R24, [R1+0x1b88] ;  /* 0x001b880001187983 */ /* 0x000ee20000300800 */
[----:B------:R-:W-:-:S03]  /*72c20*/  ISETP.LT.AND P2, PT, R246, c[0x0][0x178], !P3 ;  /* 0x00005e00f6007a0c */ /* 0x000fc60005f41270 */
[----:B------:R-:W-:Y:S01]  /*72c30*/  IMAD.WIDE R8, R3, 0x4, R230 ;  /* 0x0000000403087825 */ /* 0x000fe200078e02e6 */
[----:B------:R-:W-:Y:S02]  /*72c40*/  ISETP.LT.AND P1, PT, R245, c[0x0][0x178], !P3 ;  /* 0x00005e00f5007a0c */ /* 0x000fe40005f21270 */
[----:B------:R-:W-:Y:S02]  /*72c50*/  ISETP.LT.AND P3, PT, R244, c[0x0][0x178], !P3 ;  /* 0x00005e00f4007a0c */ /* 0x000fe40005f61270 */
[----:B------:R-:W-:Y:S01]  /*72c60*/  ISETP.LT.AND P5, PT, R247, c[0x0][0x178], !P6 ;  /* 0x00005e00f7007a0c */ /* 0x000fe200077a1270 */
[----:B------:R-:W-:Y:S01]  /*72c70*/  @P4 STG.E [R8.64], R91 ;  /* 0x0000005b08004986 */ /* 0x000fe2000c101908 */
[----:B------:R-:W-:Y:S02]  /*72c80*/  ISETP.LT.AND P4, PT, R246, c[0x0][0x178], !P6 ;  /* 0x00005e00f6007a0c */ /* 0x000fe40007781270 */
[C---:B------:R-:W-:Y:S01]  /*72c90*/  IADD3 R23, R3.reuse, c[0x0][0x198], RZ ;  /* 0x0000660003177a10 */ /* 0x040fe20007ffe0ff */
[----:B-1----:R-:W-:-:S04]  /*72ca0*/  IMAD.WIDE R10, R3, 0x4, R228 ;  /* 0x00000004030a7825 */ /* 0x002fc800078e02e4 */
[C---:B----4-:R-:W-:Y:S01]  /*72cb0*/  IMAD.WIDE R12, R3.reuse, 0x4, R78 ;  /* 0x00000004030c7825 */ /* 0x050fe200078e024e */
[----:B------:R-:W-:Y:S03]  /*72cc0*/  @P2 STG.E [R10.64], R31 ;  /* 0x0000001f0a002986 */ /* 0x000fe6000c101908 */
[----:B------:R-:W-:Y:S01]  /*72cd0*/  IMAD.WIDE R14, R3, 0x4, R76 ;  /* 0x00000004030e7825 */ /* 0x000fe200078e024c */
[----:B------:R1:W-:Y:S03]  /*72ce0*/  @P1 STG.E [R12.64], R155 ;  /* 0x0000009b0c001986 */ /* 0x0003e6000c101908 */
[C---:B------:R-:W-:Y:S01]  /*72cf0*/  IMAD.WIDE R16, R23.reuse, 0x4, R230 ;  /* 0x0000000417107825 */ /* 0x040fe200078e02e6 */
[----:B------:R4:W-:Y:S03]  /*72d00*/  @P3 STG.E [R14.64], R211 ;  /* 0x000000d30e003986 */ /* 0x0009e6000c101908 */
[----:B------:R-:W-:Y:S01]  /*72d10*/  IMAD.WIDE R18, R23, 0x4, R228 ;  /* 0x0000000417127825 */ /* 0x000fe200078e02e4 */
[----:B------:R-:W-:Y:S01]  /*72d20*/  ISETP.LT.AND P1, PT, R245, c[0x0][0x178], !P6 ;  /* 0x00005e00f5007a0c */ /* 0x000fe20007721270 */
[----:B------:R-:W-:Y:S01]  /*72d30*/  @P5 STG.E [R16.64], R86 ;  /* 0x0000005610005986 */ /* 0x000fe2000c101908 */
[----:B------:R-:W-:-:S02]  /*72d40*/  ISETP.LT.AND P6, PT, R244, c[0x0][0x178], !P6 ;  /* 0x00005e00f4007a0c */ /* 0x000fc400077c1270 */
[----:B------:R-:W-:Y:S01]  /*72d50*/  ISETP.LT.AND P5, PT, R247, c[0x0][0x178], !P0 ;  /* 0x00005e00f7007a0c */ /* 0x000fe200047a1270 */
[----:B------:R-:W-:Y:S01]  /*72d60*/  @P4 STG.E [R18.64], R26 ;  /* 0x0000001a12004986 */ /* 0x000fe2000c101908 */
[----:B------:R-:W-:Y:S02]  /*72d70*/  ISETP.LT.AND P4, PT, R246, c[0x0][0x178], !P0 ;  /* 0x00005e00f6007a0c */ /* 0x000fe40004781270 */
[----:B------:R-:W-:Y:S01]  /*72d80*/  IADD3 R25, R23, c[0x0][0x198], RZ ;  /* 0x0000660017197a10 */ /* 0x000fe20007ffe0ff */
[----:B------:R4:W3:Y:S01]  /*72d90*/  LDS.128 R8, [R2] ;  /* 0x0000000002087984 */ /* 0x0008e20000000c00 */
[----:B------:R-:W-:Y:S01]  /*72da0*/  ISETP.GE.AND P2, PT, R21, c[0x0][0x17c], PT ;  /* 0x00005f0015007a0c */ /* 0x000fe20003f46270 */
[----:B-1----:R-:W-:-:S04]  /*72db0*/  IMAD.WIDE R12, R23, 0x4, R76 ;  /* 0x00000004170c7825 */ /* 0x002fc800078e024c */
[----:B----4-:R-:W-:-:S04]  /*72dc0*/  IMAD.WIDE R14, R25, 0x4, R230 ;  /* 0x00000004190e7825 */ /* 0x010fc800078e02e6 */
[----:B------:R-:W-:Y:S01]  /*72dd0*/  IMAD.WIDE R2, R25, 0x4, R228 ;  /* 0x0000000419027825 */ /* 0x000fe200078e02e4 */
[----:B--2---:R-:W-:-:S03]  /*72de0*/  ISETP.GE.AND P3, PT, R20, c[0x0][0x17c], PT ;  /* 0x00005f0014007a0c */ /* 0x004fc60003f66270 */
[----:B------:R-:W-:-:S05]  /*72df0*/  IMAD.WIDE R20, R23, 0x4, R78 ;  /* 0x0000000417147825 */ /* 0x000fca00078e024e */
[----:B------:R1:W-:Y:S04]  /*72e00*/  @P1 STG.E [R20.64], R74 ;  /* 0x0000004a14001986 */ /* 0x0003e8000c101908 */
[----:B------:R-:W-:Y:S04]  /*72e10*/  @P6 STG.E [R12.64], R202 ;  /* 0x000000ca0c006986 */ /* 0x000fe8000c101908 */
[----:B------:R-:W-:Y:S04]  /*72e20*/  @P5 STG.E [R14.64], R87 ;  /* 0x000000570e005986 */ /* 0x000fe8000c101908 */
[----:B------:R2:W-:Y:S01]  /*72e30*/  @P4 STG.E [R2.64], R27 ;  /* 0x0000001b02004986 */ /* 0x0005e2000c101908 */
[----:B---3--:R-:W-:-:S03]  /*72e40*/  ISETP.GE.AND P4, PT, R0, c[0x0][0x17c], PT ;  /* 0x00005f0000007a0c */ /* 0x008fc60003f86270 */
[----:B------:R-:W3:Y:S04]  /*72e50*/  LDL.LU R0, [R1+0x1b84] ;  /* 0x001b840001007983 */ /* 0x000ee80000300800 */
[----:B------:R-:W4:Y:S04]  /*72e60*/  LDL.LU R30, [R1+0x1b80] ;  /* 0x001b8000011e7983 */ /* 0x000f280000300800 */
[----:B------:R-:W4:Y:S01]  /*72e70*/  LDL.LU R28, [R1+0x1b74] ;  /* 0x001b7400011c7983 */ /* 0x000f220000300800 */
[----:B------:R-:W-:Y:S02]  /*72e80*/  ISETP.LT.AND P1, PT, R245, c[0x0][0x178], !P0 ;  /* 0x00005e00f5007a0c */ /* 0x000fe40004721270 */
[----:B------:R-:W-:Y:S01]  /*72e90*/  ISETP.LT.AND P0, PT, R244, c[0x0][0x178], !P0 ;  /* 0x00005e00f4007a0c */ /* 0x000fe20004701270 */
[----:B------:R-:W-:-:S04]  /*72ea0*/  IMAD.WIDE R16, R25, 0x4, R78 ;  /* 0x0000000419107825 */ /* 0x000fc800078e024e */
[----:B------:R-:W-:Y:S01]  /*72eb0*/  IMAD.WIDE R18, R25, 0x4, R76 ;  /* 0x0000000419127825 */ /* 0x000fe200078e024c */
[----:B------:R-:W-:Y:S02]  /*72ec0*/  ISETP.LT.AND P6, PT, R247, c[0x0][0x178], !P2 ;  /* 0x00005e00f7007a0c */ /* 0x000fe400057c1270 */
[----:B------:R-:W-:-:S03]  /*72ed0*/  ISETP.LT.AND P5, PT, R246, c[0x0][0x178], !P2 ;  /* 0x00005e00f6007a0c */ /* 0x000fc600057a1270 */
[----:B------:R2:W-:Y:S01]  /*72ee0*/  @P1 STG.E [R16.64], R75 ;  /* 0x0000004b10001986 */ /* 0x0005e2000c101908 */
[----:B------:R-:W-:-:S03]  /*72ef0*/  IADD3 R29, R25, c[0x0][0x198], RZ ;  /* 0x00006600191d7a10 */ /* 0x000fc60007ffe0ff */
[----:B------:R2:W-:Y:S01]  /*72f00*/  @P0 STG.E [R18.64], R203 ;  /* 0x000000cb12000986 */ /* 0x0005e2000c101908 */
[----:B------:R-:W-:Y:S02]  /*72f10*/  ISETP.LT.AND P0, PT, R245, c[0x0][0x178], !P2 ;  /* 0x00005e00f5007a0c */ /* 0x000fe40005701270 */
[----:B------:R-:W-:Y:S02]  /*72f20*/  ISETP.LT.AND P2, PT, R244, c[0x0][0x178], !P2 ;  /* 0x00005e00f4007a0c */ /* 0x000fe40005741270 */
[----:B------:R-:W-:Y:S01]  /*72f30*/  ISETP.LT.AND P1, PT, R247, c[0x0][0x178], !P3 ;  /* 0x00005e00f7007a0c */ /* 0x000fe20005f21270 */
[C---:B-1----:R-:W-:Y:S01]  /*72f40*/  IMAD.WIDE R20, R29.reuse, 0x4, R230 ;  /* 0x000000041d147825 */ /* 0x042fe200078e02e6 */
[----:B--2---:R-:W-:-:S03]  /*72f50*/  IADD3 R27, R29, c[0x0][0x198], RZ ;  /* 0x000066001d1b7a10 */ /* 0x004fc60007ffe0ff */
[C---:B------:R-:W-:Y:S01]  /*72f60*/  IMAD.WIDE R22, R29.reuse, 0x4, R228 ;  /* 0x000000041d167825 */ /* 0x040fe200078e02e4 */
[----:B------:R1:W-:Y:S03]  /*72f70*/  @P6 STG.E [R20.64], R160 ;  /* 0x000000a014006986 */ /* 0x0003e6000c101908 */
[C---:B------:R-:W-:Y:S01]  /*72f80*/  IMAD.WIDE R2, R29.reuse, 0x4, R78 ;  /* 0x000000041d027825 */ /* 0x040fe200078e024e */
[----:B------:R2:W-:Y:S03]  /*72f90*/  @P5 STG.E [R22.64], R32 ;  /* 0x0000002016005986 */ /* 0x0005e6000c101908 */
[----:B------:R-:W-:Y:S01]  /*72fa0*/  IMAD.WIDE R16, R29, 0x4, R76 ;  /* 0x000000041d107825 */ /* 0x000fe200078e024c */
[----:B------:R1:W-:Y:S03]  /*72fb0*/  @P0 STG.E [R2.64], R196 ;  /* 0x000000c402000986 */ /* 0x0003e6000c101908 */
[----:B------:R-:W-:Y:S01]  /*72fc0*/  IMAD.WIDE R18, R27, 0x4, R230 ;  /* 0x000000041b127825 */ /* 0x000fe200078e02e6 */
[----:B------:R-:W-:Y:S04]  /*72fd0*/  @P2 STG.E [R16.64], R8 ;  /* 0x0000000810002986 */ /* 0x000fe8000c101908 */
[----:B------:R-:W-:Y:S04]  /*72fe0*/  @P1 STG.E [R18.64], R161 ;  /* 0x000000a112001986 */ /* 0x000fe8000c101908 */
[----:B------:R-:W1:Y:S02]  /*72ff0*/  S2R R235, SR_TID.X ;  /* 0x0000000000eb7919 */ /* 0x000e640000002100 */
[C---:B-1----:R-:W-:Y:S01]  /*73000*/  LOP3.LUT R234, R235.reuse, 0x7f, RZ, 0xc0, !PT ;  /* 0x0000007febea7812 */ /* 0x042fe200078ec0ff */
[----:B------:R-:W-:-:S05]  /*73010*/  IMAD.SHL.U32 R235, R235, 0x400, RZ ;  /* 0x00000400ebeb7824 */ /* 0x000fca00078e00ff */
[----:B------:R-:W-:-:S04]  /*73020*/  LOP3.LUT R235, R235, 0x1800, RZ, 0xc0, !PT ;  /* 0x00001800ebeb7812 */ /* 0x000fc800078ec0ff */
[----:B------:R-:W-:Y:S02]  /*73030*/  LEA R235, R234, R235, 0x4 ;  /* 0x000000ebeaeb7211 */ /* 0x000fe400078e20ff */
[----:B---3--:R-:W-:Y:S02]  /*73040*/  ISETP.GE.AND P1, PT, R0, c[0x0][0x17c], PT ;  /* 0x00005f0000007a0c */ /* 0x008fe40003f26270 */
[----:B------:R-:W3:Y:S01]  /*73050*/  LDL.LU R0, [R1+0x1b70] ;  /* 0x001b700001007983 */ /* 0x000ee20000300800 */
[----:B------:R-:W-:Y:S02]  /*73060*/  LOP3.LUT R235, R235, 0x20, RZ, 0x3c, !PT ;  /* 0x00000020ebeb7812 */ /* 0x000fe400078e3cff */
[----:B------:R-:W-:Y:S02]  /*73070*/  ISETP.LT.AND P5, PT, R246, c[0x0][0x178], !P3 ;  /* 0x00005e00f6007a0c */ /* 0x000fe40005fa1270 */
[----:B------:R-:W-:Y:S01]  /*73080*/  ISETP.LT.AND P6, PT, R245, c[0x0][0x178], !P3 ;  /* 0x00005e00f5007a0c */ /* 0x000fe20005fc1270 */
[----:B------:R-:W1:Y:S01]  /*73090*/  LDS.128 R12, [R235] ;  /* 0x00000000eb0c7984 */ /* 0x000e620000000c00 */
[----:B------:R-:W-:Y:S01]  /*730a0*/  ISETP.LT.AND P3, PT, R244, c[0x0][0x178], !P3 ;  /* 0x00005e00f4007a0c */ /* 0x000fe20005f61270 */
[C---:B------:R-:W-:Y:S01]  /*730b0*/  IMAD.WIDE R20, R27.reuse, 0x4, R228 ;  /* 0x000000041b147825 */ /* 0x040fe200078e02e4 */
[----:B------:R-:W-:Y:S01]  /*730c0*/  ISETP.GE.AND P0, PT, R24, c[0x0][0x17c], PT ;  /* 0x00005f0018007a0c */ /* 0x000fe20003f06270 */
[----:B--2---:R-:W2:Y:S02]  /*730d0*/  LDL.LU R32, [R1+0x1b6c] ;  /* 0x001b6c0001207983 */ /* 0x004ea40000300800 */
[----:B------:R-:W-:Y:S01]  /*730e0*/  IMAD.WIDE R22, R27, 0x4, R78 ;  /* 0x000000041b167825 */ /* 0x000fe200078e024e */
[----:B------:R-:W-:-:S03]  /*730f0*/  ISETP.LT.AND P2, PT, R247, c[0x0][0x178], !P4 ;  /* 0x00005e00f7007a0c */ /* 0x000fc60006741270 */
[C---:B------:R-:W-:Y:S01]  /*73100*/  IMAD.WIDE R24, R27.reuse, 0x4, R76 ;  /* 0x000000041b187825 */ /* 0x040fe200078e024c */
[----:B------:R-:W-:Y:S01]  /*73110*/  @P5 STG.E [R20.64], R33 ;  /* 0x0000002114005986 */ /* 0x000fe2000c101908 */
[----:B------:R-:W-:Y:S02]  /*73120*/  ISETP.LT.AND P5, PT, R246, c[0x0][0x178], !P4 ;  /* 0x00005e00f6007a0c */ /* 0x000fe400067a1270 */
[----:B------:R-:W-:Y:S01]  /*73130*/  IADD3 R29, R27, c[0x0][0x198], RZ ;  /* 0x000066001b1d7a10 */ /* 0x000fe20007ffe0ff */
[----:B------:R-:W-:Y:S01]  /*73140*/  @P6 STG.E [R22.64], R197 ;  /* 0x000000c516006986 */ /* 0x000fe2000c101908 */
[----:B------:R-:W-:-:S03]  /*73150*/  ISETP.LT.AND P6, PT, R247, c[0x0][0x178], !P0 ;  /* 0x00005e00f7007a0c */ /* 0x000fc600047c1270 */
[----:B------:R4:W-:Y:S01]  /*73160*/  @P3 STG.E [R24.64], R9 ;  /* 0x0000000918003986 */ /* 0x0009e2000c101908 */
[----:B------:R-:W-:Y:S02]  /*73170*/  ISETP.LT.AND P3, PT, R245, c[0x0][0x178], !P4 ;  /* 0x00005e00f5007a0c */ /* 0x000fe40006761270 */
[----:B------:R-:W-:Y:S01]  /*73180*/  ISETP.LT.AND P4, PT, R244, c[0x0][0x178], !P4 ;  /* 0x00005e00f4007a0c */ /* 0x000fe20006781270 */
[C---:B------:R-:W-:Y:S01]  /*73190*/  IMAD.WIDE R2, R29.reuse, 0x4, R230 ;  /* 0x000000041d027825 */ /* 0x040fe200078e02e6 */
[----:B------:R-:W-:-:S03]  /*731a0*/  IADD3 R31, R29, c[0x0][0x198], RZ ;  /* 0x000066001d1f7a10 */ /* 0x000fc60007ffe0ff */
[C---:B------:R-:W-:Y:S01]  /*731b0*/  IMAD.WIDE R26, R29.reuse, 0x4, R228 ;  /* 0x000000041d1a7825 */ /* 0x040fe200078e02e4 */
[----:B------:R1:W-:Y:S03]  /*731c0*/  @P2 STG.E [R2.64], R96 ;  /* 0x0000006002002986 */ /* 0x0003e6000c101908 */
[C---:B----4-:R-:W-:Y:S01]  /*731d0*/  IMAD.WIDE R8, R29.reuse, 0x4, R78 ;  /* 0x000000041d087825 */ /* 0x050fe200078e024e */
[----:B------:R-:W-:Y:S01]  /*731e0*/  @P5 STG.E [R26.64], R4 ;  /* 0x000000041a005986 */ /* 0x000fe2000c101908 */
[----:B------:R-:W-:Y:S02]  /*731f0*/  ISETP.LT.AND P5, PT, R246, c[0x0][0x178], !P0 ;  /* 0x00005e00f6007a0c */ /* 0x000fe400047a1270 */
[----:B------:R-:W-:Y:S01]  /*73200*/  IMAD.WIDE R20, R29, 0x4, R76 ;  /* 0x000000041d147825 */ /* 0x000fe200078e024c */
[----:B------:R4:W-:Y:S03]  /*73210*/  @P3 STG.E [R8.64], R204 ;  /* 0x000000cc08003986 */ /* 0x0009e6000c101908 */
[----:B------:R-:W-:Y:S01]  /*73220*/  IMAD.WIDE R22, R31, 0x4, R230 ;  /* 0x000000041f167825 */ /* 0x000fe200078e02e6 */
[----:B------:R-:W-:Y:S01]  /*73230*/  ISETP.LT.AND P2, PT, R245, c[0x0][0x178], !P0 ;  /* 0x00005e00f5007a0c */ /* 0x000fe20004741270 */
[----:B-1----:R-:W-:Y:S01]  /*73240*/  @P4 STG.E [R20.64], R12 ;  /* 0x0000000c14004986 */ /* 0x002fe2000c101908 */
[----:B------:R-:W-:-:S03]  /*73250*/  ISETP.LT.AND P0, PT, R244, c[0x0][0x178], !P0 ;  /* 0x00005e00f4007a0c */ /* 0x000fc60004701270 */
[----:B------:R-:W-:Y:S01]  /*73260*/  @P6 STG.E [R22.64], R97 ;  /* 0x0000006116006986 */ /* 0x000fe2000c101908 */
[----:B------:R-:W-:Y:S01]  /*73270*/  ISETP.LT.AND P6, PT, R247, c[0x0][0x178], !P1 ;  /* 0x00005e00f7007a0c */ /* 0x000fe20004fc1270 */
[C---:B------:R-:W-:Y:S01]  /*73280*/  IMAD.WIDE R2, R31.reuse, 0x4, R228 ;  /* 0x000000041f027825 */ /* 0x040fe200078e02e4 */
[----:B------:R-:W-:Y:S01]  /*73290*/  ISETP.LT.AND P4, PT, R246, c[0x0][0x178], !P1 ;  /* 0x00005e00f6007a0c */ /* 0x000fe20004f81270 */
[----:B------:R-:W1:Y:S01]  /*732a0*/  S2R R235, SR_TID.X ;  /* 0x0000000000eb7919 */ /* 0x000e620000002100 */
[C---:B------:R-:W-:Y:S01]  /*732b0*/  IADD3 R33, R31.reuse, c[0x0][0x198], RZ ;  /* 0x000066001f217a10 */ /* 0x040fe20007ffe0ff */
[C---:B------:R-:W-:Y:S02]  /*732c0*/  IMAD.WIDE R24, R31.reuse, 0x4, R78 ;  /* 0x000000041f187825 */ /* 0x040fe400078e024e */
[----:B------:R-:W-:Y:S01]  /*732d0*/  @P5 STG.E [R2.64], R5 ;  /* 0x0000000502005986 */ /* 0x000fe2000c101908 */
[----:B------:R-:W-:Y:S01]  /*732e0*/  ISETP.GE.AND P5, PT, R28, c[0x0][0x17c], PT ;  /* 0x00005f001c007a0c */ /* 0x000fe20003fa6270 */
[----:B----4-:R-:W-:Y:S01]  /*732f0*/  IMAD.WIDE R8, R31, 0x4, R76 ;  /* 0x000000041f087825 */ /* 0x010fe200078e024c */
[----:B------:R-:W-:Y:S01]  /*73300*/  ISETP.GE.AND P3, PT, R30, c[0x0][0x17c], PT ;  /* 0x00005f001e007a0c */ /* 0x000fe20003f66270 */
[----:B------:R-:W-:Y:S02]  /*73310*/  LDS.128 R20, [R252] ;  /* 0x00000000fc147984 */ /* 0x000fe40000000c00 */
[----:B------:R-:W-:-:S02]  /*73320*/  IMAD.WIDE R26, R33, 0x4, R230 ;  /* 0x00000004211a7825 */ /* 0x000fc400078e02e6 */
[----:B------:R-:W-:Y:S02]  /*73330*/  @P2 STG.E [R24.64], R205 ;  /* 0x000000cd18002986 */ /* 0x000fe4000c101908 */
[----:B------:R-:W-:Y:S02]  /*73340*/  IMAD.WIDE R28, R33, 0x4, R228 ;  /* 0x00000004211c7825 */ /* 0x000fe400078e02e4 */
[----:B------:R-:W-:Y:S04]  /*73350*/  @P0 STG.E [R8.64], R13 ;  /* 0x0000000d08000986 */ /* 0x000fe8000c101908 */
[----:B------:R-:W-:Y:S04]  /*73360*/  @P6 STG.E [R26.64], R92 ;  /* 0x0000005c1a006986 */ /* 0x000fe8000c101908 */
[----:B------:R4:W-:Y:S04]  /*73370*/  @P4 STG.E [R28.64], R188 ;  /* 0x000000bc1c004986 */ /* 0x0009e8000c101908 */
[----:B------:R-:W2:Y:S04]  /*73380*/  LDL.LU R30, [R1+0x1b68] ;  /* 0x001b6800011e7983 */ /* 0x000ea80000300800 */
[----:B----4-:R-:W4:Y:S01]  /*73390*/  LDL.LU R28, [R1+0x1b60] ;  /* 0x001b6000011c7983 */ /* 0x010f220000300800 */
[----:B------:R-:W-:Y:S01]  /*733a0*/  ISETP.LT.AND P2, PT, R245, c[0x0][0x178], !P1 ;  /* 0x00005e00f5007a0c */ /* 0x000fe20004f41270 */
[----:B------:R-:W-:-:S12]  /*733b0*/  IMAD.WIDE R2, R33, 0x4, R78 ;  /* 0x0000000421027825 */ /* 0x000fd800078e024e */
[----:B------:R3:W-:Y:S01]  /*733c0*/  @P2 STG.E [R2.64], R220 ;  /* 0x000000dc02002986 */ /* 0x0007e2000c101908 */
[C---:B-1----:R-:W-:Y:S01]  /*733d0*/  LOP3.LUT R234, R235.reuse, 0x7f, RZ, 0xc0, !PT ;  /* 0x0000007febea7812 */ /* 0x042fe200078ec0ff */
[----:B------:R-:W-:-:S05]  /*733e0*/  IMAD.SHL.U32 R235, R235, 0x400, RZ ;  /* 0x00000400ebeb7824 */ /* 0x000fca00078e00ff */
[----:B------:R-:W-:Y:S02]  /*733f0*/  LOP3.LUT R235, R235, 0x1800, RZ, 0xc0, !PT ;  /* 0x00001800ebeb7812 */ /* 0x000fe400078ec0ff */
[----:B---3--:R-:W-:Y:S02]  /*73400*/  ISETP.GE.AND P2, PT, R0, c[0x0][0x17c], PT ;  /* 0x00005f0000007a0c */ /* 0x008fe40003f46270 */
[----:B------:R-:W3:Y:S01]  /*73410*/  LDL.LU R0, [R1+0x1b5c] ;  /* 0x001b5c0001007983 */ /* 0x000ee20000300800 */
[----:B------:R-:W-:-:S04]  /*73420*/  LEA R235, R234, R235, 0x4 ;  /* 0x000000ebeaeb7211 */ /* 0x000fc800078e20ff */
[----:B------:R-:W-:-:S05]  /*73430*/  LOP3.LUT R235, R235, 0x40, RZ, 0x3c, !PT ;  /* 0x00000040ebeb7812 */ /* 0x000fca00078e3cff */
[----:B------:R-:W1:Y:S01]  /*73440*/  LDS.128 R16, [R235] ;  /* 0x00000000eb107984 */ /* 0x000e620000000c00 */
[----:B------:R-:W-:Y:S02]  /*73450*/  ISETP.LT.AND P1, PT, R244, c[0x0][0x178], !P1 ;  /* 0x00005e00f4007a0c */ /* 0x000fe40004f21270 */
[----:B------:R-:W-:Y:S01]  /*73460*/  ISETP.LT.AND P4, PT, R247, c[0x0][0x178], !P3 ;  /* 0x00005e00f7007a0c */ /* 0x000fe20005f81270 */
[C---:B------:R-:W-:Y:S01]  /*73470*/  IMAD.WIDE R4, R33.reuse, 0x4, R76 ;  /* 0x0000000421047825 */ /* 0x040fe200078e024c */
[----:B------:R-:W-:Y:S02]  /*73480*/  IADD3 R33, R33, c[0x0][0x198], RZ ;  /* 0x0000660021217a10 */ /* 0x000fe40007ffe0ff */
[----:B------:R-:W-:-:S03]  /*73490*/  ISETP.LT.AND P6, PT, R246, c[0x0][0x178], !P3 ;  /* 0x00005e00f6007a0c */ /* 0x000fc60005fc1270 */
[----:B------:R-:W-:Y:S01]  /*734a0*/  IMAD.WIDE R8, R33, 0x4, R230 ;  /* 0x0000000421087825 */ /* 0x000fe200078e02e6 */
[----:B------:R-:W-:Y:S02]  /*734b0*/  ISETP.LT.AND P0, PT, R245, c[0x0][0x178], !P3 ;  /* 0x00005e00f5007a0c */ /* 0x000fe40005f01270 */
[----:B------:R-:W-:Y:S02]  /*734c0*/  ISETP.LT.AND P3, PT, R244, c[0x0][0x178], !P3 ;  /* 0x00005e00f4007a0c */ /* 0x000fe40005f61270 */
[C---:B------:R-:W-:Y:S01]  /*734d0*/  IADD3 R29, R33.reuse, c[0x0][0x198], RZ ;  /* 0x00006600211d7a10 */ /* 0x040fe20007ffe0ff */
[----:B------:R-:W-:-:S04]  /*734e0*/  IMAD.WIDE R12, R33, 0x4, R228 ;  /* 0x00000004210c7825 */ /* 0x000fc800078e02e4 */
[----:B------:R-:W-:-:S04]  /*734f0*/  IMAD.WIDE R24, R33, 0x4, R78 ;  /* 0x0000000421187825 */ /* 0x000fc800078e024e */
[----:B------:R-:W-:-:S04]  /*73500*/  IMAD.WIDE R2, R33, 0x4, R76 ;  /* 0x0000000421027825 */ /* 0x000fc800078e024c */
[----:B------:R-:W-:Y:S01]  /*73510*/  IMAD.WIDE R26, R29, 0x4, R228 ;  /* 0x000000041d1a7825 */ /* 0x000fe200078e02e4 */
[----:B-1----:R1:W-:Y:S01]  /*73520*/  @P1 STG.E [R4.64], R16 ;  /* 0x0000001004001986 */ /* 0x0023e2000c101908 */
[----:B------:R-:W-:-:S03]  /*73530*/  ISETP.LT.AND P1, PT, R247, c[0x0][0x178], !P5 ;  /* 0x00005e00f7007a0c */ /* 0x000fc60006f21270 */
[----:B------:R2:W-:Y:S01]  /*73540*/  @P4 STG.E [R8.64], R93 ;  /* 0x0000005d08004986 */ /* 0x0005e2000c101908 */
[----:B------:R-:W-:-:S03]  /*73550*/  ISETP.LT.AND P4, PT, R246, c[0x0][0x178], !P5 ;  /* 0x00005e00f6007a0c */ /* 0x000fc60006f81270 */
[----:B------:R2:W-:Y:S01]  /*73560*/  @P6 STG.E [R12.64], R189 ;  /* 0x000000bd0c006986 */ /* 0x0005e2000c101908 */
[----:B-1----:R-:W-:-:S03]  /*73570*/  IMAD.WIDE R4, R29, 0x4, R230 ;  /* 0x000000041d047825 */ /* 0x002fc600078e02e6 */
[----:B------:R1:W-:Y:S01]  /*73580*/  @P0 STG.E [R24.64], R221 ;  /* 0x000000dd18000986 */ /* 0x0003e2000c101908 */
[----:B------:R-:W-:Y:S02]  /*73590*/  ISETP.LT.AND P0, PT, R245, c[0x0][0x178], !P5 ;  /* 0x00005e00f5007a0c */ /* 0x000fe40006f01270 */
        /* <DEDUP_REMOVED lines=8> */
[----:B--2---:R-:W-:-:S04]  /*73620*/  IMAD.WIDE R8, R29, 0x4, R78 ;  /* 0x000000041d087825 */ /* 0x004fc800078e024e */
[----:B------:R-:W-:Y:S01]  /*73630*/  IMAD.WIDE R12, R29, 0x4, R76 ;  /* 0x000000041d0c7825 */ /* 0x000fe200078e024c */
[----:B------:R-:W-:Y:S03]  /*73640*/  @P0 STG.E [R8.64], R224 ;  /* 0x000000e008000986 */ /* 0x000fe6000c101908 */
[----:B-1----:R-:W-:Y:S01]  /*73650*/  IMAD.WIDE R24, R31, 0x4, R230 ;  /* 0x000000041f187825 */ /* 0x002fe200078e02e6 */
[----:B------:R-:W-:-:S03]  /*73660*/  ISETP.GE.AND P1, PT, R32, c[0x0][0x17c], PT ;  /* 0x00005f0020007a0c */ /* 0x000fc60003f26270 */
[C---:B------:R-:W-:Y:S01]  /*73670*/  IMAD.WIDE R2, R31.reuse, 0x4, R228 ;  /* 0x000000041f027825 */ /* 0x040fe200078e02e4 */
[----:B------:R-:W-:Y:S03]  /*73680*/  @P5 STG.E [R12.64], R20 ;  /* 0x000000140c005986 */ /* 0x000fe6000c101908 */
[----:B------:R-:W-:Y:S01]  /*73690*/  IMAD.WIDE R4, R31, 0x4, R78 ;  /* 0x000000041f047825 */ /* 0x000fe200078e024e */
[----:B------:R1:W-:Y:S01]  /*736a0*/  @P6 STG.E [R24.64], R125 ;  /* 0x0000007d18006986 */ /* 0x0003e2000c101908 */
[----:B------:R-:W-:-:S03]  /*736b0*/  ISETP.LT.AND P6, PT, R247, c[0x0][0x178], !P1 ;  /* 0x00005e00f7007a0c */ /* 0x000fc60004fc1270 */
[----:B------:R2:W-:Y:S01]  /*736c0*/  @P4 STG.E [R2.64], R193 ;  /* 0x000000c102004986 */ /* 0x0005e2000c101908 */
[----:B------:R-:W-:Y:S02]  /*736d0*/  ISETP.LT.AND P5, PT, R246, c[0x0][0x178], !P1 ;  /* 0x00005e00f6007a0c */ /* 0x000fe40004fa1270 */
[----:B------:R-:W-:Y:S01]  /*736e0*/  ISETP.LT.AND P4, PT, R244, c[0x0][0x178], !P1 ;  /* 0x00005e00f4007a0c */ /* 0x000fe20004f81270 */
[----:B------:R1:W-:Y:S01]  /*736f0*/  @P3 STG.E [R4.64], R225 ;  /* 0x000000e104003986 */ /* 0x0003e2000c101908 */
[----:B------:R-:W-:Y:S02]  /*73700*/  ISETP.LT.AND P3, PT, R245, c[0x0][0x178], !P1 ;  /* 0x00005e00f5007a0c */ /* 0x000fe40004f61270 */
[----:B----4-:R-:W-:Y:S02]  /*73710*/  ISETP.GE.AND P1, PT, R28, c[0x0][0x17c], PT ;  /* 0x00005f001c007a0c */ /* 0x010fe40003f26270 */
[----:B------:R-:W4:Y:S01]  /*73720*/  LDL.LU R28, [R1+0x1b54] ;  /* 0x001b5400011c7983 */ /* 0x000f220000300800 */
[----:B------:R-:W-:-:S03]  /*73730*/  ISETP.LT.AND P2, PT, R244, c[0x0][0x178], !P2 ;  /* 0x00005e00f4007a0c */ /* 0x000fc60005741270 */
[----:B------:R-:W4:Y:S01]  /*73740*/  LDL.LU R26, [R1+0x1b50] ;  /* 0x001b5000011a7983 */ /* 0x000f220000300800 */
[----:B------:R-:W-:-:S03]  /*73750*/  IADD3 R27, R31, c[0x0][0x198], RZ ;  /* 0x000066001f1b7a10 */ /* 0x000fc60007ffe0ff */
[----:B-1----:R-:W4:Y:S01]  /*73760*/  LDL.LU R24, [R1+0x1b44] ;  /* 0x001b440001187983 */ /* 0x002f220000300800 */
[----:B------:R-:W-:-:S04]  /*73770*/  IMAD.WIDE R8, R31, 0x4, R76 ;  /* 0x000000041f087825 */ /* 0x000fc800078e024c */
[C---:B------:R-:W-:Y:S01]  /*73780*/  IMAD.WIDE R12, R27.reuse, 0x4, R230 ;  /* 0x000000041b0c7825 */ /* 0x040fe200078e02e6 */
[----:B------:R1:W-:Y:S03]  /*73790*/  @P2 STG.E [R8.64], R21 ;  /* 0x0000001508002986 */ /* 0x0003e6000c101908 */
[C---:B------:R-:W-:Y:S01]  /*737a0*/  IMAD.WIDE R16, R27.reuse, 0x4, R228 ;  /* 0x000000041b107825 */ /* 0x040fe200078e02e4 */
[----:B------:R1:W-:Y:S03]  /*737b0*/  @P6 STG.E [R12.64], R162 ;  /* 0x000000a20c006986 */ /* 0x0003e6000c101908 */
[----:B--2---:R-:W-:Y:S01]  /*737c0*/  IMAD.WIDE R2, R27, 0x4, R78 ;  /* 0x000000041b027825 */ /* 0x004fe200078e024e */
        /* <DEDUP_REMOVED lines=8> */
[----:B------:R-:W-:-:S03]  /*73850*/  ISETP.LT.AND P6, PT, R246, c[0x0][0x178], !P0 ;  /* 0x00005e00f6007a0c */ /* 0x000fc600047c1270 */
[----:B-1----:R-:W-:Y:S01]  /*73860*/  IMAD.WIDE R8, R27, 0x4, R230 ;  /* 0x000000041b087825 */ /* 0x002fe200078e02e6 */
[----:B------:R-:W-:Y:S01]  /*73870*/  ISETP.LT.AND P2, PT, R245, c[0x0][0x178], !P0 ;  /* 0x00005e00f5007a0c */ /* 0x000fe20004741270 */
[----:B------:R1:W-:Y:S01]  /*73880*/  @P4 STG.E [R4.64], R10 ;  /* 0x0000000a04004986 */ /* 0x0003e2000c101908 */
[----:B------:R-:W-:Y:S02]  /*73890*/  ISETP.LT.AND P0, PT, R244, c[0x0][0x178], !P0 ;  /* 0x00005e00f4007a0c */ /* 0x000fe40004701270 */
[----:B------:R-:W-:Y:S01]  /*738a0*/  ISETP.LT.AND P4, PT, R247, c[0x0][0x178], !P1 ;  /* 0x00005e00f7007a0c */ /* 0x000fe20004f81270 */
[----:B------:R1:W-:Y:S01]  /*738b0*/  @P5 STG.E [R8.64], R163 ;  /* 0x000000a308005986 */ /* 0x0003e2000c101908 */
[----:B------:R-:W-:Y:S01]  /*738c0*/  ISETP.LT.AND P5, PT, R246, c[0x0][0x178], !P1 ;  /* 0x00005e00f6007a0c */ /* 0x000fe20004fa1270 */
[C---:B------:R-:W-:Y:S01]  /*738d0*/  IMAD.WIDE R12, R27.reuse, 0x4, R228 ;  /* 0x000000041b0c7825 */ /* 0x040fe200078e02e4 */
[----:B------:R-:W-:-:S03]  /*738e0*/  IADD3 R25, R27, c[0x0][0x198], RZ ;  /* 0x000066001b197a10 */ /* 0x000fc60007ffe0ff */
[C---:B--2---:R-:W-:Y:S01]  /*738f0*/  IMAD.WIDE R16, R27.reuse, 0x4, R78 ;  /* 0x000000041b107825 */ /* 0x044fe200078e024e */
        /* <DEDUP_REMOVED lines=9> */
[----:B------:R-:W-:Y:S01]  /*73990*/  @P4 STG.E [R4.64], R98 ;  /* 0x0000006204004986 */ /* 0x000fe2000c101908 */
[----:B------:R-:W-:-:S03]  /*739a0*/  IADD3 R27, R25, c[0x0][0x198], RZ ;  /* 0x00006600191b7a10 */ /* 0x000fc60007ffe0ff */
[----:B------:R1:W-:Y:S01]  /*739b0*/  @P5 STG.E [R20.64], R6 ;  /* 0x0000000614005986 */ /* 0x0003e2000c101908 */
[----:B------:R-:W-:Y:S01]  /*739c0*/  ISETP.LT.AND P5, PT, R246, c[0x0][0x178], !P3 ;  /* 0x00005e00f6007a0c */ /* 0x000fe20005fa1270 */
[----:B------:R-:W-:-:S04]  /*739d0*/  IMAD.WIDE R8, R25, 0x4, R78 ;  /* 0x0000000419087825 */ /* 0x000fc800078e024e */
[----:B--2---:R-:W-:Y:S01]  /*739e0*/  IMAD.WIDE R12, R25, 0x4, R76 ;  /* 0x00000004190c7825 */ /* 0x004fe200078e024c */
[----:B------:R2:W-:Y:S03]  /*739f0*/  @P2 STG.E [R8.64], R206 ;  /* 0x000000ce08002986 */ /* 0x0005e6000c101908 */
[----:B------:R-:W-:Y:S01]  /*73a00*/  IMAD.WIDE R16, R27, 0x4, R230 ;  /* 0x000000041b107825 */ /* 0x000fe200078e02e6 */
[----:B------:R-:W-:Y:S01]  /*73a10*/  ISETP.LT.AND P4, PT, R245, c[0x0][0x178], !P3 ;  /* 0x00005e00f5007a0c */ /* 0x000fe20005f81270 */
[----:B------:R2:W-:Y:S02]  /*73a20*/  @P1 STG.E [R12.64], R14 ;  /* 0x0000000e0c001986 */ /* 0x0005e4000c101908 */
[C---:B-1----:R-:W-:Y:S01]  /*73a30*/  IMAD.WIDE R2, R27.reuse, 0x4, R228 ;  /* 0x000000041b027825 */ /* 0x042fe200078e02e4 */
[----:B------:R-:W-:Y:S01]  /*73a40*/  ISETP.LT.AND P3, PT, R244, c[0x0][0x178], !P3 ;  /* 0x00005e00f4007a0c */ /* 0x000fe20005f61270 */
[----:B------:R-:W-:Y:S01]  /*73a50*/  @P6 STG.E [R16.64], R99 ;  /* 0x0000006310006986 */ /* 0x000fe2000c101908 */
[----:B------:R-:W-:-:S03]  /*73a60*/  IADD3 R21, R27, c[0x0][0x198], RZ ;  /* 0x000066001b157a10 */ /* 0x000fc60007ffe0ff */
[----:B------:R1:W-:Y:S01]  /*73a70*/  @P5 STG.E [R2.64], R7 ;  /* 0x0000000702005986 */ /* 0x0003e2000c101908 */
[----:B------:R-:W-:-:S04]  /*73a80*/  IMAD.WIDE R4, R27, 0x4, R78 ;  /* 0x000000041b047825 */ /* 0x000fc800078e024e */
[----:B--2---:R-:W-:Y:S01]  /*73a90*/  IMAD.WIDE R8, R27, 0x4, R76 ;  /* 0x000000041b087825 */ /* 0x004fe200078e024c */
[----:B------:R2:W-:Y:S03]  /*73aa0*/  @P4 STG.E [R4.64], R207 ;  /* 0x000000cf04004986 */ /* 0x0005e6000c101908 */
[C---:B------:R-:W-:Y:S01]  /*73ab0*/  IMAD.WIDE R10, R21.reuse, 0x4, R230 ;  /* 0x00000004150a7825 */ /* 0x040fe200078e02e6 */
[----:B------:R4:W-:Y:S03]  /*73ac0*/  @P3 STG.E [R8.64], R15 ;  /* 0x0000000f08003986 */ /* 0x0009e6000c101908 */
[----:B------:R-:W-:-:S04]  /*73ad0*/  IMAD.WIDE R12, R21, 0x4, R228 ;  /* 0x00000004150c7825 */ /* 0x000fc800078e02e4 */
[----:B-1----:R-:W-:-:S04]  /*73ae0*/  IMAD.WIDE R2, R21, 0x4, R78 ;  /* 0x0000000415027825 */ /* 0x002fc800078e024e */
[----:B--2---:R-:W-:Y:S01]  /*73af0*/  IMAD.WIDE R4, R21, 0x4, R76 ;  /* 0x0000000415047825 */ /* 0x004fe200078e024c */
[----:B----4-:R-:W-:-:S04]  /*73b00*/  ISETP.GE.AND P0, PT, R28, c[0x0][0x17c], PT ;  /* 0x00005f001c007a0c */ /* 0x010fc80003f06270 */
[----:B------:R-:W-:Y:S02]  /*73b10*/  ISETP.LT.AND P6, PT, R247, c[0x0][0x178], !P0 ;  /* 0x00005e00f7007a0c */ /* 0x000fe400047c1270 */
[----:B------:R-:W-:Y:S02]  /*73b20*/  ISETP.LT.AND P2, PT, R246, c[0x0][0x178], !P0 ;  /* 0x00005e00f6007a0c */ /* 0x000fe40004741270 */
[----:B------:R-:W-:Y:S02]  /*73b30*/  ISETP.LT.AND P5, PT, R245, c[0x0][0x178], !P0 ;  /* 0x00005e00f5007a0c */ /* 0x000fe400047a1270 */
[----:B------:R-:W-:Y:S02]  /*73b40*/  ISETP.LT.AND P0, PT, R244, c[0x0][0x178], !P0 ;  /* 0x00005e00f4007a0c */ /* 0x000fe40004701270 */
[----:B------:R-:W-:Y:S02]  /*73b50*/  ISETP.GE.AND P1, PT, R26, c[0x0][0x17c], PT ;  /* 0x00005f001a007a0c */ /* 0x000fe40003f26270 */
[----:B------:R-:W-:-:S02]  /*73b60*/  ISETP.GE.AND P4, PT, R24, c[0x0][0x17c], PT ;  /* 0x00005f0018007a0c */ /* 0x000fc40003f86270 */
[----:B------:R-:W-:Y:S01]  /*73b70*/  ISETP.LT.AND P3, PT, R247, c[0x0][0x178], !P1 ;  /* 0x00005e00f7007a0c */ /* 0x000fe20004f61270 */
[----:B------:R1:W-:Y:S01]  /*73b80*/  @P6 STG.E [R10.64], R94 ;  /* 0x0000005e0a006986 */ /* 0x0003e2000c101908 */
[----:B------:R-:W-:-:S03]  /*73b90*/  ISETP.LT.AND P6, PT, R246, c[0x0][0x178], !P1 ;  /* 0x00005e00f6007a0c */ /* 0x000fc60004fc1270 */
[----:B------:R-:W-:Y:S01]  /*73ba0*/  @P2 STG.E [R12.64], R190 ;  /* 0x000000be0c002986 */ /* 0x000fe2000c101908 */
[----:B------:R-:W-:-:S03]  /*73bb0*/  IADD3 R17, R21, c[0x0][0x198], RZ ;  /* 0x0000660015117a10 */ /* 0x000fc60007ffe0ff */
[----:B------:R2:W-:Y:S01]  /*73bc0*/  @P5 STG.E [R2.64], R222 ;  /* 0x000000de02005986 */ /* 0x0005e2000c101908 */
[----:B------:R-:W-:Y:S02]  /*73bd0*/  ISETP.LT.AND P5, PT, R245, c[0x0][0x178], !P1 ;  /* 0x00005e00f5007a0c */ /* 0x000fe40004fa1270 */
[----:B------:R-:W-:Y:S01]  /*73be0*/  ISETP.LT.AND P1, PT, R244, c[0x0][0x178], !P1 ;  /* 0x00005e00f4007a0c */ /* 0x000fe20004f21270 */
[----:B------:R4:W-:Y:S01]  /*73bf0*/  @P0 STG.E [R4.64], R18 ;  /* 0x0000001204000986 */ /* 0x0009e2000c101908 */
[----:B------:R-:W-:Y:S01]  /*73c00*/  ISETP.LT.AND P0, PT, R247, c[0x0][0x178], !P4 ;  /* 0x00005e00f7007a0c */ /* 0x000fe20006701270 */
[C---:B------:R-:W-:Y:S01]  /*73c10*/  IMAD.WIDE R6, R17.reuse, 0x4, R230 ;  /* 0x0000000411067825 */ /* 0x040fe200078e02e6 */
[----:B------:R-:W-:-:S03]  /*73c20*/  IADD3 R15, R17, c[0x0][0x198], RZ ;  /* 0x00006600110f7a10 */ /* 0x000fc60007ffe0ff */
[C---:B------:R-:W-:Y:S01]  /*73c30*/  IMAD.WIDE R8, R17.reuse, 0x4, R228 ;  /* 0x0000000411087825 */ /* 0x040fe200078e02e4 */
[----:B------:R4:W-:Y:S03]  /*73c40*/  @P3 STG.E [R6.64], R95 ;  /* 0x0000005f06003986 */ /* 0x0009e6000c101908 */
[C---:B-1----:R-:W-:Y:S01]  /*73c50*/  IMAD.WIDE R10, R17.reuse, 0x4, R78 ;  /* 0x00000004110a7825 */ /* 0x042fe200078e024e */
[----:B------:R1:W-:Y:S03]  /*73c60*/  @P6 STG.E [R8.64], R191 ;  /* 0x000000bf08006986 */ /* 0x0003e6000c101908 */
[----:B--2---:R-:W-:Y:S01]  /*73c70*/  IMAD.WIDE R2, R17, 0x4, R76 ;  /* 0x0000000411027825 */ /* 0x004fe200078e024c */
[----:B------:R2:W-:Y:S03]  /*73c80*/  @P5 STG.E [R10.64], R223 ;  /* 0x000000df0a005986 */ /* 0x0005e6000c101908 */
[----:B------:R-:W-:Y:S01]  /*73c90*/  IMAD.WIDE R12, R15, 0x4, R230 ;  /* 0x000000040f0c7825 */ /* 0x000fe200078e02e6 */
[----:B------:R2:W-:Y:S01]  /*73ca0*/  @P1 STG.E [R2.64], R19 ;  /* 0x0000001302001986 */ /* 0x0005e2000c101908 */
[----:B------:R-:W-:-:S03]  /*73cb0*/  ISETP.LT.AND P5, PT, R246, c[0x0][0x178], !P4 ;  /* 0x00005e00f6007a0c */ /* 0x000fc600067a1270 */
[----:B------:R2:W-:Y:S01]  /*73cc0*/  @P0 STG.E [R12.64], R126 ;  /* 0x0000007e0c000986 */ /* 0x0005e2000c101908 */
[----:B------:R-:W-:Y:S02]  /*73cd0*/  ISETP.LT.AND P0, PT, R245, c[0x0][0x178], !P4 ;  /* 0x00005e00f5007a0c */ /* 0x000fe40006701270 */
[----:B------:R-:W-:Y:S02]  /*73ce0*/  ISETP.LT.AND P4, PT, R244, c[0x0][0x178], !P4 ;  /* 0x00005e00f4007a0c */ /* 0x000fe40006781270 */
[C---:B------:R-:W-:Y:S01]  /*73cf0*/  IADD3 R17, R15.reuse, c[0x0][0x198], RZ ;  /* 0x000066000f117a10 */ /* 0x040fe20007ffe0ff */
[----:B----4-:R-:W-:-:S04]  /*73d00*/  IMAD.WIDE R4, R15, 0x4, R228 ;  /* 0x000000040f047825 */ /* 0x010fc800078e02e4 */
[C---:B------:R-:W-:Y:S01]  /*73d10*/  IMAD.WIDE R6, R15.reuse, 0x4, R78 ;  /* 0x000000040f067825 */ /* 0x040fe200078e024e */
[----:B------:R2:W-:Y:S03]  /*73d20*/  @P5 STG.E [R4.64], R194 ;  /* 0x000000c204005986 */ /* 0x0005e6000c101908 */
[----:B-1----:R-:W-:Y:S01]  /*73d30*/  IMAD.WIDE R8, R15, 0x4, R76 ;  /* 0x000000040f087825 */ /* 0x002fe200078e024c */
[----:B------:R2:W-:Y:S03]  /*73d40*/  @P0 STG.E [R6.64], R226 ;  /* 0x000000e206000986 */ /* 0x0005e6000c101908 */
[C---:B------:R-:W-:Y:S01]  /*73d50*/  IMAD.WIDE R230, R17.reuse, 0x4, R230 ;  /* 0x0000000411e67825 */ /* 0x040fe200078e02e6 */
[----:B------:R2:W-:Y:S03]  /*73d60*/  @P4 STG.E [R8.64], R22 ;  /* 0x0000001608004986 */ /* 0x0005e6000c101908 */
[----:B------:R-:W-:-:S04]  /*73d70*/  IMAD.WIDE R228, R17, 0x4, R228 ;  /* 0x0000000411e47825 */ /* 0x000fc800078e02e4 */
[----:B------:R-:W-:-:S04]  /*73d80*/  IMAD.WIDE R78, R17, 0x4, R78 ;  /* 0x00000004114e7825 */ /* 0x000fc800078e024e */
[----:B------:R-:W-:Y:S01]  /*73d90*/  IMAD.WIDE R76, R17, 0x4, R76 ;  /* 0x00000004114c7825 */ /* 0x000fe200078e024c */
[----:B---3--:R-:W-:-:S04]  /*73da0*/  ISETP.GE.AND P2, PT, R0, c[0x0][0x17c], PT ;  /* 0x00005f0000007a0c */ /* 0x008fc80003f46270 */
[----:B------:R-:W-:Y:S02]  /*73db0*/  ISETP.LT.AND P3, PT, R247, c[0x0][0x178], !P2 ;  /* 0x00005e00f7007a0c */ /* 0x000fe40005761270 */
[----:B------:R-:W-:Y:S02]  /*73dc0*/  ISETP.LT.AND P6, PT, R246, c[0x0][0x178], !P2 ;  /* 0x00005e00f6007a0c */ /* 0x000fe400057c1270 */
[----:B------:R-:W-:Y:S02]  /*73dd0*/  ISETP.LT.AND P1, PT, R245, c[0x0][0x178], !P2 ;  /* 0x00005e00f5007a0c */ /* 0x000fe40005721270 */
[----:B------:R-:W-:-:S07]  /*73de0*/  ISETP.LT.AND P2, PT, R244, c[0x0][0x178], !P2 ;  /* 0x00005e00f4007a0c */ /* 0x000fce0005741270 */
[----:B------:R2:W-:Y:S04]  /*73df0*/  @P3 STG.E [R230.64], R127 ;  /* 0x0000007fe6003986 */ /* 0x0005e8000c101908 */
[----:B------:R2:W-:Y:S04]  /*73e00*/  @P6 STG.E [R228.64], R195 ;  /* 0x000000c3e4006986 */ /* 0x0005e8000c101908 */
[----:B------:R2:W-:Y:S01]  /*73e10*/  @P1 STG.E [R78.64], R227 ;  /* 0x000000e34e001986 */ /* 0x0005e2000c101908 */
[----:B------:R-:W-:Y:S05]  /*73e20*/  @!P2 EXIT ;  /* 0x000000000000a94d */ /* 0x000fea0003800000 */
[----:B------:R-:W-:Y:S01]  /*73e30*/  STG.E [R76.64], R23 ;  /* 0x000000174c007986 */ /* 0x000fe2000c101908 */
[----:B------:R-:W-:Y:S05]  /*73e40*/  EXIT ;  /* 0x000000000000794d */ /* 0x000fea0003800000 */
.L_x_2:
[----:B------:R-:W-:-:S00]  /*73e50*/  BRA `(.L_x_2) ;  /* 0xfffffff000007947 */ /* 0x000fc0000383ffff */
[----:B------:R-:W-:-:S00]  /*73e60*/  NOP ;  /* 0x0000000000007918 */ /* 0x000fc00000000000 */
        /* <DEDUP_REMOVED lines=9> */
.L_x_3:


//--------------------- .nv.shared.matmul_kernel  --------------------------
	.section	.nv.shared.matmul_kernel,"aw",@nobits
	.sectionflags	@""
	.align	16
